// auto-generated by cutlass_sweep.gemm — config: {"arch": "sm_100", "cluster_m": 4, "cluster_n": 1, "dtype": "mxfp4", "dtype_b": "mxfp4", "layout": "nt", "stages": 0, "tile_k": 128, "tile_m": 128, "tile_n": 128}
#include "cutlass/cutlass.h"
#include "cutlass/gemm/collective/collective_builder.hpp"
#include "cutlass/gemm/device/gemm_universal_adapter.h"
#include "cutlass/gemm/kernel/gemm_universal.hpp"
#include "cutlass/epilogue/collective/collective_builder.hpp"

using ElemA = cutlass::mx_float4_t<cutlass::float_e2m1_t>;
using ElemB = cutlass::mx_float4_t<cutlass::float_e2m1_t>;
using ElemCD = cutlass::bfloat16_t;
using Acc  = float;
using TileShape    = cute::Shape<cute::_128, cute::_128, cute::_128>;
using ClusterShape = cute::Shape<cute::_4, cute::_1, cute::_1>;

using CollectiveEpilogue = typename cutlass::epilogue::collective::CollectiveBuilder<
    cutlass::arch::Sm100, cutlass::arch::OpClassTensorOp,
    TileShape, ClusterShape,
    cutlass::epilogue::collective::EpilogueTileAuto,
    Acc, Acc,
    ElemCD, cutlass::layout::RowMajor, 128 / cutlass::sizeof_bits<ElemCD>::value,
    ElemCD, cutlass::layout::RowMajor, 128 / cutlass::sizeof_bits<ElemCD>::value,
    cutlass::epilogue::collective::EpilogueScheduleAuto
  >::CollectiveOp;

using CollectiveMainloop = typename cutlass::gemm::collective::CollectiveBuilder<
    cutlass::arch::Sm100, cutlass::arch::OpClassBlockScaledTensorOp,
    ElemA, cutlass::layout::RowMajor, 32,
    ElemB, cutlass::layout::ColumnMajor, 32,
    Acc,
    TileShape, ClusterShape,
    cutlass::gemm::collective::StageCountAutoCarveout<static_cast<int>(sizeof(typename CollectiveEpilogue::SharedStorage))>,
    cutlass::gemm::collective::KernelScheduleAuto
  >::CollectiveOp;

using GemmKernel = cutlass::gemm::kernel::GemmUniversal<
    cute::Shape<int,int,int,int>,
    CollectiveMainloop,
    CollectiveEpilogue
>;
using Gemm = cutlass::gemm::device::GemmUniversalAdapter<GemmKernel>;

// Force the device kernel symbol into the cubin without needing a host main.
auto* _anchor = &cutlass::device_kernel<GemmKernel>;


// ===== COMPILED SASS (sm_100a) =====

	.target	sm_100a

	.elftype	@"ET_EXEC"


//--------------------- .note.nv.tkinfo           --------------------------
	.section	.note.nv.tkinfo,"",@"SHT_NOTE"
	.sectionflags	@"SHF_NOTE_NV_TKINFO"
	.tkinfo
        /*0018*/ 	.word	0x00000002
        /*0030*/ 	.string	""
        /*0030*/ 	.string	"ptxas"
        /*0030*/ 	.string	"Cuda compilation tools, release 13.0, V13.0.88"
        /*0030*/ 	.string	"Build cuda_13.0.r13.0/compiler.36424714_0"
        /*0030*/ 	.string	"-arch sm_100a -m 64 "



//--------------------- .note.nv.cuinfo           --------------------------
	.section	.note.nv.cuinfo,"",@"SHT_NOTE"
	.sectionflags	@"SHF_NOTE_NV_CUINFO"
        /*0018*/ 	.short	0x0002
        /*001a*/ 	.short	0x0064
        /*001c*/ 	.short	0x0082
	.zero		2


//--------------------- .nv.info                  --------------------------
	.section	.nv.info,"",@"SHT_CUDA_INFO"
	.align	4


	//----- nvinfo : EIATTR_REGCOUNT
	.align		4
        /*0000*/ 	.byte	0x04, 0x2f
        /*0002*/ 	.short	(.L_19 - .L_18)
	.align		4
.L_18:
        /*0004*/ 	.word	index@(_ZN7cutlass13device_kernelINS_4gemm6kernel13GemmUniversalIN4cute5tupleIJiiiiEEENS1_10collective13CollectiveMmaINS1_46MainloopSm100TmaUmmaWarpSpecializedBlockScaledILi12ELi2ELi2ENS5_IJNS4_1CILi4EEENSA_ILi1EEESC_EEEEENS5_IJNSA_ILi128EEESF_SF_EEENS5_IJNS_12float_e2m1_tENS_13float_ue8m0_tEEEENS5_IJNS5_IJlSC_lEEENS4_6LayoutINS5_IJNS5_IJNS5_IJNSA_ILi32EEESB_EEEiEEESO_NS5_IJSC_iEEEEEENS5_IJNS5_IJNS5_IJNSA_ILi16EEESB_EEEiEEENS5_IJNS5_IJNSA_ILi0EEESC_EEENSA_ILi512EEEEEENS5_IJSU_iEEEEEEEEEEESJ_S11_NS4_8TiledMMAINS4_8MMA_AtomIJNS4_17SM100_MMA_MXF4_SSISH_SH_fSI_Li128ELi128ELi32ELNS4_4UMMA5MajorE0ELS16_0ELNS15_7ScaleInE0ELS17_0EEEEEENSL_INS5_IJSC_SC_SC_EEENS5_IJSU_SU_SU_EEEEENS5_IJNS4_10UnderscoreES1D_S1D_EEEEENS5_IJNS4_13SM90_TMA_LOADES1G_EEENS5_IJNS4_14ComposedLayoutINS4_7SwizzleILi2ELi4ELi3EEENS4_18smem_ptr_flag_bitsILi4EEENSL_INS5_IJNSA_ILi8EEESF_EEENS5_IJSF_SC_EEEEEEENSL_INS5_IJNS5_IJNS5_IJSN_SC_EEENS5_IJSM_NSA_ILi2EEEEEEEEESC_NS5_IJS1T_SC_EEEEEENS5_IJNS5_IJNS5_IJSS_SW_EEESV_EEESU_NS5_IJS1T_SW_EEEEEEEEEEEvNS4_8identityENS5_IJNS4_23SM90_TMA_LOAD_MULTICASTES25_EEES23_vS24_EENS_8epilogue10collective18CollectiveEpilogueINS28_23Sm100TmaWarpSpecializedILi4ELi2ELi16ELb1ELb0EEEJNS5_IJNSA_ILi64EEESF_SF_EEENS5_IJNSL_IS2D_SC_EENSL_INS5_IJSR_S1T_EEENS5_IJSC_S2D_EEEEEEEENS_10bfloat16_tESK_S2K_SK_NS28_6fusion15FusionCallbacksIS2C_NS2L_17LinearCombinationIS2K_fS2K_fLNS_15FloatRoundStyleE2EEES2E_S2J_JEEENS4_5SM1004TMEM4LOAD26SM100_TMEM_LOAD_32dp32b16xES1G_NS1I_INS1J_ILi1ELi4ELi3EEENS1L_ILi16EEENSL_INS5_IJS1N_SR_EEENS5_IJSR_SC_EEEEEEENS4_39AutoVectorizingCopyWithAssumedAlignmentILi128EEENS4_14SM90_TMA_STOREES30_S32_S32_EEEvvEEEEvNT_6ParamsE)
        /*0008*/ 	.word	0x0000007a


	//----- nvinfo : EIATTR_FRAME_SIZE
	.align		4
.L_19:
        /*000c*/ 	.byte	0x04, 0x11
        /*000e*/ 	.short	(.L_21 - .L_20)
	.align		4
.L_20:
        /*0010*/ 	.word	index@($__internal_2_$__cuda_sm10x_tcgen05_guardrail_trap_unallocated_columns_being_dealloced)
        /*0014*/ 	.word	0x00000000


	//----- nvinfo : EIATTR_FRAME_SIZE
	.align		4
.L_21:
        /*0018*/ 	.byte	0x04, 0x11
        /*001a*/ 	.short	(.L_23 - .L_22)
	.align		4
.L_22:
        /*001c*/ 	.word	index@($__internal_1_$__cuda_sm10x_tcgen05_guardrail_trap_phase_invalid_during_alloc)
        /*0020*/ 	.word	0x00000000


	//----- nvinfo : EIATTR_FRAME_SIZE
	.align		4
.L_23:
        /*0024*/ 	.byte	0x04, 0x11
        /*0026*/ 	.short	(.L_25 - .L_24)
	.align		4
.L_24:
        /*0028*/ 	.word	index@($__internal_0_$__cuda_sm10x_tcgen05_guardrail_trap_col_being_dealloced_not_returned_by_alloc)
        /*002c*/ 	.word	0x00000000


	//----- nvinfo : EIATTR_FRAME_SIZE
	.align		4
.L_25:
        /*0030*/ 	.byte	0x04, 0x11
        /*0032*/ 	.short	(.L_27 - .L_26)
	.align		4
.L_26:
        /*0034*/ 	.word	index@(_ZN7cutlass13device_kernelINS_4gemm6kernel13GemmUniversalIN4cute5tupleIJiiiiEEENS1_10collective13CollectiveMmaINS1_46MainloopSm100TmaUmmaWarpSpecializedBlockScaledILi12ELi2ELi2ENS5_IJNS4_1CILi4EEENSA_ILi1EEESC_EEEEENS5_IJNSA_ILi128EEESF_SF_EEENS5_IJNS_12float_e2m1_tENS_13float_ue8m0_tEEEENS5_IJNS5_IJlSC_lEEENS4_6LayoutINS5_IJNS5_IJNS5_IJNSA_ILi32EEESB_EEEiEEESO_NS5_IJSC_iEEEEEENS5_IJNS5_IJNS5_IJNSA_ILi16EEESB_EEEiEEENS5_IJNS5_IJNSA_ILi0EEESC_EEENSA_ILi512EEEEEENS5_IJSU_iEEEEEEEEEEESJ_S11_NS4_8TiledMMAINS4_8MMA_AtomIJNS4_17SM100_MMA_MXF4_SSISH_SH_fSI_Li128ELi128ELi32ELNS4_4UMMA5MajorE0ELS16_0ELNS15_7ScaleInE0ELS17_0EEEEEENSL_INS5_IJSC_SC_SC_EEENS5_IJSU_SU_SU_EEEEENS5_IJNS4_10UnderscoreES1D_S1D_EEEEENS5_IJNS4_13SM90_TMA_LOADES1G_EEENS5_IJNS4_14ComposedLayoutINS4_7SwizzleILi2ELi4ELi3EEENS4_18smem_ptr_flag_bitsILi4EEENSL_INS5_IJNSA_ILi8EEESF_EEENS5_IJSF_SC_EEEEEEENSL_INS5_IJNS5_IJNS5_IJSN_SC_EEENS5_IJSM_NSA_ILi2EEEEEEEEESC_NS5_IJS1T_SC_EEEEEENS5_IJNS5_IJNS5_IJSS_SW_EEESV_EEESU_NS5_IJS1T_SW_EEEEEEEEEEEvNS4_8identityENS5_IJNS4_23SM90_TMA_LOAD_MULTICASTES25_EEES23_vS24_EENS_8epilogue10collective18CollectiveEpilogueINS28_23Sm100TmaWarpSpecializedILi4ELi2ELi16ELb1ELb0EEEJNS5_IJNSA_ILi64EEESF_SF_EEENS5_IJNSL_IS2D_SC_EENSL_INS5_IJSR_S1T_EEENS5_IJSC_S2D_EEEEEEEENS_10bfloat16_tESK_S2K_SK_NS28_6fusion15FusionCallbacksIS2C_NS2L_17LinearCombinationIS2K_fS2K_fLNS_15FloatRoundStyleE2EEES2E_S2J_JEEENS4_5SM1004TMEM4LOAD26SM100_TMEM_LOAD_32dp32b16xES1G_NS1I_INS1J_ILi1ELi4ELi3EEENS1L_ILi16EEENSL_INS5_IJS1N_SR_EEENS5_IJSR_SC_EEEEEEENS4_39AutoVectorizingCopyWithAssumedAlignmentILi128EEENS4_14SM90_TMA_STOREES30_S32_S32_EEEvvEEEEvNT_6ParamsE)
        /*0038*/ 	.word	0x00000000


	//----- nvinfo : EIATTR_MIN_STACK_SIZE
	.align		4
.L_27:
        /*003c*/ 	.byte	0x04, 0x12
        /*003e*/ 	.short	(.L_29 - .L_28)
	.align		4
.L_28:
        /*0040*/ 	.word	index@(_ZN7cutlass13device_kernelINS_4gemm6kernel13GemmUniversalIN4cute5tupleIJiiiiEEENS1_10collective13CollectiveMmaINS1_46MainloopSm100TmaUmmaWarpSpecializedBlockScaledILi12ELi2ELi2ENS5_IJNS4_1CILi4EEENSA_ILi1EEESC_EEEEENS5_IJNSA_ILi128EEESF_SF_EEENS5_IJNS_12float_e2m1_tENS_13float_ue8m0_tEEEENS5_IJNS5_IJlSC_lEEENS4_6LayoutINS5_IJNS5_IJNS5_IJNSA_ILi32EEESB_EEEiEEESO_NS5_IJSC_iEEEEEENS5_IJNS5_IJNS5_IJNSA_ILi16EEESB_EEEiEEENS5_IJNS5_IJNSA_ILi0EEESC_EEENSA_ILi512EEEEEENS5_IJSU_iEEEEEEEEEEESJ_S11_NS4_8TiledMMAINS4_8MMA_AtomIJNS4_17SM100_MMA_MXF4_SSISH_SH_fSI_Li128ELi128ELi32ELNS4_4UMMA5MajorE0ELS16_0ELNS15_7ScaleInE0ELS17_0EEEEEENSL_INS5_IJSC_SC_SC_EEENS5_IJSU_SU_SU_EEEEENS5_IJNS4_10UnderscoreES1D_S1D_EEEEENS5_IJNS4_13SM90_TMA_LOADES1G_EEENS5_IJNS4_14ComposedLayoutINS4_7SwizzleILi2ELi4ELi3EEENS4_18smem_ptr_flag_bitsILi4EEENSL_INS5_IJNSA_ILi8EEESF_EEENS5_IJSF_SC_EEEEEEENSL_INS5_IJNS5_IJNS5_IJSN_SC_EEENS5_IJSM_NSA_ILi2EEEEEEEEESC_NS5_IJS1T_SC_EEEEEENS5_IJNS5_IJNS5_IJSS_SW_EEESV_EEESU_NS5_IJS1T_SW_EEEEEEEEEEEvNS4_8identityENS5_IJNS4_23SM90_TMA_LOAD_MULTICASTES25_EEES23_vS24_EENS_8epilogue10collective18CollectiveEpilogueINS28_23Sm100TmaWarpSpecializedILi4ELi2ELi16ELb1ELb0EEEJNS5_IJNSA_ILi64EEESF_SF_EEENS5_IJNSL_IS2D_SC_EENSL_INS5_IJSR_S1T_EEENS5_IJSC_S2D_EEEEEEEENS_10bfloat16_tESK_S2K_SK_NS28_6fusion15FusionCallbacksIS2C_NS2L_17LinearCombinationIS2K_fS2K_fLNS_15FloatRoundStyleE2EEES2E_S2J_JEEENS4_5SM1004TMEM4LOAD26SM100_TMEM_LOAD_32dp32b16xES1G_NS1I_INS1J_ILi1ELi4ELi3EEENS1L_ILi16EEENSL_INS5_IJS1N_SR_EEENS5_IJSR_SC_EEEEEEENS4_39AutoVectorizingCopyWithAssumedAlignmentILi128EEENS4_14SM90_TMA_STOREES30_S32_S32_EEEvvEEEEvNT_6ParamsE)
        /*0044*/ 	.word	0x00000000
.L_29:


//--------------------- .nv.compat                --------------------------
	.section	.nv.compat,"",@"SHT_CUDA_COMPAT_INFO"
	.align	4
        /*0000*/ 	.byte	0x02, 0x09, 0x01, 0x00, 0x02, 0x02, 0x02, 0x00, 0x02, 0x05, 0x05, 0x00, 0x03, 0x07, 0x01, 0x01
        /*0010*/ 	.byte	0x02, 0x03, 0x01, 0x00, 0x02, 0x06, 0x01, 0x00, 0x04, 0x0b, 0x08, 0x00, 0x09, 0x00, 0x00, 0x00
        /*0020*/ 	.byte	0x00, 0x00, 0x00, 0x00


//--------------------- .nv.info._ZN7cutlass13device_kernelINS_4gemm6kernel13GemmUniversalIN4cute5tupleIJiiiiEEENS1_10collective13CollectiveMmaINS1_46MainloopSm100TmaUmmaWarpSpecializedBlockScaledILi12ELi2ELi2ENS5_IJNS4_1CILi4EEENSA_ILi1EEESC_EEEEENS5_IJNSA_ILi128EEESF_SF_EEENS5_IJNS_12float_e2m1_tENS_13float_ue8m0_tEEEENS5_IJNS5_IJlSC_lEEENS4_6LayoutINS5_IJNS5_IJNS5_IJNSA_ILi32EEESB_EEEiEEESO_NS5_IJSC_iEEEEEENS5_IJNS5_IJNS5_IJNSA_ILi16EEESB_EEEiEEENS5_IJNS5_IJNSA_ILi0EEESC_EEENSA_ILi512EEEEEENS5_IJSU_iEEEEEEEEEEESJ_S11_NS4_8TiledMMAINS4_8MMA_AtomIJNS4_17SM100_MMA_MXF4_SSISH_SH_fSI_Li128ELi128ELi32ELNS4_4UMMA5MajorE0ELS16_0ELNS15_7ScaleInE0ELS17_0EEEEEENSL_INS5_IJSC_SC_SC_EEENS5_IJSU_SU_SU_EEEEENS5_IJNS4_10UnderscoreES1D_S1D_EEEEENS5_IJNS4_13SM90_TMA_LOADES1G_EEENS5_IJNS4_14ComposedLayoutINS4_7SwizzleILi2ELi4ELi3EEENS4_18smem_ptr_flag_bitsILi4EEENSL_INS5_IJNSA_ILi8EEESF_EEENS5_IJSF_SC_EEEEEEENSL_INS5_IJNS5_IJNS5_IJSN_SC_EEENS5_IJSM_NSA_ILi2EEEEEEEEESC_NS5_IJS1T_SC_EEEEEENS5_IJNS5_IJNS5_IJSS_SW_EEESV_EEESU_NS5_IJS1T_SW_EEEEEEEEEEEvNS4_8identityENS5_IJNS4_23SM90_TMA_LOAD_MULTICASTES25_EEES23_vS24_EENS_8epilogue10collective18CollectiveEpilogueINS28_23Sm100TmaWarpSpecializedILi4ELi2ELi16ELb1ELb0EEEJNS5_IJNSA_ILi64EEESF_SF_EEENS5_IJNSL_IS2D_SC_EENSL_INS5_IJSR_S1T_EEENS5_IJSC_S2D_EEEEEEEENS_10bfloat16_tESK_S2K_SK_NS28_6fusion15FusionCallbacksIS2C_NS2L_17LinearCombinationIS2K_fS2K_fLNS_15FloatRoundStyleE2EEES2E_S2J_JEEENS4_5SM1004TMEM4LOAD26SM100_TMEM_LOAD_32dp32b16xES1G_NS1I_INS1J_ILi1ELi4ELi3EEENS1L_ILi16EEENSL_INS5_IJS1N_SR_EEENS5_IJSR_SC_EEEEEEENS4_39AutoVectorizingCopyWithAssumedAlignmentILi128EEENS4_14SM90_TMA_STOREES30_S32_S32_EEEvvEEEEvNT_6ParamsE --------------------------
	.section	.nv.info._ZN7cutlass13device_kernelINS_4gemm6kernel13GemmUniversalIN4cute5tupleIJiiiiEEENS1_10collective13CollectiveMmaINS1_46MainloopSm100TmaUmmaWarpSpecializedBlockScaledILi12ELi2ELi2ENS5_IJNS4_1CILi4EEENSA_ILi1EEESC_EEEEENS5_IJNSA_ILi128EEESF_SF_EEENS5_IJNS_12float_e2m1_tENS_13float_ue8m0_tEEEENS5_IJNS5_IJlSC_lEEENS4_6LayoutINS5_IJNS5_IJNS5_IJNSA_ILi32EEESB_EEEiEEESO_NS5_IJSC_iEEEEEENS5_IJNS5_IJNS5_IJNSA_ILi16EEESB_EEEiEEENS5_IJNS5_IJNSA_ILi0EEESC_EEENSA_ILi512EEEEEENS5_IJSU_iEEEEEEEEEEESJ_S11_NS4_8TiledMMAINS4_8MMA_AtomIJNS4_17SM100_MMA_MXF4_SSISH_SH_fSI_Li128ELi128ELi32ELNS4_4UMMA5MajorE0ELS16_0ELNS15_7ScaleInE0ELS17_0EEEEEENSL_INS5_IJSC_SC_SC_EEENS5_IJSU_SU_SU_EEEEENS5_IJNS4_10UnderscoreES1D_S1D_EEEEENS5_IJNS4_13SM90_TMA_LOADES1G_EEENS5_IJNS4_14ComposedLayoutINS4_7SwizzleILi2ELi4ELi3EEENS4_18smem_ptr_flag_bitsILi4EEENSL_INS5_IJNSA_ILi8EEESF_EEENS5_IJSF_SC_EEEEEEENSL_INS5_IJNS5_IJNS5_IJSN_SC_EEENS5_IJSM_NSA_ILi2EEEEEEEEESC_NS5_IJS1T_SC_EEEEEENS5_IJNS5_IJNS5_IJSS_SW_EEESV_EEESU_NS5_IJS1T_SW_EEEEEEEEEEEvNS4_8identityENS5_IJNS4_23SM90_TMA_LOAD_MULTICASTES25_EEES23_vS24_EENS_8epilogue10collective18CollectiveEpilogueINS28_23Sm100TmaWarpSpecializedILi4ELi2ELi16ELb1ELb0EEEJNS5_IJNSA_ILi64EEESF_SF_EEENS5_IJNSL_IS2D_SC_EENSL_INS5_IJSR_S1T_EEENS5_IJSC_S2D_EEEEEEEENS_10bfloat16_tESK_S2K_SK_NS28_6fusion15FusionCallbacksIS2C_NS2L_17LinearCombinationIS2K_fS2K_fLNS_15FloatRoundStyleE2EEES2E_S2J_JEEENS4_5SM1004TMEM4LOAD26SM100_TMEM_LOAD_32dp32b16xES1G_NS1I_INS1J_ILi1ELi4ELi3EEENS1L_ILi16EEENSL_INS5_IJS1N_SR_EEENS5_IJSR_SC_EEEEEEENS4_39AutoVectorizingCopyWithAssumedAlignmentILi128EEENS4_14SM90_TMA_STOREES30_S32_S32_EEEvvEEEEvNT_6ParamsE,"",@"SHT_CUDA_INFO"
	.sectionflags	@""
	.align	4


	//----- nvinfo : EIATTR_CUDA_API_VERSION
	.align		4
        /*0000*/ 	.byte	0x04, 0x37
        /*0002*/ 	.short	(.L_31 - .L_30)
.L_30:
        /*0004*/ 	.word	0x00000082


	//----- nvinfo : EIATTR_KPARAM_INFO
	.align		4
.L_31:
        /*0008*/ 	.byte	0x04, 0x17
        /*000a*/ 	.short	(.L_33 - .L_32)
.L_32:
        /*000c*/ 	.word	0x00000000
        /*0010*/ 	.short	0x0000
        /*0012*/ 	.short	0x0000
        /*0014*/ 	.byte	0x00, 0xf0, 0x01, 0x30


	//----- nvinfo : EIATTR_AT_ENTRY_FRAGMENTS
	.align		4
.L_33:
        /*0018*/ 	.byte	0x04, 0x4f
        /*001a*/ 	.short	(.L_35 - .L_34)


	//   ....[0]....
.L_34:
        /*001c*/ 	.word	0x00000006


	//----- nvinfo : EIATTR_RESERVED_SMEM_USED
	.align		4
.L_35:
        /*0020*/ 	.byte	0x01, 0x41
	.zero		2


	//----- nvinfo : EIATTR_SPARSE_MMA_MASK
	.align		4
        /*0024*/ 	.byte	0x03, 0x50
        /*0026*/ 	.short	0x0000


	//----- nvinfo : EIATTR_TCGEN05_1CTA_USED
	.align		4
        /*0028*/ 	.byte	0x01, 0x51
	.zero		2


	//----- nvinfo : EIATTR_MAXREG_COUNT
	.align		4
        /*002c*/ 	.byte	0x03, 0x1b
        /*002e*/ 	.short	0x00ff


	//----- nvinfo : EIATTR_NUM_BARRIERS
	.align		4
        /*0030*/ 	.byte	0x02, 0x4c
        /*0032*/ 	.byte	0x07
	.zero		1


	//----- nvinfo : EIATTR_EXTERNS
	.align		4
        /*0034*/ 	.byte	0x04, 0x0f
        /*0036*/ 	.short	(.L_37 - .L_36)


	//   ....[0]....
	.align		4
.L_36:
        /*0038*/ 	.word	index@(__assertfail)


	//----- nvinfo : EIATTR_MERCURY_ISA_VERSION
	.align		4
.L_37:
        /*003c*/ 	.byte	0x03, 0x5f
        /*003e*/ 	.short	0x0101


	//----- nvinfo : EIATTR_INT_WARP_WIDE_INSTR_OFFSETS
	.align		4
        /*0040*/ 	.byte	0x04, 0x31
        /*0042*/ 	.short	(.L_39 - .L_38)


	//   ....[0]....
.L_38:
        /*0044*/ 	.word	0x00002520


	//   ....[1]....
        /*0048*/ 	.word	0x00004400


	//   ....[2]....
        /*004c*/ 	.word	0x00004430


	//   ....[3]....
        /*0050*/ 	.word	0x00004480


	//   ....[4]....
        /*0054*/ 	.word	0x00004d70


	//   ....[5]....
        /*0058*/ 	.word	0x00004d90


	//   ....[6]....
        /*005c*/ 	.word	0x00004e70


	//   ....[7]....
        /*0060*/ 	.word	0x00004f30


	//   ....[8]....
        /*0064*/ 	.word	0x00004f50


	//   ....[9]....
        /*0068*/ 	.word	0x00005030


	//   ....[10]....
        /*006c*/ 	.word	0x00005110


	//   ....[11]....
        /*0070*/ 	.word	0x00005150


	//   ....[12]....
        /*0074*/ 	.word	0x00005200


	//   ....[13]....
        /*0078*/ 	.word	0x000052e0


	//   ....[14]....
        /*007c*/ 	.word	0x00005300


	//   ....[15]....
        /*0080*/ 	.word	0x000053f0


	//   ....[16]....
        /*0084*/ 	.word	0x000054d0


	//   ....[17]....
        /*0088*/ 	.word	0x00005510


	//   ....[18]....
        /*008c*/ 	.word	0x000055d0


	//   ....[19]....
        /*0090*/ 	.word	0x000056b0


	//   ....[20]....
        /*0094*/ 	.word	0x000056d0


	//   ....[21]....
        /*0098*/ 	.word	0x000057b0


	//   ....[22]....
        /*009c*/ 	.word	0x00005890


	//   ....[23]....
        /*00a0*/ 	.word	0x00005900


	//   ....[24]....
        /*00a4*/ 	.word	0x000059d0


	//   ....[25]....
        /*00a8*/ 	.word	0x00005b60


	//   ....[26]....
        /*00ac*/ 	.word	0x00005b70


	//   ....[27]....
        /*00b0*/ 	.word	0x00005c50


	//----- nvinfo : EIATTR_COOP_GROUP_MASK_REGIDS
	.align		4
.L_39:
        /*00b4*/ 	.byte	0x04, 0x29
        /*00b6*/ 	.short	(.L_41 - .L_40)


	//   ....[0]....
.L_40:
        /*00b8*/ 	.word	0xffffffff


	//   ....[1]....
        /*00bc*/ 	.word	0xffffffff


	//   ....[2]....
        /*00c0*/ 	.word	0xffffffff


	//   ....[3]....
        /*00c4*/ 	.word	0xffffffff


	//   ....[4]....
        /*00c8*/ 	.word	0xffffffff


	//   ....[5]....
        /*00cc*/ 	.word	0xffffffff


	//   ....[6]....
        /*00d0*/ 	.word	0xffffffff


	//   ....[7]....
        /*00d4*/ 	.word	0xffffffff


	//   ....[8]....
        /*00d8*/ 	.word	0xffffffff


	//   ....[9]....
        /*00dc*/ 	.word	0xffffffff


	//   ....[10]....
        /*00e0*/ 	.word	0xffffffff


	//   ....[11]....
        /*00e4*/ 	.word	0xffffffff


	//   ....[12]....
        /*00e8*/ 	.word	0xffffffff


	//   ....[13]....
        /*00ec*/ 	.word	0xffffffff


	//----- nvinfo : EIATTR_COOP_GROUP_INSTR_OFFSETS
	.align		4
.L_41:
        /*00f0*/ 	.byte	0x04, 0x28
        /*00f2*/ 	.short	(.L_43 - .L_42)


	//   ....[0]....
.L_42:
        /*00f4*/ 	.word	0x00000090


	//   ....[1]....
        /*00f8*/ 	.word	0x00000530


	//   ....[2]....
        /*00fc*/ 	.word	0x000007f0


	//   ....[3]....
        /*0100*/ 	.word	0x00000990


	//   ....[4]....
        /*0104*/ 	.word	0x00000a90


	//   ....[5]....
        /*0108*/ 	.word	0x00000c00


	//   ....[6]....
        /*010c*/ 	.word	0x00000d60


	//   ....[7]....
        /*0110*/ 	.word	0x00000f20


	//   ....[8]....
        /*0114*/ 	.word	0x00002400


	//   ....[9]....
        /*0118*/ 	.word	0x00003670


	//   ....[10]....
        /*011c*/ 	.word	0x00003880


	//   ....[11]....
        /*0120*/ 	.word	0x000038b0


	//   ....[12]....
        /*0124*/ 	.word	0x000042f0


	//   ....[13]....
        /*0128*/ 	.word	0x00004520


	//----- nvinfo : EIATTR_VRC_CTA_INIT_COUNT
	.align		4
.L_43:
        /*012c*/ 	.byte	0x02, 0x4a
        /*012e*/ 	.byte	0x80
	.zero		1


	//----- nvinfo : EIATTR_SYSCALL_OFFSETS
	.align		4
        /*0130*/ 	.byte	0x04, 0x46
        /*0132*/ 	.short	(.L_45 - .L_44)


	//   ....[0]....
.L_44:
        /*0134*/ 	.word	0x00006760


	//   ....[1]....
        /*0138*/ 	.word	0x00006850


	//   ....[2]....
        /*013c*/ 	.word	0x00007140


	//   ....[3]....
        /*0140*/ 	.word	0x000072b0


	//   ....[4]....
        /*0144*/ 	.word	0x00007fd0


	//   ....[5]....
        /*0148*/ 	.word	0x00008140


	//   ....[6]....
        /*014c*/ 	.word	0x00008e50


	//   ....[7]....
        /*0150*/ 	.word	0x00008fc0


	//   ....[8]....
        /*0154*/ 	.word	0x00009d00


	//   ....[9]....
        /*0158*/ 	.word	0x00009e70


	//   ....[10]....
        /*015c*/ 	.word	0x0000abc0


	//   ....[11]....
        /*0160*/ 	.word	0x0000ad30


	//   ....[12]....
        /*0164*/ 	.word	0x0000ba90


	//   ....[13]....
        /*0168*/ 	.word	0x0000bc00


	//   ....[14]....
        /*016c*/ 	.word	0x0000c950


	//   ....[15]....
        /*0170*/ 	.word	0x0000cac0


	//   ....[16]....
        /*0174*/ 	.word	0x0000d7b0


	//   ....[17]....
        /*0178*/ 	.word	0x0000d920


	//----- nvinfo : EIATTR_MBARRIER_INSTR_OFFSETS
	.align		4
.L_45:
        /*017c*/ 	.byte	0x04, 0x39
        /*017e*/ 	.short	(.L_47 - .L_46)


	//   ....[0]....
.L_46:
        /*0180*/ 	.word	0x00000650
        /*0184*/ 	.word	0x000000ff
        /*0188*/ 	.word	0x00000000
        /*018c*/ 	.short	0x0100
        /*018e*/ 	.byte	0x06
	.zero		1


	//   ....[1]....
        /*0190*/ 	.word	0x00000660
        /*0194*/ 	.word	0x000000ff
        /*0198*/ 	.word	0x00000060
        /*019c*/ 	.short	0x0100
        /*019e*/ 	.byte	0x06
	.zero		1


	//   ....[2]....
        /*01a0*/ 	.word	0x00000670
        /*01a4*/ 	.word	0x000000ff
        /*01a8*/ 	.word	0x00000008
        /*01ac*/ 	.short	0x0100
        /*01ae*/ 	.byte	0x06
	.zero		1


	//   ....[3]....
        /*01b0*/ 	.word	0x00000680
        /*01b4*/ 	.word	0x000000ff
        /*01b8*/ 	.word	0x00000068
        /*01bc*/ 	.short	0x0100
        /*01be*/ 	.byte	0x06
	.zero		1


	//   ....[4]....
        /*01c0*/ 	.word	0x00000690
        /*01c4*/ 	.word	0x000000ff
        /*01c8*/ 	.word	0x00000010
        /*01cc*/ 	.short	0x0100
        /*01ce*/ 	.byte	0x06
	.zero		1


	//   ....[5]....
        /*01d0*/ 	.word	0x000006a0
        /*01d4*/ 	.word	0x000000ff
        /*01d8*/ 	.word	0x00000070
        /*01dc*/ 	.short	0x0100
        /*01de*/ 	.byte	0x06
	.zero		1


	//   ....[6]....
        /*01e0*/ 	.word	0x000006b0
        /*01e4*/ 	.word	0x000000ff
        /*01e8*/ 	.word	0x00000018
        /*01ec*/ 	.short	0x0100
        /*01ee*/ 	.byte	0x06
	.zero		1


	//   ....[7]....
        /*01f0*/ 	.word	0x000006c0
        /*01f4*/ 	.word	0x000000ff
        /*01f8*/ 	.word	0x00000078
        /*01fc*/ 	.short	0x0100
        /*01fe*/ 	.byte	0x06
	.zero		1


	//   ....[8]....
        /*0200*/ 	.word	0x000006d0
        /*0204*/ 	.word	0x000000ff
        /*0208*/ 	.word	0x00000020
        /*020c*/ 	.short	0x0100
        /*020e*/ 	.byte	0x06
	.zero		1


	//   ....[9]....
        /*0210*/ 	.word	0x000006e0
        /*0214*/ 	.word	0x000000ff
        /*0218*/ 	.word	0x00000080
        /*021c*/ 	.short	0x0100
        /*021e*/ 	.byte	0x06
	.zero		1


	//   ....[10]....
        /*0220*/ 	.word	0x000006f0
        /*0224*/ 	.word	0x000000ff
        /*0228*/ 	.word	0x00000028
        /*022c*/ 	.short	0x0100
        /*022e*/ 	.byte	0x06
	.zero		1


	//   ....[11]....
        /*0230*/ 	.word	0x00000700
        /*0234*/ 	.word	0x000000ff
        /*0238*/ 	.word	0x00000088
        /*023c*/ 	.short	0x0100
        /*023e*/ 	.byte	0x06
	.zero		1


	//   ....[12]....
        /*0240*/ 	.word	0x00000710
        /*0244*/ 	.word	0x000000ff
        /*0248*/ 	.word	0x00000030
        /*024c*/ 	.short	0x0100
        /*024e*/ 	.byte	0x06
	.zero		1


	//   ....[13]....
        /*0250*/ 	.word	0x00000720
        /*0254*/ 	.word	0x000000ff
        /*0258*/ 	.word	0x00000090
        /*025c*/ 	.short	0x0100
        /*025e*/ 	.byte	0x06
	.zero		1


	//   ....[14]....
        /*0260*/ 	.word	0x00000730
        /*0264*/ 	.word	0x000000ff
        /*0268*/ 	.word	0x00000038
        /*026c*/ 	.short	0x0100
        /*026e*/ 	.byte	0x06
	.zero		1


	//   ....[15]....
        /*0270*/ 	.word	0x00000740
        /*0274*/ 	.word	0x000000ff
        /*0278*/ 	.word	0x00000098
        /*027c*/ 	.short	0x0100
        /*027e*/ 	.byte	0x06
	.zero		1


	//   ....[16]....
        /*0280*/ 	.word	0x00000750
        /*0284*/ 	.word	0x000000ff
        /*0288*/ 	.word	0x00000040
        /*028c*/ 	.short	0x0100
        /*028e*/ 	.byte	0x06
	.zero		1


	//   ....[17]....
        /*0290*/ 	.word	0x00000760
        /*0294*/ 	.word	0x000000ff
        /*0298*/ 	.word	0x000000a0
        /*029c*/ 	.short	0x0100
        /*029e*/ 	.byte	0x06
	.zero		1


	//   ....[18]....
        /*02a0*/ 	.word	0x00000770
        /*02a4*/ 	.word	0x000000ff
        /*02a8*/ 	.word	0x00000048
        /*02ac*/ 	.short	0x0100
        /*02ae*/ 	.byte	0x06
	.zero		1


	//   ....[19]....
        /*02b0*/ 	.word	0x00000780
        /*02b4*/ 	.word	0x000000ff
        /*02b8*/ 	.word	0x000000a8
        /*02bc*/ 	.short	0x0100
        /*02be*/ 	.byte	0x06
	.zero		1


	//   ....[20]....
        /*02c0*/ 	.word	0x00000790
        /*02c4*/ 	.word	0x000000ff
        /*02c8*/ 	.word	0x00000050
        /*02cc*/ 	.short	0x0100
        /*02ce*/ 	.byte	0x06
	.zero		1


	//   ....[21]....
        /*02d0*/ 	.word	0x000007a0
        /*02d4*/ 	.word	0x000000ff
        /*02d8*/ 	.word	0x000000b0
        /*02dc*/ 	.short	0x0100
        /*02de*/ 	.byte	0x06
	.zero		1


	//   ....[22]....
        /*02e0*/ 	.word	0x000007b0
        /*02e4*/ 	.word	0x000000ff
        /*02e8*/ 	.word	0x00000058
        /*02ec*/ 	.short	0x0100
        /*02ee*/ 	.byte	0x06
	.zero		1


	//   ....[23]....
        /*02f0*/ 	.word	0x000007c0
        /*02f4*/ 	.word	0x000000ff
        /*02f8*/ 	.word	0x000000b8
        /*02fc*/ 	.short	0x0100
        /*02fe*/ 	.byte	0x06
	.zero		1


	//   ....[24]....
        /*0300*/ 	.word	0x00000900
        /*0304*/ 	.word	0x000000ff
        /*0308*/ 	.word	0x000000c0
        /*030c*/ 	.short	0x0100
        /*030e*/ 	.byte	0x06
	.zero		1


	//   ....[25]....
        /*0310*/ 	.word	0x00000910
        /*0314*/ 	.word	0x000000ff
        /*0318*/ 	.word	0x000000e0
        /*031c*/ 	.short	0x0100
        /*031e*/ 	.byte	0x06
	.zero		1


	//   ....[26]....
        /*0320*/ 	.word	0x00000920
        /*0324*/ 	.word	0x000000ff
        /*0328*/ 	.word	0x000000c8
        /*032c*/ 	.short	0x0100
        /*032e*/ 	.byte	0x06
	.zero		1


	//   ....[27]....
        /*0330*/ 	.word	0x00000930
        /*0334*/ 	.word	0x000000ff
        /*0338*/ 	.word	0x000000e8
        /*033c*/ 	.short	0x0100
        /*033e*/ 	.byte	0x06
	.zero		1


	//   ....[28]....
        /*0340*/ 	.word	0x00000940
        /*0344*/ 	.word	0x000000ff
        /*0348*/ 	.word	0x000000d0
        /*034c*/ 	.short	0x0100
        /*034e*/ 	.byte	0x06
	.zero		1


	//   ....[29]....
        /*0350*/ 	.word	0x00000950
        /*0354*/ 	.word	0x000000ff
        /*0358*/ 	.word	0x000000f0
        /*035c*/ 	.short	0x0100
        /*035e*/ 	.byte	0x06
	.zero		1


	//   ....[30]....
        /*0360*/ 	.word	0x00000960
        /*0364*/ 	.word	0x000000ff
        /*0368*/ 	.word	0x000000d8
        /*036c*/ 	.short	0x0100
        /*036e*/ 	.byte	0x06
	.zero		1


	//   ....[31]....
        /*0370*/ 	.word	0x00000970
        /*0374*/ 	.word	0x000000ff
        /*0378*/ 	.word	0x000000f8
        /*037c*/ 	.short	0x0100
        /*037e*/ 	.byte	0x06
	.zero		1


	//   ....[32]....
        /*0380*/ 	.word	0x00000a60
        /*0384*/ 	.word	0x000000ff
        /*0388*/ 	.word	0x00000100
        /*038c*/ 	.short	0x0100
        /*038e*/ 	.byte	0x05
	.zero		1


	//   ....[33]....
        /*0390*/ 	.word	0x00000a70
        /*0394*/ 	.word	0x000000ff
        /*0398*/ 	.word	0x00000108
        /*039c*/ 	.short	0x0100
        /*039e*/ 	.byte	0x05
	.zero		1


	//   ....[34]....
        /*03a0*/ 	.word	0x00000bb0
        /*03a4*/ 	.word	0x000000ff
        /*03a8*/ 	.word	0x00000110
        /*03ac*/ 	.short	0x0100
        /*03ae*/ 	.byte	0x05
	.zero		1


	//   ....[35]....
        /*03b0*/ 	.word	0x00000bc0
        /*03b4*/ 	.word	0x000000ff
        /*03b8*/ 	.word	0x00000120
        /*03bc*/ 	.short	0x0100
        /*03be*/ 	.byte	0x05
	.zero		1


	//   ....[36]....
        /*03c0*/ 	.word	0x00000bd0
        /*03c4*/ 	.word	0x000000ff
        /*03c8*/ 	.word	0x00000118
        /*03cc*/ 	.short	0x0100
        /*03ce*/ 	.byte	0x05
	.zero		1


	//   ....[37]....
        /*03d0*/ 	.word	0x00000be0
        /*03d4*/ 	.word	0x000000ff
        /*03d8*/ 	.word	0x00000128
        /*03dc*/ 	.short	0x0100
        /*03de*/ 	.byte	0x05
	.zero		1


	//   ....[38]....
        /*03e0*/ 	.word	0x00000d10
        /*03e4*/ 	.word	0x000000ff
        /*03e8*/ 	.word	0x00000130
        /*03ec*/ 	.short	0x0100
        /*03ee*/ 	.byte	0x06
	.zero		1


	//   ....[39]....
        /*03f0*/ 	.word	0x00000d20
        /*03f4*/ 	.word	0x000000ff
        /*03f8*/ 	.word	0x00000140
        /*03fc*/ 	.short	0x0100
        /*03fe*/ 	.byte	0x06
	.zero		1


	//   ....[40]....
        /*0400*/ 	.word	0x00000d30
        /*0404*/ 	.word	0x000000ff
        /*0408*/ 	.word	0x00000138
        /*040c*/ 	.short	0x0100
        /*040e*/ 	.byte	0x06
	.zero		1


	//   ....[41]....
        /*0410*/ 	.word	0x00000d40
        /*0414*/ 	.word	0x000000ff
        /*0418*/ 	.word	0x00000148
        /*041c*/ 	.short	0x0100
        /*041e*/ 	.byte	0x06
	.zero		1


	//   ....[42]....
        /*0420*/ 	.word	0x00000e30
        /*0424*/ 	.word	0x000000ff
        /*0428*/ 	.word	0x00000150
        /*042c*/ 	.short	0x0100
        /*042e*/ 	.byte	0x05
	.zero		1


	//   ....[43]....
        /*0430*/ 	.word	0x00000e40
        /*0434*/ 	.word	0x000000ff
        /*0438*/ 	.word	0x00000160
        /*043c*/ 	.short	0x0100
        /*043e*/ 	.byte	0x05
	.zero		1


	//   ....[44]....
        /*0440*/ 	.word	0x00000e50
        /*0444*/ 	.word	0x000000ff
        /*0448*/ 	.word	0x00000158
        /*044c*/ 	.short	0x0100
        /*044e*/ 	.byte	0x05
	.zero		1


	//   ....[45]....
        /*0450*/ 	.word	0x00000e60
        /*0454*/ 	.word	0x000000ff
        /*0458*/ 	.word	0x00000168
        /*045c*/ 	.short	0x0100
        /*045e*/ 	.byte	0x05
	.zero		1


	//   ....[46]....
        /*0460*/ 	.word	0x000019f0
        /*0464*/ 	.word	0x00000002
        /*0468*/ 	.word	0x00000160
        /*046c*/ 	.short	0x010a
        /*046e*/ 	.byte	0xff
	.zero		1


	//   ....[47]....
        /*0470*/ 	.word	0x00001a20
        /*0474*/ 	.word	0x00000002
        /*0478*/ 	.word	0x00000150
        /*047c*/ 	.short	0x0101
        /*047e*/ 	.byte	0xff
	.zero		1


	//   ....[48]....
        /*0480*/ 	.word	0x00001af0
        /*0484*/ 	.word	0x000000ff
        /*0488*/ 	.word	0x00000060
        /*048c*/ 	.short	0x010a
        /*048e*/ 	.byte	0x08
	.zero		1


	//   ....[49]....
        /*0490*/ 	.word	0x00001b70
        /*0494*/ 	.word	0x000000ff
        /*0498*/ 	.word	0x00000060
        /*049c*/ 	.short	0x010a
        /*049e*/ 	.byte	0x29
	.zero		1


	//   ....[50]....
        /*04a0*/ 	.word	0x00001cb0
        /*04a4*/ 	.word	0x000000ff
        /*04a8*/ 	.word	0x00000060
        /*04ac*/ 	.short	0x010a
        /*04ae*/ 	.byte	0x08
	.zero		1


	//   ....[51]....
        /*04b0*/ 	.word	0x00001f70
        /*04b4*/ 	.word	0x000000ff
        /*04b8*/ 	.word	0x00000108
        /*04bc*/ 	.short	0x0101
        /*04be*/ 	.byte	0x04
	.zero		1


	//   ....[52]....
        /*04c0*/ 	.word	0x00001f90
        /*04c4*/ 	.word	0x000000ff
        /*04c8*/ 	.word	0x00000060
        /*04cc*/ 	.short	0x010a
        /*04ce*/ 	.byte	0x08
	.zero		1


	//   ....[53]....
        /*04d0*/ 	.word	0x00002010
        /*04d4*/ 	.word	0x000000ff
        /*04d8*/ 	.word	0x00000060
        /*04dc*/ 	.short	0x010a
        /*04de*/ 	.byte	0x29
	.zero		1


	//   ....[54]....
        /*04e0*/ 	.word	0x00002150
        /*04e4*/ 	.word	0x000000ff
        /*04e8*/ 	.word	0x00000060
        /*04ec*/ 	.short	0x010a
        /*04ee*/ 	.byte	0x08
	.zero		1


	//   ....[55]....
        /*04f0*/ 	.word	0x00002430
        /*04f4*/ 	.word	0x00000002
        /*04f8*/ 	.word	0x00000110
        /*04fc*/ 	.short	0x010a
        /*04fe*/ 	.byte	0xff
	.zero		1


	//   ....[56]....
        /*0500*/ 	.word	0x000024f0
        /*0504*/ 	.word	0x00000002
        /*0508*/ 	.word	0x00000000
        /*050c*/ 	.short	0x0101
        /*050e*/ 	.byte	0xff
	.zero		1


	//   ....[57]....
        /*0510*/ 	.word	0x00002a70
        /*0514*/ 	.word	0x000000ff
        /*0518*/ 	.word	0x00000000
        /*051c*/ 	.short	0x010a
        /*051e*/ 	.byte	0x05
	.zero		1


	//   ....[58]....
        /*0520*/ 	.word	0x00002b00
        /*0524*/ 	.word	0x000000ff
        /*0528*/ 	.word	0x00000000
        /*052c*/ 	.short	0x010a
        /*052e*/ 	.byte	0x05
	.zero		1


	//   ....[59]....
        /*0530*/ 	.word	0x00002b90
        /*0534*/ 	.word	0x000000ff
        /*0538*/ 	.word	0x00000000
        /*053c*/ 	.short	0x010a
        /*053e*/ 	.byte	0x05
	.zero		1


	//   ....[60]....
        /*0540*/ 	.word	0x00002c20
        /*0544*/ 	.word	0x000000ff
        /*0548*/ 	.word	0x00000000
        /*054c*/ 	.short	0x010a
        /*054e*/ 	.byte	0x05
	.zero		1


	//   ....[61]....
        /*0550*/ 	.word	0x00002cb0
        /*0554*/ 	.word	0x000000ff
        /*0558*/ 	.word	0x00000000
        /*055c*/ 	.short	0x010a
        /*055e*/ 	.byte	0x05
	.zero		1


	//   ....[62]....
        /*0560*/ 	.word	0x00002d40
        /*0564*/ 	.word	0x000000ff
        /*0568*/ 	.word	0x00000000
        /*056c*/ 	.short	0x010a
        /*056e*/ 	.byte	0x05
	.zero		1


	//   ....[63]....
        /*0570*/ 	.word	0x00002dd0
        /*0574*/ 	.word	0x000000ff
        /*0578*/ 	.word	0x00000000
        /*057c*/ 	.short	0x010a
        /*057e*/ 	.byte	0x05
	.zero		1


	//   ....[64]....
        /*0580*/ 	.word	0x00002e60
        /*0584*/ 	.word	0x000000ff
        /*0588*/ 	.word	0x00000000
        /*058c*/ 	.short	0x010a
        /*058e*/ 	.byte	0x05
	.zero		1


	//   ....[65]....
        /*0590*/ 	.word	0x00002ef0
        /*0594*/ 	.word	0x000000ff
        /*0598*/ 	.word	0x00000000
        /*059c*/ 	.short	0x010a
        /*059e*/ 	.byte	0x05
	.zero		1


	//   ....[66]....
        /*05a0*/ 	.word	0x00002f80
        /*05a4*/ 	.word	0x000000ff
        /*05a8*/ 	.word	0x00000000
        /*05ac*/ 	.short	0x010a
        /*05ae*/ 	.byte	0x05
	.zero		1


	//   ....[67]....
        /*05b0*/ 	.word	0x00003010
        /*05b4*/ 	.word	0x000000ff
        /*05b8*/ 	.word	0x00000000
        /*05bc*/ 	.short	0x010a
        /*05be*/ 	.byte	0x05
	.zero		1


	//   ....[68]....
        /*05c0*/ 	.word	0x000030b0
        /*05c4*/ 	.word	0x00000000
        /*05c8*/ 	.word	0x00000000
        /*05cc*/ 	.short	0x010a
        /*05ce*/ 	.byte	0xff
	.zero		1


	//   ....[69]....
        /*05d0*/ 	.word	0x000031d0
        /*05d4*/ 	.word	0x00000000
        /*05d8*/ 	.word	0x00000150
        /*05dc*/ 	.short	0x010a
        /*05de*/ 	.byte	0xff
	.zero		1


	//   ....[70]....
        /*05e0*/ 	.word	0x00003240
        /*05e4*/ 	.word	0x00000000
        /*05e8*/ 	.word	0x00000000
        /*05ec*/ 	.short	0x0101
        /*05ee*/ 	.byte	0xff
	.zero		1


	//   ....[71]....
        /*05f0*/ 	.word	0x00003260
        /*05f4*/ 	.word	0x000000ff
        /*05f8*/ 	.word	0x00000120
        /*05fc*/ 	.short	0x010a
        /*05fe*/ 	.byte	0x05
	.zero		1


	//   ....[72]....
        /*0600*/ 	.word	0x00003380
        /*0604*/ 	.word	0x00000000
        /*0608*/ 	.word	0x00000110
        /*060c*/ 	.short	0x010a
        /*060e*/ 	.byte	0xff
	.zero		1


	//   ....[73]....
        /*0610*/ 	.word	0x00003480
        /*0614*/ 	.word	0x00000000
        /*0618*/ 	.word	0x00000000
        /*061c*/ 	.short	0x0101
        /*061e*/ 	.byte	0xff
	.zero		1


	//   ....[74]....
        /*0620*/ 	.word	0x00003510
        /*0624*/ 	.word	0x000000ff
        /*0628*/ 	.word	0x00000120
        /*062c*/ 	.short	0x0106
        /*062e*/ 	.byte	0x05
	.zero		1


	//   ....[75]....
        /*0630*/ 	.word	0x00003530
        /*0634*/ 	.word	0x000000ff
        /*0638*/ 	.word	0x00000120
        /*063c*/ 	.short	0x010a
        /*063e*/ 	.byte	0x05
	.zero		1


	//   ....[76]....
        /*0640*/ 	.word	0x000035c0
        /*0644*/ 	.word	0x000000ff
        /*0648*/ 	.word	0x00000120
        /*064c*/ 	.short	0x0106
        /*064e*/ 	.byte	0x04
	.zero		1


	//   ....[77]....
        /*0650*/ 	.word	0x00003600
        /*0654*/ 	.word	0x00000000
        /*0658*/ 	.word	0x00000120
        /*065c*/ 	.short	0x010a
        /*065e*/ 	.byte	0xff
	.zero		1


	//   ....[78]....
        /*0660*/ 	.word	0x00003c90
        /*0664*/ 	.word	0x00000000
        /*0668*/ 	.word	0x00000110
        /*066c*/ 	.short	0x010a
        /*066e*/ 	.byte	0xff
	.zero		1


	//   ....[79]....
        /*0670*/ 	.word	0x00003da0
        /*0674*/ 	.word	0x00000003
        /*0678*/ 	.word	0x00000000
        /*067c*/ 	.short	0x0101
        /*067e*/ 	.byte	0xff
	.zero		1


	//   ....[80]....
        /*0680*/ 	.word	0x00003db0
        /*0684*/ 	.word	0x000000ff
        /*0688*/ 	.word	0x00000000
        /*068c*/ 	.short	0x010a
        /*068e*/ 	.byte	0x0a
	.zero		1


	//   ....[81]....
        /*0690*/ 	.word	0x00003dd0
        /*0694*/ 	.word	0x000000ff
        /*0698*/ 	.word	0x00000140
        /*069c*/ 	.short	0x010a
        /*069e*/ 	.byte	0x0b
	.zero		1


	//   ....[82]....
        /*06a0*/ 	.word	0x00003ea0
        /*06a4*/ 	.word	0x000000ff
        /*06a8*/ 	.word	0x00000000
        /*06ac*/ 	.short	0x010a
        /*06ae*/ 	.byte	0x0a
	.zero		1


	//   ....[83]....
        /*06b0*/ 	.word	0x00003fd0
        /*06b4*/ 	.word	0x000000ff
        /*06b8*/ 	.word	0x00000000
        /*06bc*/ 	.short	0x010a
        /*06be*/ 	.byte	0x1e
	.zero		1


	//   ....[84]....
        /*06c0*/ 	.word	0x00004240
        /*06c4*/ 	.word	0x000000ff
        /*06c8*/ 	.word	0x00000000
        /*06cc*/ 	.short	0x010a
        /*06ce*/ 	.byte	0x05
	.zero		1


	//   ....[85]....
        /*06d0*/ 	.word	0x000042d0
        /*06d4*/ 	.word	0x000000ff
        /*06d8*/ 	.word	0x00000000
        /*06dc*/ 	.short	0x010a
        /*06de*/ 	.byte	0x06
	.zero		1


	//   ....[86]....
        /*06e0*/ 	.word	0x00004730
        /*06e4*/ 	.word	0x00000000
        /*06e8*/ 	.word	0x00000110
        /*06ec*/ 	.short	0x010a
        /*06ee*/ 	.byte	0xff
	.zero		1


	//   ....[87]....
        /*06f0*/ 	.word	0x00004850
        /*06f4*/ 	.word	0x00000000
        /*06f8*/ 	.word	0x00000000
        /*06fc*/ 	.short	0x0101
        /*06fe*/ 	.byte	0xff
	.zero		1


	//   ....[88]....
        /*0700*/ 	.word	0x00004b70
        /*0704*/ 	.word	0x000000ff
        /*0708*/ 	.word	0x00000108
        /*070c*/ 	.short	0x010a
        /*070e*/ 	.byte	0x06
	.zero		1


	//   ....[89]....
        /*0710*/ 	.word	0x00004cf0
        /*0714*/ 	.word	0x000000ff
        /*0718*/ 	.word	0x000000e0
        /*071c*/ 	.short	0x010a
        /*071e*/ 	.byte	0x06
	.zero		1


	//   ....[90]....
        /*0720*/ 	.word	0x00004ee0
        /*0724*/ 	.word	0x000000ff
        /*0728*/ 	.word	0x000000c0
        /*072c*/ 	.short	0x010b
        /*072e*/ 	.byte	0x06
	.zero		1


	//   ....[91]....
        /*0730*/ 	.word	0x00004ef0
        /*0734*/ 	.word	0x000000ff
        /*0738*/ 	.word	0x00000000
        /*073c*/ 	.short	0x0101
        /*073e*/ 	.byte	0x15
	.zero		1


	//   ....[92]....
        /*0740*/ 	.word	0x00004f00
        /*0744*/ 	.word	0x000000ff
        /*0748*/ 	.word	0x000000e8
        /*074c*/ 	.short	0x010a
        /*074e*/ 	.byte	0x06
	.zero		1


	//   ....[93]....
        /*0750*/ 	.word	0x000050c0
        /*0754*/ 	.word	0x000000ff
        /*0758*/ 	.word	0x000000c8
        /*075c*/ 	.short	0x010b
        /*075e*/ 	.byte	0x06
	.zero		1


	//   ....[94]....
        /*0760*/ 	.word	0x000050d0
        /*0764*/ 	.word	0x000000ff
        /*0768*/ 	.word	0x00000000
        /*076c*/ 	.short	0x0101
        /*076e*/ 	.byte	0x0f
	.zero		1


	//   ....[95]....
        /*0770*/ 	.word	0x000050e0
        /*0774*/ 	.word	0x000000ff
        /*0778*/ 	.word	0x000000f0
        /*077c*/ 	.short	0x010a
        /*077e*/ 	.byte	0x06
	.zero		1


	//   ....[96]....
        /*0780*/ 	.word	0x00005290
        /*0784*/ 	.word	0x000000ff
        /*0788*/ 	.word	0x000000d0
        /*078c*/ 	.short	0x010b
        /*078e*/ 	.byte	0x06
	.zero		1


	//   ....[97]....
        /*0790*/ 	.word	0x000052a0
        /*0794*/ 	.word	0x000000ff
        /*0798*/ 	.word	0x00000000
        /*079c*/ 	.short	0x0101
        /*079e*/ 	.byte	0x0e
	.zero		1


	//   ....[98]....
        /*07a0*/ 	.word	0x000052b0
        /*07a4*/ 	.word	0x000000ff
        /*07a8*/ 	.word	0x000000f8
        /*07ac*/ 	.short	0x010a
        /*07ae*/ 	.byte	0x06
	.zero		1


	//   ....[99]....
        /*07b0*/ 	.word	0x00005480
        /*07b4*/ 	.word	0x000000ff
        /*07b8*/ 	.word	0x000000d8
        /*07bc*/ 	.short	0x010b
        /*07be*/ 	.byte	0x06
	.zero		1


	//   ....[100]....
        /*07c0*/ 	.word	0x00005490
        /*07c4*/ 	.word	0x000000ff
        /*07c8*/ 	.word	0x00000000
        /*07cc*/ 	.short	0x0101
        /*07ce*/ 	.byte	0x0d
	.zero		1


	//   ....[101]....
        /*07d0*/ 	.word	0x000054a0
        /*07d4*/ 	.word	0x000000ff
        /*07d8*/ 	.word	0x000000e0
        /*07dc*/ 	.short	0x010a
        /*07de*/ 	.byte	0x06
	.zero		1


	//   ....[102]....
        /*07e0*/ 	.word	0x00005660
        /*07e4*/ 	.word	0x000000ff
        /*07e8*/ 	.word	0x000000c0
        /*07ec*/ 	.short	0x010b
        /*07ee*/ 	.byte	0x06
	.zero		1


	//   ....[103]....
        /*07f0*/ 	.word	0x00005670
        /*07f4*/ 	.word	0x000000ff
        /*07f8*/ 	.word	0x00000000
        /*07fc*/ 	.short	0x0101
        /*07fe*/ 	.byte	0x15
	.zero		1


	//   ....[104]....
        /*0800*/ 	.word	0x00005680
        /*0804*/ 	.word	0x000000ff
        /*0808*/ 	.word	0x000000e8
        /*080c*/ 	.short	0x010a
        /*080e*/ 	.byte	0x06
	.zero		1


	//   ....[105]....
        /*0810*/ 	.word	0x00005830
        /*0814*/ 	.word	0x000000ff
        /*0818*/ 	.word	0x000000c8
        /*081c*/ 	.short	0x010b
        /*081e*/ 	.byte	0x06
	.zero		1


	//   ....[106]....
        /*0820*/ 	.word	0x00005840
        /*0824*/ 	.word	0x000000ff
        /*0828*/ 	.word	0x00000000
        /*082c*/ 	.short	0x0101
        /*082e*/ 	.byte	0x0f
	.zero		1


	//   ....[107]....
        /*0830*/ 	.word	0x00005850
        /*0834*/ 	.word	0x000000ff
        /*0838*/ 	.word	0x000000f0
        /*083c*/ 	.short	0x010a
        /*083e*/ 	.byte	0x06
	.zero		1


	//   ....[108]....
        /*0840*/ 	.word	0x00005a40
        /*0844*/ 	.word	0x000000ff
        /*0848*/ 	.word	0x000000d0
        /*084c*/ 	.short	0x010b
        /*084e*/ 	.byte	0x06
	.zero		1


	//   ....[109]....
        /*0850*/ 	.word	0x00005ab0
        /*0854*/ 	.word	0x000000ff
        /*0858*/ 	.word	0x00000000
        /*085c*/ 	.short	0x0101
        /*085e*/ 	.byte	0x0e
	.zero		1


	//   ....[110]....
        /*0860*/ 	.word	0x00005ac0
        /*0864*/ 	.word	0x000000ff
        /*0868*/ 	.word	0x000000f8
        /*086c*/ 	.short	0x010a
        /*086e*/ 	.byte	0x06
	.zero		1


	//   ....[111]....
        /*0870*/ 	.word	0x00005d60
        /*0874*/ 	.word	0x000000ff
        /*0878*/ 	.word	0x000000d8
        /*087c*/ 	.short	0x010b
        /*087e*/ 	.byte	0x06
	.zero		1


	//   ....[112]....
        /*0880*/ 	.word	0x00005d80
        /*0884*/ 	.word	0x000000ff
        /*0888*/ 	.word	0x00000000
        /*088c*/ 	.short	0x0101
        /*088e*/ 	.byte	0x0d
	.zero		1


	//   ....[113]....
        /*0890*/ 	.word	0x00005da0
        /*0894*/ 	.word	0x000000ff
        /*0898*/ 	.word	0x000000e0
        /*089c*/ 	.short	0x010a
        /*089e*/ 	.byte	0x06
	.zero		1


	//   ....[114]....
        /*08a0*/ 	.word	0x00005dc0
        /*08a4*/ 	.word	0x000000ff
        /*08a8*/ 	.word	0x000000e8
        /*08ac*/ 	.short	0x010a
        /*08ae*/ 	.byte	0x06
	.zero		1


	//   ....[115]....
        /*08b0*/ 	.word	0x00005de0
        /*08b4*/ 	.word	0x000000ff
        /*08b8*/ 	.word	0x000000f0
        /*08bc*/ 	.short	0x010a
        /*08be*/ 	.byte	0x06
	.zero		1


	//   ....[116]....
        /*08c0*/ 	.word	0x00005e30
        /*08c4*/ 	.word	0x00000002
        /*08c8*/ 	.word	0x000000f8
        /*08cc*/ 	.short	0x010a
        /*08ce*/ 	.byte	0xff
	.zero		1


	//   ....[117]....
        /*08d0*/ 	.word	0x00006140
        /*08d4*/ 	.word	0x00000000
        /*08d8*/ 	.word	0x00000110
        /*08dc*/ 	.short	0x010a
        /*08de*/ 	.byte	0xff
	.zero		1


	//   ....[118]....
        /*08e0*/ 	.word	0x00006250
        /*08e4*/ 	.word	0x00000000
        /*08e8*/ 	.word	0x00000000
        /*08ec*/ 	.short	0x0101
        /*08ee*/ 	.byte	0xff
	.zero		1


	//   ....[119]....
        /*08f0*/ 	.word	0x00006c90
        /*08f4*/ 	.word	0x000000ff
        /*08f8*/ 	.word	0x000000c0
        /*08fc*/ 	.short	0x010a
        /*08fe*/ 	.byte	0x2d
	.zero		1


	//   ....[120]....
        /*0900*/ 	.word	0x00006ca0
        /*0904*/ 	.word	0x0000003a
        /*0908*/ 	.word	0x00000130
        /*090c*/ 	.short	0x010a
        /*090e*/ 	.byte	0xff
	.zero		1


	//   ....[121]....
        /*0910*/ 	.word	0x00006e10
        /*0914*/ 	.word	0x000000ff
        /*0918*/ 	.word	0x000000c0
        /*091c*/ 	.short	0x010a
        /*091e*/ 	.byte	0x2d
	.zero		1


	//   ....[122]....
        /*0920*/ 	.word	0x00006ef0
        /*0924*/ 	.word	0x0000003a
        /*0928*/ 	.word	0x00000130
        /*092c*/ 	.short	0x010a
        /*092e*/ 	.byte	0xff
	.zero		1


	//   ....[123]....
        /*0930*/ 	.word	0x00007ce0
        /*0934*/ 	.word	0x00000000
        /*0938*/ 	.word	0x00000000
        /*093c*/ 	.short	0x0101
        /*093e*/ 	.byte	0xff
	.zero		1


	//   ....[124]....
        /*0940*/ 	.word	0x00007cf0
        /*0944*/ 	.word	0x00000002
        /*0948*/ 	.word	0x000000c0
        /*094c*/ 	.short	0x010a
        /*094e*/ 	.byte	0xff
	.zero		1


	//   ....[125]....
        /*0950*/ 	.word	0x00007db0
        /*0954*/ 	.word	0x00000002
        /*0958*/ 	.word	0x000000c0
        /*095c*/ 	.short	0x010a
        /*095e*/ 	.byte	0xff
	.zero		1


	//   ....[126]....
        /*0960*/ 	.word	0x00008b90
        /*0964*/ 	.word	0x0000006a
        /*0968*/ 	.word	0x00000000
        /*096c*/ 	.short	0x0101
        /*096e*/ 	.byte	0xff
	.zero		1


	//   ....[127]....
        /*0970*/ 	.word	0x00008bb0
        /*0974*/ 	.word	0x00000000
        /*0978*/ 	.word	0x000000c0
        /*097c*/ 	.short	0x010a
        /*097e*/ 	.byte	0xff
	.zero		1


	//   ....[128]....
        /*0980*/ 	.word	0x00008c60
        /*0984*/ 	.word	0x00000000
        /*0988*/ 	.word	0x000000c0
        /*098c*/ 	.short	0x010a
        /*098e*/ 	.byte	0xff
	.zero		1


	//   ....[129]....
        /*0990*/ 	.word	0x000099c0
        /*0994*/ 	.word	0x0000006a
        /*0998*/ 	.word	0x00000000
        /*099c*/ 	.short	0x0101
        /*099e*/ 	.byte	0xff
	.zero		1


	//   ....[130]....
        /*09a0*/ 	.word	0x000099e0
        /*09a4*/ 	.word	0x00000000
        /*09a8*/ 	.word	0x000000c0
        /*09ac*/ 	.short	0x010a
        /*09ae*/ 	.byte	0xff
	.zero		1


	//   ....[131]....
        /*09b0*/ 	.word	0x00009aa0
        /*09b4*/ 	.word	0x00000000
        /*09b8*/ 	.word	0x000000c0
        /*09bc*/ 	.short	0x010a
        /*09be*/ 	.byte	0xff
	.zero		1


	//   ....[132]....
        /*09c0*/ 	.word	0x0000a8b0
        /*09c4*/ 	.word	0x0000006b
        /*09c8*/ 	.word	0x00000000
        /*09cc*/ 	.short	0x0101
        /*09ce*/ 	.byte	0xff
	.zero		1


	//   ....[133]....
        /*09d0*/ 	.word	0x0000a8d0
        /*09d4*/ 	.word	0x00000000
        /*09d8*/ 	.word	0x000000c0
        /*09dc*/ 	.short	0x010a
        /*09de*/ 	.byte	0xff
	.zero		1


	//   ....[134]....
        /*09e0*/ 	.word	0x0000a980
        /*09e4*/ 	.word	0x00000000
        /*09e8*/ 	.word	0x000000c0
        /*09ec*/ 	.short	0x010a
        /*09ee*/ 	.byte	0xff
	.zero		1


	//   ....[135]....
        /*09f0*/ 	.word	0x0000b750
        /*09f4*/ 	.word	0x0000006b
        /*09f8*/ 	.word	0x00000000
        /*09fc*/ 	.short	0x0101
        /*09fe*/ 	.byte	0xff
	.zero		1


	//   ....[136]....
        /*0a00*/ 	.word	0x0000b770
        /*0a04*/ 	.word	0x00000000
        /*0a08*/ 	.word	0x000000c0
        /*0a0c*/ 	.short	0x010a
        /*0a0e*/ 	.byte	0xff
	.zero		1


	//   ....[137]....
        /*0a10*/ 	.word	0x0000b820
        /*0a14*/ 	.word	0x00000000
        /*0a18*/ 	.word	0x000000c0
        /*0a1c*/ 	.short	0x010a
        /*0a1e*/ 	.byte	0xff
	.zero		1


	//   ....[138]....
        /*0a20*/ 	.word	0x0000c640
        /*0a24*/ 	.word	0x0000006b
        /*0a28*/ 	.word	0x00000000
        /*0a2c*/ 	.short	0x0101
        /*0a2e*/ 	.byte	0xff
	.zero		1


	//   ....[139]....
        /*0a30*/ 	.word	0x0000c660
        /*0a34*/ 	.word	0x00000000
        /*0a38*/ 	.word	0x000000c0
        /*0a3c*/ 	.short	0x010a
        /*0a3e*/ 	.byte	0xff
	.zero		1


	//   ....[140]....
        /*0a40*/ 	.word	0x0000c710
        /*0a44*/ 	.word	0x00000000
        /*0a48*/ 	.word	0x000000c0
        /*0a4c*/ 	.short	0x010a
        /*0a4e*/ 	.byte	0xff
	.zero		1


	//   ....[141]....
        /*0a50*/ 	.word	0x0000d4c0
        /*0a54*/ 	.word	0x0000006b
        /*0a58*/ 	.word	0x00000000
        /*0a5c*/ 	.short	0x0101
        /*0a5e*/ 	.byte	0xff
	.zero		1


	//   ....[142]....
        /*0a60*/ 	.word	0x0000d4e0
        /*0a64*/ 	.word	0x00000000
        /*0a68*/ 	.word	0x000000c0
        /*0a6c*/ 	.short	0x010a
        /*0a6e*/ 	.byte	0xff
	.zero		1


	//   ....[143]....
        /*0a70*/ 	.word	0x0000d590
        /*0a74*/ 	.word	0x00000000
        /*0a78*/ 	.word	0x000000c0
        /*0a7c*/ 	.short	0x010a
        /*0a7e*/ 	.byte	0xff
	.zero		1


	//   ....[144]....
        /*0a80*/ 	.word	0x0000de00
        /*0a84*/ 	.word	0x000000ff
        /*0a88*/ 	.word	0x00000000
        /*0a8c*/ 	.short	0x0101
        /*0a8e*/ 	.byte	0x04
	.zero		1


	//   ....[145]....
        /*0a90*/ 	.word	0x0000e380
        /*0a94*/ 	.word	0x00000000
        /*0a98*/ 	.word	0x00000000
        /*0a9c*/ 	.short	0x0101
        /*0a9e*/ 	.byte	0xff
	.zero		1


	//   ....[146]....
        /*0aa0*/ 	.word	0x0000e610
        /*0aa4*/ 	.word	0x000000ff
        /*0aa8*/ 	.word	0x00000000
        /*0aac*/ 	.short	0x0101
        /*0aae*/ 	.byte	0x04
	.zero		1


	//   ....[147]....
        /*0ab0*/ 	.word	0x0000e630
        /*0ab4*/ 	.word	0x00000002
        /*0ab8*/ 	.word	0x00000160
        /*0abc*/ 	.short	0x010a
        /*0abe*/ 	.byte	0xff
	.zero		1


	//   ....[148]....
        /*0ac0*/ 	.word	0x0000e690
        /*0ac4*/ 	.word	0x00000002
        /*0ac8*/ 	.word	0x00000060
        /*0acc*/ 	.short	0x010a
        /*0ace*/ 	.byte	0xff
	.zero		1


	//   ....[149]....
        /*0ad0*/ 	.word	0x0000e6f0
        /*0ad4*/ 	.word	0x00000002
        /*0ad8*/ 	.word	0x00000060
        /*0adc*/ 	.short	0x010a
        /*0ade*/ 	.byte	0xff
	.zero		1


	//   ....[150]....
        /*0ae0*/ 	.word	0x0000e740
        /*0ae4*/ 	.word	0x00000002
        /*0ae8*/ 	.word	0x00000110
        /*0aec*/ 	.short	0x010a
        /*0aee*/ 	.byte	0xff
	.zero		1


	//   ....[151]....
        /*0af0*/ 	.word	0x0000e7a0
        /*0af4*/ 	.word	0x00000000
        /*0af8*/ 	.word	0x00000000
        /*0afc*/ 	.short	0x010a
        /*0afe*/ 	.byte	0xff
	.zero		1


	//   ....[152]....
        /*0b00*/ 	.word	0x0000e800
        /*0b04*/ 	.word	0x00000000
        /*0b08*/ 	.word	0x00000000
        /*0b0c*/ 	.short	0x010a
        /*0b0e*/ 	.byte	0xff
	.zero		1


	//   ....[153]....
        /*0b10*/ 	.word	0x0000e860
        /*0b14*/ 	.word	0x00000000
        /*0b18*/ 	.word	0x00000000
        /*0b1c*/ 	.short	0x010a
        /*0b1e*/ 	.byte	0xff
	.zero		1


	//   ....[154]....
        /*0b20*/ 	.word	0x0000e8c0
        /*0b24*/ 	.word	0x00000000
        /*0b28*/ 	.word	0x00000000
        /*0b2c*/ 	.short	0x010a
        /*0b2e*/ 	.byte	0xff
	.zero		1


	//   ....[155]....
        /*0b30*/ 	.word	0x0000e920
        /*0b34*/ 	.word	0x00000000
        /*0b38*/ 	.word	0x00000000
        /*0b3c*/ 	.short	0x010a
        /*0b3e*/ 	.byte	0xff
	.zero		1


	//   ....[156]....
        /*0b40*/ 	.word	0x0000e980
        /*0b44*/ 	.word	0x00000000
        /*0b48*/ 	.word	0x00000000
        /*0b4c*/ 	.short	0x010a
        /*0b4e*/ 	.byte	0xff
	.zero		1


	//   ....[157]....
        /*0b50*/ 	.word	0x0000e9e0
        /*0b54*/ 	.word	0x00000000
        /*0b58*/ 	.word	0x00000000
        /*0b5c*/ 	.short	0x010a
        /*0b5e*/ 	.byte	0xff
	.zero		1


	//   ....[158]....
        /*0b60*/ 	.word	0x0000ea40
        /*0b64*/ 	.word	0x00000000
        /*0b68*/ 	.word	0x00000000
        /*0b6c*/ 	.short	0x010a
        /*0b6e*/ 	.byte	0xff
	.zero		1


	//   ....[159]....
        /*0b70*/ 	.word	0x0000eaa0
        /*0b74*/ 	.word	0x00000000
        /*0b78*/ 	.word	0x00000000
        /*0b7c*/ 	.short	0x010a
        /*0b7e*/ 	.byte	0xff
	.zero		1


	//   ....[160]....
        /*0b80*/ 	.word	0x0000eb00
        /*0b84*/ 	.word	0x00000000
        /*0b88*/ 	.word	0x00000000
        /*0b8c*/ 	.short	0x010a
        /*0b8e*/ 	.byte	0xff
	.zero		1


	//   ....[161]....
        /*0b90*/ 	.word	0x0000eb60
        /*0b94*/ 	.word	0x00000000
        /*0b98*/ 	.word	0x00000000
        /*0b9c*/ 	.short	0x010a
        /*0b9e*/ 	.byte	0xff
	.zero		1


	//   ....[162]....
        /*0ba0*/ 	.word	0x0000ebb0
        /*0ba4*/ 	.word	0x00000000
        /*0ba8*/ 	.word	0x00000150
        /*0bac*/ 	.short	0x010a
        /*0bae*/ 	.byte	0xff
	.zero		1


	//   ....[163]....
        /*0bb0*/ 	.word	0x0000ec10
        /*0bb4*/ 	.word	0x00000000
        /*0bb8*/ 	.word	0x00000120
        /*0bbc*/ 	.short	0x010a
        /*0bbe*/ 	.byte	0xff
	.zero		1


	//   ....[164]....
        /*0bc0*/ 	.word	0x0000ec60
        /*0bc4*/ 	.word	0x00000000
        /*0bc8*/ 	.word	0x00000110
        /*0bcc*/ 	.short	0x010a
        /*0bce*/ 	.byte	0xff
	.zero		1


	//   ....[165]....
        /*0bd0*/ 	.word	0x0000ecc0
        /*0bd4*/ 	.word	0x00000000
        /*0bd8*/ 	.word	0x00000120
        /*0bdc*/ 	.short	0x010a
        /*0bde*/ 	.byte	0xff
	.zero		1


	//   ....[166]....
        /*0be0*/ 	.word	0x0000ed10
        /*0be4*/ 	.word	0x00000000
        /*0be8*/ 	.word	0x00000110
        /*0bec*/ 	.short	0x010a
        /*0bee*/ 	.byte	0xff
	.zero		1


	//   ....[167]....
        /*0bf0*/ 	.word	0x0000ed70
        /*0bf4*/ 	.word	0x00000002
        /*0bf8*/ 	.word	0x00000140
        /*0bfc*/ 	.short	0x010a
        /*0bfe*/ 	.byte	0xff
	.zero		1


	//   ....[168]....
        /*0c00*/ 	.word	0x0000edd0
        /*0c04*/ 	.word	0x00000000
        /*0c08*/ 	.word	0x00000000
        /*0c0c*/ 	.short	0x010a
        /*0c0e*/ 	.byte	0xff
	.zero		1


	//   ....[169]....
        /*0c10*/ 	.word	0x0000ee30
        /*0c14*/ 	.word	0x00000000
        /*0c18*/ 	.word	0x00000000
        /*0c1c*/ 	.short	0x010a
        /*0c1e*/ 	.byte	0xff
	.zero		1


	//   ....[170]....
        /*0c20*/ 	.word	0x0000ee90
        /*0c24*/ 	.word	0x00000000
        /*0c28*/ 	.word	0x00000000
        /*0c2c*/ 	.short	0x010a
        /*0c2e*/ 	.byte	0xff
	.zero		1


	//   ....[171]....
        /*0c30*/ 	.word	0x0000eee0
        /*0c34*/ 	.word	0x00000000
        /*0c38*/ 	.word	0x00000110
        /*0c3c*/ 	.short	0x010a
        /*0c3e*/ 	.byte	0xff
	.zero		1


	//   ....[172]....
        /*0c40*/ 	.word	0x0000ef40
        /*0c44*/ 	.word	0x00000000
        /*0c48*/ 	.word	0x00000108
        /*0c4c*/ 	.short	0x010a
        /*0c4e*/ 	.byte	0xff
	.zero		1


	//   ....[173]....
        /*0c50*/ 	.word	0x0000efa0
        /*0c54*/ 	.word	0x00000000
        /*0c58*/ 	.word	0x000000e0
        /*0c5c*/ 	.short	0x010a
        /*0c5e*/ 	.byte	0xff
	.zero		1


	//   ....[174]....
        /*0c60*/ 	.word	0x0000f000
        /*0c64*/ 	.word	0x00000000
        /*0c68*/ 	.word	0x000000e8
        /*0c6c*/ 	.short	0x010a
        /*0c6e*/ 	.byte	0xff
	.zero		1


	//   ....[175]....
        /*0c70*/ 	.word	0x0000f060
        /*0c74*/ 	.word	0x00000000
        /*0c78*/ 	.word	0x000000f0
        /*0c7c*/ 	.short	0x010a
        /*0c7e*/ 	.byte	0xff
	.zero		1


	//   ....[176]....
        /*0c80*/ 	.word	0x0000f0c0
        /*0c84*/ 	.word	0x00000000
        /*0c88*/ 	.word	0x000000f8
        /*0c8c*/ 	.short	0x010a
        /*0c8e*/ 	.byte	0xff
	.zero		1


	//   ....[177]....
        /*0c90*/ 	.word	0x0000f120
        /*0c94*/ 	.word	0x00000000
        /*0c98*/ 	.word	0x000000e0
        /*0c9c*/ 	.short	0x010a
        /*0c9e*/ 	.byte	0xff
	.zero		1


	//   ....[178]....
        /*0ca0*/ 	.word	0x0000f180
        /*0ca4*/ 	.word	0x00000000
        /*0ca8*/ 	.word	0x000000e8
        /*0cac*/ 	.short	0x010a
        /*0cae*/ 	.byte	0xff
	.zero		1


	//   ....[179]....
        /*0cb0*/ 	.word	0x0000f1e0
        /*0cb4*/ 	.word	0x00000000
        /*0cb8*/ 	.word	0x000000f0
        /*0cbc*/ 	.short	0x010a
        /*0cbe*/ 	.byte	0xff
	.zero		1


	//   ....[180]....
        /*0cc0*/ 	.word	0x0000f240
        /*0cc4*/ 	.word	0x00000000
        /*0cc8*/ 	.word	0x000000f8
        /*0ccc*/ 	.short	0x010a
        /*0cce*/ 	.byte	0xff
	.zero		1


	//   ....[181]....
        /*0cd0*/ 	.word	0x0000f2a0
        /*0cd4*/ 	.word	0x00000000
        /*0cd8*/ 	.word	0x000000e0
        /*0cdc*/ 	.short	0x010a
        /*0cde*/ 	.byte	0xff
	.zero		1


	//   ....[182]....
        /*0ce0*/ 	.word	0x0000f300
        /*0ce4*/ 	.word	0x00000000
        /*0ce8*/ 	.word	0x000000e8
        /*0cec*/ 	.short	0x010a
        /*0cee*/ 	.byte	0xff
	.zero		1


	//   ....[183]....
        /*0cf0*/ 	.word	0x0000f360
        /*0cf4*/ 	.word	0x00000002
        /*0cf8*/ 	.word	0x000000f0
        /*0cfc*/ 	.short	0x010a
        /*0cfe*/ 	.byte	0xff
	.zero		1


	//   ....[184]....
        /*0d00*/ 	.word	0x0000f3b0
        /*0d04*/ 	.word	0x00000000
        /*0d08*/ 	.word	0x00000110
        /*0d0c*/ 	.short	0x010a
        /*0d0e*/ 	.byte	0xff
	.zero		1


	//   ....[185]....
        /*0d10*/ 	.word	0x0000f410
        /*0d14*/ 	.word	0x00000004
        /*0d18*/ 	.word	0x000000c0
        /*0d1c*/ 	.short	0x010a
        /*0d1e*/ 	.byte	0xff
	.zero		1


	//   ....[186]....
        /*0d20*/ 	.word	0x0000f460
        /*0d24*/ 	.word	0x0000003a
        /*0d28*/ 	.word	0x00000130
        /*0d2c*/ 	.short	0x010a
        /*0d2e*/ 	.byte	0xff
	.zero		1


	//   ....[187]....
        /*0d30*/ 	.word	0x0000f4b0
        /*0d34*/ 	.word	0x00000002
        /*0d38*/ 	.word	0x000000c0
        /*0d3c*/ 	.short	0x010a
        /*0d3e*/ 	.byte	0xff
	.zero		1


	//   ....[188]....
        /*0d40*/ 	.word	0x0000f500
        /*0d44*/ 	.word	0x00000000
        /*0d48*/ 	.word	0x000000c0
        /*0d4c*/ 	.short	0x010a
        /*0d4e*/ 	.byte	0xff
	.zero		1


	//   ....[189]....
        /*0d50*/ 	.word	0x0000f550
        /*0d54*/ 	.word	0x00000000
        /*0d58*/ 	.word	0x000000c0
        /*0d5c*/ 	.short	0x010a
        /*0d5e*/ 	.byte	0xff
	.zero		1


	//   ....[190]....
        /*0d60*/ 	.word	0x0000f5a0
        /*0d64*/ 	.word	0x00000000
        /*0d68*/ 	.word	0x000000c0
        /*0d6c*/ 	.short	0x010a
        /*0d6e*/ 	.byte	0xff
	.zero		1


	//   ....[191]....
        /*0d70*/ 	.word	0x0000f5f0
        /*0d74*/ 	.word	0x00000000
        /*0d78*/ 	.word	0x000000c0
        /*0d7c*/ 	.short	0x010a
        /*0d7e*/ 	.byte	0xff
	.zero		1


	//   ....[192]....
        /*0d80*/ 	.word	0x0000f640
        /*0d84*/ 	.word	0x00000000
        /*0d88*/ 	.word	0x000000c0
        /*0d8c*/ 	.short	0x010a
        /*0d8e*/ 	.byte	0xff
	.zero		1


	//   ....[193]....
        /*0d90*/ 	.word	0x0000f690
        /*0d94*/ 	.word	0x00000000
        /*0d98*/ 	.word	0x000000c0
        /*0d9c*/ 	.short	0x010a
        /*0d9e*/ 	.byte	0xff
	.zero		1


	//----- nvinfo : EIATTR_NUM_MBARRIERS
	.align		4
.L_47:
        /*0da0*/ 	.byte	0x03, 0x38
        /*0da2*/ 	.short	0x002e


	//----- nvinfo : EIATTR_EXIT_INSTR_OFFSETS
	.align		4
        /*0da4*/ 	.byte	0x04, 0x1c
        /*0da6*/ 	.short	(.L_49 - .L_48)


	//   ....[0]....
.L_48:
        /*0da8*/ 	.word	0x000030e0


	//   ....[1]....
        /*0dac*/ 	.word	0x000035d0


	//   ....[2]....
        /*0db0*/ 	.word	0x00003630


	//   ....[3]....
        /*0db4*/ 	.word	0x00004530


	//   ....[4]....
        /*0db8*/ 	.word	0x00005e60


	//   ....[5]....
        /*0dbc*/ 	.word	0x00005ea0


	//   ....[6]....
        /*0dc0*/ 	.word	0x0000e500


	//   ....[7]....
        /*0dc4*/ 	.word	0x0000e580


	//   ....[8]....
        /*0dc8*/ 	.word	0x0000e5b0


	//   ....[9]....
        /*0dcc*/ 	.word	0x0000e620


	//----- nvinfo : EIATTR_MAX_THREADS
	.align		4
.L_49:
        /*0dd0*/ 	.byte	0x04, 0x05
        /*0dd2*/ 	.short	(.L_51 - .L_50)
.L_50:
        /*0dd4*/ 	.word	0x00000100
        /*0dd8*/ 	.word	0x00000001
        /*0ddc*/ 	.word	0x00000001


	//----- nvinfo : EIATTR_CRS_STACK_SIZE
	.align		4
.L_51:
        /*0de0*/ 	.byte	0x04, 0x1e
        /*0de2*/ 	.short	(.L_53 - .L_52)
.L_52:
        /*0de4*/ 	.word	0x00000000


	//----- nvinfo : EIATTR_CBANK_PARAM_SIZE
	.align		4
.L_53:
        /*0de8*/ 	.byte	0x03, 0x19
        /*0dea*/ 	.short	0x0c00


	//----- nvinfo : EIATTR_PARAM_CBANK
	.align		4
        /*0dec*/ 	.byte	0x04, 0x0a
        /*0dee*/ 	.short	(.L_55 - .L_54)
	.align		4
.L_54:
        /*0df0*/ 	.word	index@(.nv.constant0._ZN7cutlass13device_kernelINS_4gemm6kernel13GemmUniversalIN4cute5tupleIJiiiiEEENS1_10collective13CollectiveMmaINS1_46MainloopSm100TmaUmmaWarpSpecializedBlockScaledILi12ELi2ELi2ENS5_IJNS4_1CILi4EEENSA_ILi1EEESC_EEEEENS5_IJNSA_ILi128EEESF_SF_EEENS5_IJNS_12float_e2m1_tENS_13float_ue8m0_tEEEENS5_IJNS5_IJlSC_lEEENS4_6LayoutINS5_IJNS5_IJNS5_IJNSA_ILi32EEESB_EEEiEEESO_NS5_IJSC_iEEEEEENS5_IJNS5_IJNS5_IJNSA_ILi16EEESB_EEEiEEENS5_IJNS5_IJNSA_ILi0EEESC_EEENSA_ILi512EEEEEENS5_IJSU_iEEEEEEEEEEESJ_S11_NS4_8TiledMMAINS4_8MMA_AtomIJNS4_17SM100_MMA_MXF4_SSISH_SH_fSI_Li128ELi128ELi32ELNS4_4UMMA5MajorE0ELS16_0ELNS15_7ScaleInE0ELS17_0EEEEEENSL_INS5_IJSC_SC_SC_EEENS5_IJSU_SU_SU_EEEEENS5_IJNS4_10UnderscoreES1D_S1D_EEEEENS5_IJNS4_13SM90_TMA_LOADES1G_EEENS5_IJNS4_14ComposedLayoutINS4_7SwizzleILi2ELi4ELi3EEENS4_18smem_ptr_flag_bitsILi4EEENSL_INS5_IJNSA_ILi8EEESF_EEENS5_IJSF_SC_EEEEEEENSL_INS5_IJNS5_IJNS5_IJSN_SC_EEENS5_IJSM_NSA_ILi2EEEEEEEEESC_NS5_IJS1T_SC_EEEEEENS5_IJNS5_IJNS5_IJSS_SW_EEESV_EEESU_NS5_IJS1T_SW_EEEEEEEEEEEvNS4_8identityENS5_IJNS4_23SM90_TMA_LOAD_MULTICASTES25_EEES23_vS24_EENS_8epilogue10collective18CollectiveEpilogueINS28_23Sm100TmaWarpSpecializedILi4ELi2ELi16ELb1ELb0EEEJNS5_IJNSA_ILi64EEESF_SF_EEENS5_IJNSL_IS2D_SC_EENSL_INS5_IJSR_S1T_EEENS5_IJSC_S2D_EEEEEEEENS_10bfloat16_tESK_S2K_SK_NS28_6fusion15FusionCallbacksIS2C_NS2L_17LinearCombinationIS2K_fS2K_fLNS_15FloatRoundStyleE2EEES2E_S2J_JEEENS4_5SM1004TMEM4LOAD26SM100_TMEM_LOAD_32dp32b16xES1G_NS1I_INS1J_ILi1ELi4ELi3EEENS1L_ILi16EEENSL_INS5_IJS1N_SR_EEENS5_IJSR_SC_EEEEEEENS4_39AutoVectorizingCopyWithAssumedAlignmentILi128EEENS4_14SM90_TMA_STOREES30_S32_S32_EEEvvEEEEvNT_6ParamsE)
        /*0df4*/ 	.short	0x0380
        /*0df6*/ 	.short	0x0c00


	//----- nvinfo : EIATTR_SW_WAR
	.align		4
.L_55:
        /*0df8*/ 	.byte	0x04, 0x36
        /*0dfa*/ 	.short	(.L_57 - .L_56)
.L_56:
        /*0dfc*/ 	.word	0x00000008
.L_57:


//--------------------- .nv.callgraph             --------------------------
	.section	.nv.callgraph,"",@"SHT_CUDA_CALLGRAPH"
	.align	4
	.sectionentsize	8
	.align		4
        /*0000*/ 	.word	0x00000000
	.align		4
        /*0004*/ 	.word	0xffffffff
	.align		4
        /*0008*/ 	.word	index@(_ZN7cutlass13device_kernelINS_4gemm6kernel13GemmUniversalIN4cute5tupleIJiiiiEEENS1_10collective13CollectiveMmaINS1_46MainloopSm100TmaUmmaWarpSpecializedBlockScaledILi12ELi2ELi2ENS5_IJNS4_1CILi4EEENSA_ILi1EEESC_EEEEENS5_IJNSA_ILi128EEESF_SF_EEENS5_IJNS_12float_e2m1_tENS_13float_ue8m0_tEEEENS5_IJNS5_IJlSC_lEEENS4_6LayoutINS5_IJNS5_IJNS5_IJNSA_ILi32EEESB_EEEiEEESO_NS5_IJSC_iEEEEEENS5_IJNS5_IJNS5_IJNSA_ILi16EEESB_EEEiEEENS5_IJNS5_IJNSA_ILi0EEESC_EEENSA_ILi512EEEEEENS5_IJSU_iEEEEEEEEEEESJ_S11_NS4_8TiledMMAINS4_8MMA_AtomIJNS4_17SM100_MMA_MXF4_SSISH_SH_fSI_Li128ELi128ELi32ELNS4_4UMMA5MajorE0ELS16_0ELNS15_7ScaleInE0ELS17_0EEEEEENSL_INS5_IJSC_SC_SC_EEENS5_IJSU_SU_SU_EEEEENS5_IJNS4_10UnderscoreES1D_S1D_EEEEENS5_IJNS4_13SM90_TMA_LOADES1G_EEENS5_IJNS4_14ComposedLayoutINS4_7SwizzleILi2ELi4ELi3EEENS4_18smem_ptr_flag_bitsILi4EEENSL_INS5_IJNSA_ILi8EEESF_EEENS5_IJSF_SC_EEEEEEENSL_INS5_IJNS5_IJNS5_IJSN_SC_EEENS5_IJSM_NSA_ILi2EEEEEEEEESC_NS5_IJS1T_SC_EEEEEENS5_IJNS5_IJNS5_IJSS_SW_EEESV_EEESU_NS5_IJS1T_SW_EEEEEEEEEEEvNS4_8identityENS5_IJNS4_23SM90_TMA_LOAD_MULTICASTES25_EEES23_vS24_EENS_8epilogue10collective18CollectiveEpilogueINS28_23Sm100TmaWarpSpecializedILi4ELi2ELi16ELb1ELb0EEEJNS5_IJNSA_ILi64EEESF_SF_EEENS5_IJNSL_IS2D_SC_EENSL_INS5_IJSR_S1T_EEENS5_IJSC_S2D_EEEEEEEENS_10bfloat16_tESK_S2K_SK_NS28_6fusion15FusionCallbacksIS2C_NS2L_17LinearCombinationIS2K_fS2K_fLNS_15FloatRoundStyleE2EEES2E_S2J_JEEENS4_5SM1004TMEM4LOAD26SM100_TMEM_LOAD_32dp32b16xES1G_NS1I_INS1J_ILi1ELi4ELi3EEENS1L_ILi16EEENSL_INS5_IJS1N_SR_EEENS5_IJSR_SC_EEEEEEENS4_39AutoVectorizingCopyWithAssumedAlignmentILi128EEENS4_14SM90_TMA_STOREES30_S32_S32_EEEvvEEEEvNT_6ParamsE)
	.align		4
        /*000c*/ 	.word	index@(__assertfail)
	.align		4
        /*0010*/ 	.word	0x00000000
	.align		4
        /*0014*/ 	.word	0xfffffffe
	.align		4
        /*0018*/ 	.word	0x00000000
	.align		4
        /*001c*/ 	.word	0xfffffffd
	.align		4
        /*0020*/ 	.word	0x00000000
	.align		4
        /*0024*/ 	.word	0xfffffffc


//--------------------- .nv.constant4             --------------------------
	.section	.nv.constant4,"a",@progbits
	.align	8
	.align		8
.nv.constant4:
        /*0000*/ 	.dword	__assertfail
	.align		8
        /*0008*/ 	.dword	__unnamed_1
	.align		8
        /*0010*/ 	.dword	__unnamed_2
	.align		8
        /*0018*/ 	.dword	_ZN40_INTERNAL_549ff726_4_k_cu_4ad18ebe_261914cuda3std3__45__cpo5beginE
	.align		8
        /*0020*/ 	.dword	_ZN40_INTERNAL_549ff726_4_k_cu_4ad18ebe_261914cuda3std3__45__cpo3endE
	.align		8
        /*0028*/ 	.dword	_ZN40_INTERNAL_549ff726_4_k_cu_4ad18ebe_261914cuda3std3__45__cpo6cbeginE
	.align		8
        /*0030*/ 	.dword	_ZN40_INTERNAL_549ff726_4_k_cu_4ad18ebe_261914cuda3std3__45__cpo4cendE
	.align		8
        /*0038*/ 	.dword	_ZN40_INTERNAL_549ff726_4_k_cu_4ad18ebe_261914cuda3std3__442_GLOBAL__N__549ff726_4_k_cu_4ad18ebe_261916ignoreE
	.align		8
        /*0040*/ 	.dword	_ZN40_INTERNAL_549ff726_4_k_cu_4ad18ebe_261914cuda3std3__419piecewise_constructE
	.align		8
        /*0048*/ 	.dword	_ZN40_INTERNAL_549ff726_4_k_cu_4ad18ebe_261914cuda3std3__48in_placeE
	.align		8
        /*0050*/ 	.dword	_ZN40_INTERNAL_549ff726_4_k_cu_4ad18ebe_261914cuda3std6ranges3__45__cpo4swapE
	.align		8
        /*0058*/ 	.dword	_ZN40_INTERNAL_549ff726_4_k_cu_4ad18ebe_261914cuda3std6ranges3__45__cpo9iter_moveE
	.align		8
        /*0060*/ 	.dword	_ZN40_INTERNAL_549ff726_4_k_cu_4ad18ebe_261914cute7productE
	.align		8
        /*0068*/ 	.dword	_ZN40_INTERNAL_549ff726_4_k_cu_4ad18ebe_261914cute1_E
	.align		8
        /*0070*/ 	.dword	$str$25
	.align		8
        /*0078*/ 	.dword	$str$26
	.align		8
        /*0080*/ 	.dword	$str$29
	.align		8
        /*0088*/ 	.dword	$str$30


//--------------------- .text._ZN7cutlass13device_kernelINS_4gemm6kernel13GemmUniversalIN4cute5tupleIJiiiiEEENS1_10collective13CollectiveMmaINS1_46MainloopSm100TmaUmmaWarpSpecializedBlockScaledILi12ELi2ELi2ENS5_IJNS4_1CILi4EEENSA_ILi1EEESC_EEEEENS5_IJNSA_ILi128EEESF_SF_EEENS5_IJNS_12float_e2m1_tENS_13float_ue8m0_tEEEENS5_IJNS5_IJlSC_lEEENS4_6LayoutINS5_IJNS5_IJNS5_IJNSA_ILi32EEESB_EEEiEEESO_NS5_IJSC_iEEEEEENS5_IJNS5_IJNS5_IJNSA_ILi16EEESB_EEEiEEENS5_IJNS5_IJNSA_ILi0EEESC_EEENSA_ILi512EEEEEENS5_IJSU_iEEEEEEEEEEESJ_S11_NS4_8TiledMMAINS4_8MMA_AtomIJNS4_17SM100_MMA_MXF4_SSISH_SH_fSI_Li128ELi128ELi32ELNS4_4UMMA5MajorE0ELS16_0ELNS15_7ScaleInE0ELS17_0EEEEEENSL_INS5_IJSC_SC_SC_EEENS5_IJSU_SU_SU_EEEEENS5_IJNS4_10UnderscoreES1D_S1D_EEEEENS5_IJNS4_13SM90_TMA_LOADES1G_EEENS5_IJNS4_14ComposedLayoutINS4_7SwizzleILi2ELi4ELi3EEENS4_18smem_ptr_flag_bitsILi4EEENSL_INS5_IJNSA_ILi8EEESF_EEENS5_IJSF_SC_EEEEEEENSL_INS5_IJNS5_IJNS5_IJSN_SC_EEENS5_IJSM_NSA_ILi2EEEEEEEEESC_NS5_IJS1T_SC_EEEEEENS5_IJNS5_IJNS5_IJSS_SW_EEESV_EEESU_NS5_IJS1T_SW_EEEEEEEEEEEvNS4_8identityENS5_IJNS4_23SM90_TMA_LOAD_MULTICASTES25_EEES23_vS24_EENS_8epilogue10collective18CollectiveEpilogueINS28_23Sm100TmaWarpSpecializedILi4ELi2ELi16ELb1ELb0EEEJNS5_IJNSA_ILi64EEESF_SF_EEENS5_IJNSL_IS2D_SC_EENSL_INS5_IJSR_S1T_EEENS5_IJSC_S2D_EEEEEEEENS_10bfloat16_tESK_S2K_SK_NS28_6fusion15FusionCallbacksIS2C_NS2L_17LinearCombinationIS2K_fS2K_fLNS_15FloatRoundStyleE2EEES2E_S2J_JEEENS4_5SM1004TMEM4LOAD26SM100_TMEM_LOAD_32dp32b16xES1G_NS1I_INS1J_ILi1ELi4ELi3EEENS1L_ILi16EEENSL_INS5_IJS1N_SR_EEENS5_IJSR_SC_EEEEEEENS4_39AutoVectorizingCopyWithAssumedAlignmentILi128EEENS4_14SM90_TMA_STOREES30_S32_S32_EEEvvEEEEvNT_6ParamsE --------------------------
	.section	.text._ZN7cutlass13device_kernelINS_4gemm6kernel13GemmUniversalIN4cute5tupleIJiiiiEEENS1_10collective13CollectiveMmaINS1_46MainloopSm100TmaUmmaWarpSpecializedBlockScaledILi12ELi2ELi2ENS5_IJNS4_1CILi4EEENSA_ILi1EEESC_EEEEENS5_IJNSA_ILi128EEESF_SF_EEENS5_IJNS_12float_e2m1_tENS_13float_ue8m0_tEEEENS5_IJNS5_IJlSC_lEEENS4_6LayoutINS5_IJNS5_IJNS5_IJNSA_ILi32EEESB_EEEiEEESO_NS5_IJSC_iEEEEEENS5_IJNS5_IJNS5_IJNSA_ILi16EEESB_EEEiEEENS5_IJNS5_IJNSA_ILi0EEESC_EEENSA_ILi512EEEEEENS5_IJSU_iEEEEEEEEEEESJ_S11_NS4_8TiledMMAINS4_8MMA_AtomIJNS4_17SM100_MMA_MXF4_SSISH_SH_fSI_Li128ELi128ELi32ELNS4_4UMMA5MajorE0ELS16_0ELNS15_7ScaleInE0ELS17_0EEEEEENSL_INS5_IJSC_SC_SC_EEENS5_IJSU_SU_SU_EEEEENS5_IJNS4_10UnderscoreES1D_S1D_EEEEENS5_IJNS4_13SM90_TMA_LOADES1G_EEENS5_IJNS4_14ComposedLayoutINS4_7SwizzleILi2ELi4ELi3EEENS4_18smem_ptr_flag_bitsILi4EEENSL_INS5_IJNSA_ILi8EEESF_EEENS5_IJSF_SC_EEEEEEENSL_INS5_IJNS5_IJNS5_IJSN_SC_EEENS5_IJSM_NSA_ILi2EEEEEEEEESC_NS5_IJS1T_SC_EEEEEENS5_IJNS5_IJNS5_IJSS_SW_EEESV_EEESU_NS5_IJS1T_SW_EEEEEEEEEEEvNS4_8identityENS5_IJNS4_23SM90_TMA_LOAD_MULTICASTES25_EEES23_vS24_EENS_8epilogue10collective18CollectiveEpilogueINS28_23Sm100TmaWarpSpecializedILi4ELi2ELi16ELb1ELb0EEEJNS5_IJNSA_ILi64EEESF_SF_EEENS5_IJNSL_IS2D_SC_EENSL_INS5_IJSR_S1T_EEENS5_IJSC_S2D_EEEEEEEENS_10bfloat16_tESK_S2K_SK_NS28_6fusion15FusionCallbacksIS2C_NS2L_17LinearCombinationIS2K_fS2K_fLNS_15FloatRoundStyleE2EEES2E_S2J_JEEENS4_5SM1004TMEM4LOAD26SM100_TMEM_LOAD_32dp32b16xES1G_NS1I_INS1J_ILi1ELi4ELi3EEENS1L_ILi16EEENSL_INS5_IJS1N_SR_EEENS5_IJSR_SC_EEEEEEENS4_39AutoVectorizingCopyWithAssumedAlignmentILi128EEENS4_14SM90_TMA_STOREES30_S32_S32_EEEvvEEEEvNT_6ParamsE,"ax",@progbits
	.align	128
.text._ZN7cutlass13device_kernelINS_4gemm6kernel13GemmUniversalIN4cute5tupleIJiiiiEEENS1_10collective13CollectiveMmaINS1_46MainloopSm100TmaUmmaWarpSpecializedBlockScaledILi12ELi2ELi2ENS5_IJNS4_1CILi4EEENSA_ILi1EEESC_EEEEENS5_IJNSA_ILi128EEESF_SF_EEENS5_IJNS_12float_e2m1_tENS_13float_ue8m0_tEEEENS5_IJNS5_IJlSC_lEEENS4_6LayoutINS5_IJNS5_IJNS5_IJNSA_ILi32EEESB_EEEiEEESO_NS5_IJSC_iEEEEEENS5_IJNS5_IJNS5_IJNSA_ILi16EEESB_EEEiEEENS5_IJNS5_IJNSA_ILi0EEESC_EEENSA_ILi512EEEEEENS5_IJSU_iEEEEEEEEEEESJ_S11_NS4_8TiledMMAINS4_8MMA_AtomIJNS4_17SM100_MMA_MXF4_SSISH_SH_fSI_Li128ELi128ELi32ELNS4_4UMMA5MajorE0ELS16_0ELNS15_7ScaleInE0ELS17_0EEEEEENSL_INS5_IJSC_SC_SC_EEENS5_IJSU_SU_SU_EEEEENS5_IJNS4_10UnderscoreES1D_S1D_EEEEENS5_IJNS4_13SM90_TMA_LOADES1G_EEENS5_IJNS4_14ComposedLayoutINS4_7SwizzleILi2ELi4ELi3EEENS4_18smem_ptr_flag_bitsILi4EEENSL_INS5_IJNSA_ILi8EEESF_EEENS5_IJSF_SC_EEEEEEENSL_INS5_IJNS5_IJNS5_IJSN_SC_EEENS5_IJSM_NSA_ILi2EEEEEEEEESC_NS5_IJS1T_SC_EEEEEENS5_IJNS5_IJNS5_IJSS_SW_EEESV_EEESU_NS5_IJS1T_SW_EEEEEEEEEEEvNS4_8identityENS5_IJNS4_23SM90_TMA_LOAD_MULTICASTES25_EEES23_vS24_EENS_8epilogue10collective18CollectiveEpilogueINS28_23Sm100TmaWarpSpecializedILi4ELi2ELi16ELb1ELb0EEEJNS5_IJNSA_ILi64EEESF_SF_EEENS5_IJNSL_IS2D_SC_EENSL_INS5_IJSR_S1T_EEENS5_IJSC_S2D_EEEEEEEENS_10bfloat16_tESK_S2K_SK_NS28_6fusion15FusionCallbacksIS2C_NS2L_17LinearCombinationIS2K_fS2K_fLNS_15FloatRoundStyleE2EEES2E_S2J_JEEENS4_5SM1004TMEM4LOAD26SM100_TMEM_LOAD_32dp32b16xES1G_NS1I_INS1J_ILi1ELi4ELi3EEENS1L_ILi16EEENSL_INS5_IJS1N_SR_EEENS5_IJSR_SC_EEEEEEENS4_39AutoVectorizingCopyWithAssumedAlignmentILi128EEENS4_14SM90_TMA_STOREES30_S32_S32_EEEvvEEEEvNT_6ParamsE:
        .type           _ZN7cutlass13device_kernelINS_4gemm6kernel13GemmUniversalIN4cute5tupleIJiiiiEEENS1_10collective13CollectiveMmaINS1_46MainloopSm100TmaUmmaWarpSpecializedBlockScaledILi12ELi2ELi2ENS5_IJNS4_1CILi4EEENSA_ILi1EEESC_EEEEENS5_IJNSA_ILi128EEESF_SF_EEENS5_IJNS_12float_e2m1_tENS_13float_ue8m0_tEEEENS5_IJNS5_IJlSC_lEEENS4_6LayoutINS5_IJNS5_IJNS5_IJNSA_ILi32EEESB_EEEiEEESO_NS5_IJSC_iEEEEEENS5_IJNS5_IJNS5_IJNSA_ILi16EEESB_EEEiEEENS5_IJNS5_IJNSA_ILi0EEESC_EEENSA_ILi512EEEEEENS5_IJSU_iEEEEEEEEEEESJ_S11_NS4_8TiledMMAINS4_8MMA_AtomIJNS4_17SM100_MMA_MXF4_SSISH_SH_fSI_Li128ELi128ELi32ELNS4_4UMMA5MajorE0ELS16_0ELNS15_7ScaleInE0ELS17_0EEEEEENSL_INS5_IJSC_SC_SC_EEENS5_IJSU_SU_SU_EEEEENS5_IJNS4_10UnderscoreES1D_S1D_EEEEENS5_IJNS4_13SM90_TMA_LOADES1G_EEENS5_IJNS4_14ComposedLayoutINS4_7SwizzleILi2ELi4ELi3EEENS4_18smem_ptr_flag_bitsILi4EEENSL_INS5_IJNSA_ILi8EEESF_EEENS5_IJSF_SC_EEEEEEENSL_INS5_IJNS5_IJNS5_IJSN_SC_EEENS5_IJSM_NSA_ILi2EEEEEEEEESC_NS5_IJS1T_SC_EEEEEENS5_IJNS5_IJNS5_IJSS_SW_EEESV_EEESU_NS5_IJS1T_SW_EEEEEEEEEEEvNS4_8identityENS5_IJNS4_23SM90_TMA_LOAD_MULTICASTES25_EEES23_vS24_EENS_8epilogue10collective18CollectiveEpilogueINS28_23Sm100TmaWarpSpecializedILi4ELi2ELi16ELb1ELb0EEEJNS5_IJNSA_ILi64EEESF_SF_EEENS5_IJNSL_IS2D_SC_EENSL_INS5_IJSR_S1T_EEENS5_IJSC_S2D_EEEEEEEENS_10bfloat16_tESK_S2K_SK_NS28_6fusion15FusionCallbacksIS2C_NS2L_17LinearCombinationIS2K_fS2K_fLNS_15FloatRoundStyleE2EEES2E_S2J_JEEENS4_5SM1004TMEM4LOAD26SM100_TMEM_LOAD_32dp32b16xES1G_NS1I_INS1J_ILi1ELi4ELi3EEENS1L_ILi16EEENSL_INS5_IJS1N_SR_EEENS5_IJSR_SC_EEEEEEENS4_39AutoVectorizingCopyWithAssumedAlignmentILi128EEENS4_14SM90_TMA_STOREES30_S32_S32_EEEvvEEEEvNT_6ParamsE,@function
        .size           _ZN7cutlass13device_kernelINS_4gemm6kernel13GemmUniversalIN4cute5tupleIJiiiiEEENS1_10collective13CollectiveMmaINS1_46MainloopSm100TmaUmmaWarpSpecializedBlockScaledILi12ELi2ELi2ENS5_IJNS4_1CILi4EEENSA_ILi1EEESC_EEEEENS5_IJNSA_ILi128EEESF_SF_EEENS5_IJNS_12float_e2m1_tENS_13float_ue8m0_tEEEENS5_IJNS5_IJlSC_lEEENS4_6LayoutINS5_IJNS5_IJNS5_IJNSA_ILi32EEESB_EEEiEEESO_NS5_IJSC_iEEEEEENS5_IJNS5_IJNS5_IJNSA_ILi16EEESB_EEEiEEENS5_IJNS5_IJNSA_ILi0EEESC_EEENSA_ILi512EEEEEENS5_IJSU_iEEEEEEEEEEESJ_S11_NS4_8TiledMMAINS4_8MMA_AtomIJNS4_17SM100_MMA_MXF4_SSISH_SH_fSI_Li128ELi128ELi32ELNS4_4UMMA5MajorE0ELS16_0ELNS15_7ScaleInE0ELS17_0EEEEEENSL_INS5_IJSC_SC_SC_EEENS5_IJSU_SU_SU_EEEEENS5_IJNS4_10UnderscoreES1D_S1D_EEEEENS5_IJNS4_13SM90_TMA_LOADES1G_EEENS5_IJNS4_14ComposedLayoutINS4_7SwizzleILi2ELi4ELi3EEENS4_18smem_ptr_flag_bitsILi4EEENSL_INS5_IJNSA_ILi8EEESF_EEENS5_IJSF_SC_EEEEEEENSL_INS5_IJNS5_IJNS5_IJSN_SC_EEENS5_IJSM_NSA_ILi2EEEEEEEEESC_NS5_IJS1T_SC_EEEEEENS5_IJNS5_IJNS5_IJSS_SW_EEESV_EEESU_NS5_IJS1T_SW_EEEEEEEEEEEvNS4_8identityENS5_IJNS4_23SM90_TMA_LOAD_MULTICASTES25_EEES23_vS24_EENS_8epilogue10collective18CollectiveEpilogueINS28_23Sm100TmaWarpSpecializedILi4ELi2ELi16ELb1ELb0EEEJNS5_IJNSA_ILi64EEESF_SF_EEENS5_IJNSL_IS2D_SC_EENSL_INS5_IJSR_S1T_EEENS5_IJSC_S2D_EEEEEEEENS_10bfloat16_tESK_S2K_SK_NS28_6fusion15FusionCallbacksIS2C_NS2L_17LinearCombinationIS2K_fS2K_fLNS_15FloatRoundStyleE2EEES2E_S2J_JEEENS4_5SM1004TMEM4LOAD26SM100_TMEM_LOAD_32dp32b16xES1G_NS1I_INS1J_ILi1ELi4ELi3EEENS1L_ILi16EEENSL_INS5_IJS1N_SR_EEENS5_IJSR_SC_EEEEEEENS4_39AutoVectorizingCopyWithAssumedAlignmentILi128EEENS4_14SM90_TMA_STOREES30_S32_S32_EEEvvEEEEvNT_6ParamsE,(.L_x_266 - _ZN7cutlass13device_kernelINS_4gemm6kernel13GemmUniversalIN4cute5tupleIJiiiiEEENS1_10collective13CollectiveMmaINS1_46MainloopSm100TmaUmmaWarpSpecializedBlockScaledILi12ELi2ELi2ENS5_IJNS4_1CILi4EEENSA_ILi1EEESC_EEEEENS5_IJNSA_ILi128EEESF_SF_EEENS5_IJNS_12float_e2m1_tENS_13float_ue8m0_tEEEENS5_IJNS5_IJlSC_lEEENS4_6LayoutINS5_IJNS5_IJNS5_IJNSA_ILi32EEESB_EEEiEEESO_NS5_IJSC_iEEEEEENS5_IJNS5_IJNS5_IJNSA_ILi16EEESB_EEEiEEENS5_IJNS5_IJNSA_ILi0EEESC_EEENSA_ILi512EEEEEENS5_IJSU_iEEEEEEEEEEESJ_S11_NS4_8TiledMMAINS4_8MMA_AtomIJNS4_17SM100_MMA_MXF4_SSISH_SH_fSI_Li128ELi128ELi32ELNS4_4UMMA5MajorE0ELS16_0ELNS15_7ScaleInE0ELS17_0EEEEEENSL_INS5_IJSC_SC_SC_EEENS5_IJSU_SU_SU_EEEEENS5_IJNS4_10UnderscoreES1D_S1D_EEEEENS5_IJNS4_13SM90_TMA_LOADES1G_EEENS5_IJNS4_14ComposedLayoutINS4_7SwizzleILi2ELi4ELi3EEENS4_18smem_ptr_flag_bitsILi4EEENSL_INS5_IJNSA_ILi8EEESF_EEENS5_IJSF_SC_EEEEEEENSL_INS5_IJNS5_IJNS5_IJSN_SC_EEENS5_IJSM_NSA_ILi2EEEEEEEEESC_NS5_IJS1T_SC_EEEEEENS5_IJNS5_IJNS5_IJSS_SW_EEESV_EEESU_NS5_IJS1T_SW_EEEEEEEEEEEvNS4_8identityENS5_IJNS4_23SM90_TMA_LOAD_MULTICASTES25_EEES23_vS24_EENS_8epilogue10collective18CollectiveEpilogueINS28_23Sm100TmaWarpSpecializedILi4ELi2ELi16ELb1ELb0EEEJNS5_IJNSA_ILi64EEESF_SF_EEENS5_IJNSL_IS2D_SC_EENSL_INS5_IJSR_S1T_EEENS5_IJSC_S2D_EEEEEEEENS_10bfloat16_tESK_S2K_SK_NS28_6fusion15FusionCallbacksIS2C_NS2L_17LinearCombinationIS2K_fS2K_fLNS_15FloatRoundStyleE2EEES2E_S2J_JEEENS4_5SM1004TMEM4LOAD26SM100_TMEM_LOAD_32dp32b16xES1G_NS1I_INS1J_ILi1ELi4ELi3EEENS1L_ILi16EEENSL_INS5_IJS1N_SR_EEENS5_IJSR_SC_EEEEEEENS4_39AutoVectorizingCopyWithAssumedAlignmentILi128EEENS4_14SM90_TMA_STOREES30_S32_S32_EEEvvEEEEvNT_6ParamsE)
        .other          _ZN7cutlass13device_kernelINS_4gemm6kernel13GemmUniversalIN4cute5tupleIJiiiiEEENS1_10collective13CollectiveMmaINS1_46MainloopSm100TmaUmmaWarpSpecializedBlockScaledILi12ELi2ELi2ENS5_IJNS4_1CILi4EEENSA_ILi1EEESC_EEEEENS5_IJNSA_ILi128EEESF_SF_EEENS5_IJNS_12float_e2m1_tENS_13float_ue8m0_tEEEENS5_IJNS5_IJlSC_lEEENS4_6LayoutINS5_IJNS5_IJNS5_IJNSA_ILi32EEESB_EEEiEEESO_NS5_IJSC_iEEEEEENS5_IJNS5_IJNS5_IJNSA_ILi16EEESB_EEEiEEENS5_IJNS5_IJNSA_ILi0EEESC_EEENSA_ILi512EEEEEENS5_IJSU_iEEEEEEEEEEESJ_S11_NS4_8TiledMMAINS4_8MMA_AtomIJNS4_17SM100_MMA_MXF4_SSISH_SH_fSI_Li128ELi128ELi32ELNS4_4UMMA5MajorE0ELS16_0ELNS15_7ScaleInE0ELS17_0EEEEEENSL_INS5_IJSC_SC_SC_EEENS5_IJSU_SU_SU_EEEEENS5_IJNS4_10UnderscoreES1D_S1D_EEEEENS5_IJNS4_13SM90_TMA_LOADES1G_EEENS5_IJNS4_14ComposedLayoutINS4_7SwizzleILi2ELi4ELi3EEENS4_18smem_ptr_flag_bitsILi4EEENSL_INS5_IJNSA_ILi8EEESF_EEENS5_IJSF_SC_EEEEEEENSL_INS5_IJNS5_IJNS5_IJSN_SC_EEENS5_IJSM_NSA_ILi2EEEEEEEEESC_NS5_IJS1T_SC_EEEEEENS5_IJNS5_IJNS5_IJSS_SW_EEESV_EEESU_NS5_IJS1T_SW_EEEEEEEEEEEvNS4_8identityENS5_IJNS4_23SM90_TMA_LOAD_MULTICASTES25_EEES23_vS24_EENS_8epilogue10collective18CollectiveEpilogueINS28_23Sm100TmaWarpSpecializedILi4ELi2ELi16ELb1ELb0EEEJNS5_IJNSA_ILi64EEESF_SF_EEENS5_IJNSL_IS2D_SC_EENSL_INS5_IJSR_S1T_EEENS5_IJSC_S2D_EEEEEEEENS_10bfloat16_tESK_S2K_SK_NS28_6fusion15FusionCallbacksIS2C_NS2L_17LinearCombinationIS2K_fS2K_fLNS_15FloatRoundStyleE2EEES2E_S2J_JEEENS4_5SM1004TMEM4LOAD26SM100_TMEM_LOAD_32dp32b16xES1G_NS1I_INS1J_ILi1ELi4ELi3EEENS1L_ILi16EEENSL_INS5_IJS1N_SR_EEENS5_IJSR_SC_EEEEEEENS4_39AutoVectorizingCopyWithAssumedAlignmentILi128EEENS4_14SM90_TMA_STOREES30_S32_S32_EEEvvEEEEvNT_6ParamsE,@"STO_CUDA_ENTRY STV_DEFAULT"
_ZN7cutlass13device_kernelINS_4gemm6kernel13GemmUniversalIN4cute5tupleIJiiiiEEENS1_10collective13CollectiveMmaINS1_46MainloopSm100TmaUmmaWarpSpecializedBlockScaledILi12ELi2ELi2ENS5_IJNS4_1CILi4EEENSA_ILi1EEESC_EEEEENS5_IJNSA_ILi128EEESF_SF_EEENS5_IJNS_12float_e2m1_tENS_13float_ue8m0_tEEEENS5_IJNS5_IJlSC_lEEENS4_6LayoutINS5_IJNS5_IJNS5_IJNSA_ILi32EEESB_EEEiEEESO_NS5_IJSC_iEEEEEENS5_IJNS5_IJNS5_IJNSA_ILi16EEESB_EEEiEEENS5_IJNS5_IJNSA_ILi0EEESC_EEENSA_ILi512EEEEEENS5_IJSU_iEEEEEEEEEEESJ_S11_NS4_8TiledMMAINS4_8MMA_AtomIJNS4_17SM100_MMA_MXF4_SSISH_SH_fSI_Li128ELi128ELi32ELNS4_4UMMA5MajorE0ELS16_0ELNS15_7ScaleInE0ELS17_0EEEEEENSL_INS5_IJSC_SC_SC_EEENS5_IJSU_SU_SU_EEEEENS5_IJNS4_10UnderscoreES1D_S1D_EEEEENS5_IJNS4_13SM90_TMA_LOADES1G_EEENS5_IJNS4_14ComposedLayoutINS4_7SwizzleILi2ELi4ELi3EEENS4_18smem_ptr_flag_bitsILi4EEENSL_INS5_IJNSA_ILi8EEESF_EEENS5_IJSF_SC_EEEEEEENSL_INS5_IJNS5_IJNS5_IJSN_SC_EEENS5_IJSM_NSA_ILi2EEEEEEEEESC_NS5_IJS1T_SC_EEEEEENS5_IJNS5_IJNS5_IJSS_SW_EEESV_EEESU_NS5_IJS1T_SW_EEEEEEEEEEEvNS4_8identityENS5_IJNS4_23SM90_TMA_LOAD_MULTICASTES25_EEES23_vS24_EENS_8epilogue10collective18CollectiveEpilogueINS28_23Sm100TmaWarpSpecializedILi4ELi2ELi16ELb1ELb0EEEJNS5_IJNSA_ILi64EEESF_SF_EEENS5_IJNSL_IS2D_SC_EENSL_INS5_IJSR_S1T_EEENS5_IJSC_S2D_EEEEEEEENS_10bfloat16_tESK_S2K_SK_NS28_6fusion15FusionCallbacksIS2C_NS2L_17LinearCombinationIS2K_fS2K_fLNS_15FloatRoundStyleE2EEES2E_S2J_JEEENS4_5SM1004TMEM4LOAD26SM100_TMEM_LOAD_32dp32b16xES1G_NS1I_INS1J_ILi1ELi4ELi3EEENS1L_ILi16EEENSL_INS5_IJS1N_SR_EEENS5_IJSR_SC_EEEEEEENS4_39AutoVectorizingCopyWithAssumedAlignmentILi128EEENS4_14SM90_TMA_STOREES30_S32_S32_EEEvvEEEEvNT_6ParamsE:
[----:B------:R-:W1:Y:S01]  /*0000*/  LDC R1, c[0x0][0x37c] ;  /* 0x0000df00ff017b82 */ /* 0x000e620000000800 */
[----:B------:R-:W2:Y:S01]  /*0010*/  S2R R3, SR_TID.X ;  /* 0x0000000000037919 */ /* 0x000ea20000002100 */
[----:B------:R-:W3:Y:S01]  /*0020*/  LDCU.64 UR4, c[0x0][0xc90] ;  /* 0x00019200ff0477ac */ /* 0x000ee20008000a00 */
[----:B------:R-:W-:Y:S02]  /*0030*/  PRMT R86, RZ, 0x7610, R86 ;  /* 0x00007610ff567816 */ /* 0x000fe40000000056 */
[----:B------:R-:W-:Y:S01]  /*0040*/  ELECT P5, URZ, PT ;  /* 0x0000000000ff782f */ /* 0x000fe200038a0000 */
[----:B------:R-:W4:Y:S01]  /*0050*/  LDCU.64 UR46, c[0x0][0x358] ;  /* 0x00006b00ff2e77ac */ /* 0x000f220008000a00 */
[----:B---3--:R-:W-:-:S04]  /*0060*/  UISETP.NE.U32.AND UP0, UPT, UR4, URZ, UPT ;  /* 0x000000ff0400728c */ /* 0x008fc8000bf05070 */
[----:B------:R-:W-:Y:S01]  /*0070*/  UISETP.NE.AND.EX UP0, UPT, UR5, URZ, UPT, UP0 ;  /* 0x000000ff0500728c */ /* 0x000fe2000bf05300 */
[----:B--2---:R-:W-:-:S05]  /*0080*/  SHF.R.U32.HI R99, RZ, 0x5, R3 ;  /* 0x00000005ff637819 */ /* 0x004fca0000011603 */
[----:B------:R-:W2:Y:S02]  /*0090*/  SHFL.IDX PT, R0, R99, RZ, 0x1f ;  /* 0x00001fff63007589 */ /* 0x000ea400000e0000 */
[----:B--2---:R-:W-:Y:S01]  /*00a0*/  R2UR UR12, R0 ;  /* 0x00000000000c72ca */ /* 0x004fe200000e0000 */
[----:B-1--4-:R-:W-:-:S14]  /*00b0*/  BRA.U UP0, `(.L_x_0) ;  /* 0x00000001002c7547 */ /* 0x012fdc000b800000 */
[----:B------:R-:W1:Y:S02]  /*00c0*/  LDCU.64 UR6, c[0x0][0xc88] ;  /* 0x00019100ff0677ac */ /* 0x000e640008000a00 */
[----:B-1----:R-:W-:-:S04]  /*00d0*/  UISETP.NE.U32.AND UP0, UPT, UR6, URZ, UPT ;  /* 0x000000ff0600728c */ /* 0x002fc8000bf05070 */
[----:B------:R-:W-:-:S09]  /*00e0*/  UISETP.NE.AND.EX UP0, UPT, UR7, URZ, UPT, UP0 ;  /* 0x000000ff0700728c */ /* 0x000fd2000bf05300 */
[----:B------:R-:W-:Y:S05]  /*00f0*/  BRA.U !UP0, `(.L_x_1) ;  /* 0x0000000108107547 */ /* 0x000fea000b800000 */
[----:B------:R-:W1:Y:S02]  /*0100*/  LDC.64 R4, c[0x0][0xc88] ;  /* 0x00032200ff047b82 */ /* 0x000e640000000a00 */
[----:B-1----:R1:W5:Y:S01]  /*0110*/  LDG.E R53, desc[UR46][R4.64] ;  /* 0x0000002e04357981 */ /* 0x002362000c1e1900 */
[----:B------:R-:W-:Y:S01]  /*0120*/  HFMA2 R86, -RZ, RZ, 0, 5.9604644775390625e-08 ;  /* 0x00000001ff567431 */ /* 0x000fe200000001ff */
[----:B------:R-:W-:Y:S05]  /*0130*/  BRA `(.L_x_0) ;  /* 0x00000000000c7947 */ /* 0x000fea0003800000 */
.L_x_1:
[----:B------:R-:W1:Y:S01]  /*0140*/  LDCU UR6, c[0x0][0xc80] ;  /* 0x00019000ff0677ac */ /* 0x000e620008000800 */
[----:B------:R-:W-:Y:S01]  /*0150*/  HFMA2 R86, -RZ, RZ, 0, 5.9604644775390625e-08 ;  /* 0x00000001ff567431 */ /* 0x000fe200000001ff */
[----:B-1----:R-:W-:-:S07]  /*0160*/  MOV R53, UR6 ;  /* 0x0000000600357c02 */ /* 0x002fce0008000f00 */
.L_x_0:
[----:B------:R-:W2:Y:S02]  /*0170*/  LDCU.64 UR6, c[0x0][0xcb0] ;  /* 0x00019600ff0677ac */ /* 0x000ea40008000a00 */
[----:B--2---:R-:W-:-:S04]  /*0180*/  UISETP.NE.U32.AND UP0, UPT, UR6, URZ, UPT ;  /* 0x000000ff0600728c */ /* 0x004fc8000bf05070 */
[----:B------:R-:W-:-:S09]  /*0190*/  UISETP.NE.AND.EX UP0, UPT, UR7, URZ, UPT, UP0 ;  /* 0x000000ff0700728c */ /* 0x000fd2000bf05300 */
[----:B------:R-:W-:Y:S05]  /*01a0*/  BRA.U UP0, `(.L_x_2) ;  /* 0x0000000100247547 */ /* 0x000fea000b800000 */
[----:B------:R-:W2:Y:S02]  /*01b0*/  LDCU.64 UR6, c[0x0][0xca8] ;  /* 0x00019500ff0677ac */ /* 0x000ea40008000a00 */
[----:B--2---:R-:W-:-:S04]  /*01c0*/  UISETP.NE.U32.AND UP0, UPT, UR6, URZ, UPT ;  /* 0x000000ff0600728c */ /* 0x004fc8000bf05070 */
[----:B------:R-:W-:-:S09]  /*01d0*/  UISETP.NE.AND.EX UP0, UPT, UR7, URZ, UPT, UP0 ;  /* 0x000000ff0700728c */ /* 0x000fd2000bf05300 */
[----:B------:R-:W-:Y:S05]  /*01e0*/  BRA.U !UP0, `(.L_x_3) ;  /* 0x00000001080c7547 */ /* 0x000fea000b800000 */
[----:B-1----:R-:W1:Y:S02]  /*01f0*/  LDC.64 R4, c[0x0][0xca8] ;  /* 0x00032a00ff047b82 */ /* 0x002e640000000a00 */
[----:B-1----:R2:W5:Y:S01]  /*0200*/  LDG.E R52, desc[UR46][R4.64] ;  /* 0x0000002e04347981 */ /* 0x002562000c1e1900 */
[----:B------:R-:W-:Y:S05]  /*0210*/  BRA `(.L_x_2) ;  /* 0x0000000000087947 */ /* 0x000fea0003800000 */
.L_x_3:
[----:B------:R-:W2:Y:S02]  /*0220*/  LDCU UR6, c[0x0][0xca0] ;  /* 0x00019400ff0677ac */ /* 0x000ea40008000800 */
[----:B--2---:R-:W-:Y:S02]  /*0230*/  MOV R52, UR6 ;  /* 0x0000000600347c02 */ /* 0x004fe40008000f00 */
.L_x_2:
[----:B------:R-:W-:Y:S01]  /*0240*/  IMAD.U32 R0, RZ, RZ, UR12 ;  /* 0x0000000cff007e24 */ /* 0x000fe2000f8e00ff */
[----:B------:R-:W-:Y:S04]  /*0250*/  BSSY.RECONVERGENT B0, `(.L_x_4) ;  /* 0x0000012000007945 */ /* 0x000fe80003800200 */
[C---:B------:R-:W-:Y:S02]  /*0260*/  ISETP.NE.OR P1, PT, R0.reuse, 0x1, !P5 ;  /* 0x000000010000780c */ /* 0x040fe40006f25670 */
[----:B------:R-:W-:-:S11]  /*0270*/  ISETP.NE.OR P0, PT, R0, 0x3, !P5 ;  /* 0x000000030000780c */ /* 0x000fd60006f05670 */
[----:B------:R-:W-:Y:S05]  /*0280*/  @P1 BRA `(.L_x_5) ;  /* 0x0000000000381947 */ /* 0x000fea0003800000 */
[----:B------:R-:W3:Y:S02]  /*0290*/  LDCU.64 UR6, c[0x0][0x348] ;  /* 0x00006900ff0677ac */ /* 0x000ee40008000a00 */
[----:B---3--:R-:W-:Y:S02]  /*02a0*/  UIADD3 UR14, UP3, UPT, UR6, 0x80, URZ ;  /* 0x00000080060e7890 */ /* 0x008fe4000ff7e0ff */
[----:B------:R-:W-:Y:S02]  /*02b0*/  UIADD3 UR10, UP2, UPT, UR6, 0x180, URZ ;  /* 0x00000180060a7890 */ /* 0x000fe4000ff5e0ff */
[----:B------:R-:W-:Y:S02]  /*02c0*/  UIADD3 UR8, UP1, UPT, UR6, 0x280, URZ ;  /* 0x0000028006087890 */ /* 0x000fe4000ff3e0ff */
[----:B------:R-:W-:Y:S02]  /*02d0*/  UIADD3 UR6, UP0, UPT, UR6, 0x380, URZ ;  /* 0x0000038006067890 */ /* 0x000fe4000ff1e0ff */
[----:B------:R-:W-:-:S02]  /*02e0*/  UIADD3.X UR15, UPT, UPT, URZ, UR7, URZ, UP3, !UPT ;  /* 0x00000007ff0f7290 */ /* 0x000fc40009ffe4ff */
[----:B------:R-:W-:Y:S02]  /*02f0*/  UIADD3.X UR11, UPT, UPT, URZ, UR7, URZ, UP2, !UPT ;  /* 0x00000007ff0b7290 */ /* 0x000fe400097fe4ff */
[----:B------:R-:W-:Y:S02]  /*0300*/  UIADD3.X UR9, UPT, UPT, URZ, UR7, URZ, UP1, !UPT ;  /* 0x00000007ff097290 */ /* 0x000fe40008ffe4ff */
[----:B------:R-:W-:-:S03]  /*0310*/  UIADD3.X UR7, UPT, UPT, URZ, UR7, URZ, UP0, !UPT ;  /* 0x00000007ff077290 */ /* 0x000fc600087fe4ff */
[----:B------:R3:W-:Y:S02]  /*0320*/  UTMACCTL.PF [UR14] ;  /* 0x000000000e0079b9 */ /* 0x0007e40008040000 */
[----:B------:R3:W-:Y:S02]  /*0330*/  UTMACCTL.PF [UR10] ;  /* 0x000000000a0079b9 */ /* 0x0007e40008040000 */
[----:B------:R3:W-:Y:S02]  /*0340*/  UTMACCTL.PF [UR8] ;  /* 0x00000000080079b9 */ /* 0x0007e40008040000 */
[----:B------:R3:W-:Y:S02]  /*0350*/  UTMACCTL.PF [UR6] ;  /* 0x00000000060079b9 */ /* 0x0007e40008040000 */
[----:B---3--:R-:W-:Y:S01]  /*0360*/  NOP ;  /* 0x0000000000007918 */ /* 0x008fe20000000000 */
.L_x_5:
[----:B------:R-:W-:Y:S05]  /*0370*/  BSYNC.RECONVERGENT B0 ;  /* 0x0000000000007941 */ /* 0x000fea0003800200 */
.L_x_4:
[----:B------:R-:W-:Y:S04]  /*0380*/  BSSY.RECONVERGENT B0, `(.L_x_6) ;  /* 0x000000a000007945 */ /* 0x000fe80003800200 */
[----:B------:R-:W-:Y:S05]  /*0390*/  @P0 BRA `(.L_x_7) ;  /* 0x0000000000200947 */ /* 0x000fea0003800000 */
[----:B------:R-:W3:Y:S02]  /*03a0*/  LDCU.64 UR6, c[0x0][0x348] ;  /* 0x00006900ff0677ac */ /* 0x000ee40008000a00 */
[----:B---3--:R-:W-:Y:S02]  /*03b0*/  UIADD3 UR8, UP1, UPT, UR6, 0x980, URZ ;  /* 0x0000098006087890 */ /* 0x008fe4000ff3e0ff */
[----:B------:R-:W-:Y:S02]  /*03c0*/  UIADD3 UR6, UP0, UPT, UR6, 0xa80, URZ ;  /* 0x00000a8006067890 */ /* 0x000fe4000ff1e0ff */
[----:B------:R-:W-:Y:S02]  /*03d0*/  UIADD3.X UR9, UPT, UPT, URZ, UR7, URZ, UP1, !UPT ;  /* 0x00000007ff097290 */ /* 0x000fe40008ffe4ff */
[----:B------:R-:W-:-:S07]  /*03e0*/  UIADD3.X UR7, UPT, UPT, URZ, UR7, URZ, UP0, !UPT ;  /* 0x00000007ff077290 */ /* 0x000fce00087fe4ff */
[----:B------:R3:W-:Y:S02]  /*03f0*/  UTMACCTL.PF [UR8] ;  /* 0x00000000080079b9 */ /* 0x0007e40008040000 */
[----:B------:R3:W-:Y:S02]  /*0400*/  UTMACCTL.PF [UR6] ;  /* 0x00000000060079b9 */ /* 0x0007e40008040000 */
[----:B---3--:R-:W-:Y:S01]  /*0410*/  NOP ;  /* 0x0000000000007918 */ /* 0x008fe20000000000 */
.L_x_7:
[----:B------:R-:W-:Y:S05]  /*0420*/  BSYNC.RECONVERGENT B0 ;  /* 0x0000000000007941 */ /* 0x000fea0003800200 */
.L_x_6:
[----:B------:R-:W3:Y:S01]  /*0430*/  LDCU.64 UR6, c[0x0][0xc88] ;  /* 0x00019100ff0677ac */ /* 0x000ee20008000a00 */
[----:B------:R-:W-:Y:S02]  /*0440*/  UISETP.EQ.U32.AND UP1, UPT, UR4, URZ, UPT ;  /* 0x000000ff0400728c */ /* 0x000fe4000bf22070 */
[----:B------:R-:W-:Y:S02]  /*0450*/  UPLOP3.LUT UP6, UPT, UPT, UPT, UPT, 0x80, 0x8 ;  /* 0x000000000008789c */ /* 0x000fe40003fcf070 */
[----:B---3--:R-:W-:-:S04]  /*0460*/  UISETP.NE.U32.AND UP0, UPT, UR6, URZ, UPT ;  /* 0x000000ff0600728c */ /* 0x008fc8000bf05070 */
[----:B------:R-:W-:-:S04]  /*0470*/  UISETP.NE.AND.EX UP0, UPT, UR7, URZ, UPT, UP0 ;  /* 0x000000ff0700728c */ /* 0x000fc8000bf05300 */
[----:B------:R-:W-:-:S04]  /*0480*/  UISETP.EQ.OR.EX UP2, UPT, UR5, URZ, !UP0, UP1 ;  /* 0x000000ff0500728c */ /* 0x000fc8000c742710 */
[----:B------:R-:W-:-:S05]  /*0490*/  UP2UR UR36, UPR, URZ, 0x4 ;  /* 0x00000004ff247883 */ /* 0x000fca0008000000 */
[----:B------:R-:W-:Y:S07]  /*04a0*/  BRA.U !UP2, `(.L_x_8) ;  /* 0x000000010a207547 */ /* 0x000fee000b800000 */
[----:B------:R-:W-:Y:S01]  /*04b0*/  UISETP.NE.U32.AND UP2, UPT, UR4, URZ, UPT ;  /* 0x000000ff0400728c */ /* 0x000fe2000bf45070 */
[----:B-----5:R-:W-:Y:S01]  /*04c0*/  FSETP.NEU.AND P0, PT, R53, RZ, PT ;  /* 0x000000ff3500720b */ /* 0x020fe20003f0d000 */
[----:B------:R-:W-:Y:S02]  /*04d0*/  USEL UR4, URZ, 0xffffffff, UP0 ;  /* 0xffffffffff047887 */ /* 0x000fe40008000000 */
[----:B------:R-:W-:-:S10]  /*04e0*/  UISETP.NE.AND.EX UP2, UPT, UR5, URZ, UPT, UP2 ;  /* 0x000000ff0500728c */ /* 0x000fd4000bf45320 */
[----:B------:R-:W-:Y:S01]  /*04f0*/  VOTEU.ANY UP1, P0 ;  /* 0x0000000000ff7886 */ /* 0x000fe20000020100 */
[----:B------:R-:W-:-:S04]  /*0500*/  @!UP2 USEL UR4, URZ, 0xffffffff, UP1 ;  /* 0xffffffffff04a887 */ /* 0x000fc80008800000 */
[----:B------:R-:W-:-:S04]  /*0510*/  ULOP3.LUT UR4, UR4, 0x1, URZ, 0xc0, !UPT ;  /* 0x0000000104047892 */ /* 0x000fc8000f8ec0ff */
[----:B------:R-:W-:-:S11]  /*0520*/  UISETP.NE.U32.AND UP6, UPT, UR4, 0x1, UPT ;  /* 0x000000010400788c */ /* 0x000fd6000bfc5070 */
.L_x_8:
[----:B------:R-:W3:Y:S02]  /*0530*/  SHFL.IDX PT, R2, R99, RZ, 0x1f ;  /* 0x00001fff63027589 */ /* 0x000ee400000e0000 */
[----:B---3--:R-:W-:-:S13]  /*0540*/  ISETP.NE.AND P0, PT, R2, RZ, PT ;  /* 0x000000ff0200720c */ /* 0x008fda0003f05270 */
[----:B------:R-:W-:Y:S05]  /*0550*/  @P0 BRA `(.L_x_9) ;  /* 0x0000000000a40947 */ /* 0x000fea0003800000 */
[----:B------:R-:W-:Y:S01]  /*0560*/  ELECT P0, URZ, PT ;  /* 0x0000000000ff782f */ /* 0x000fe20003800000 */
[----:B------:R-:W-:-:S12]  /*0570*/  BSSY.RECONVERGENT B0, `(.L_x_9) ;  /* 0x0000027000007945 */ /* 0x000fd80003800200 */
[----:B------:R-:W-:Y:S05]  /*0580*/  @!P0 BRA `(.L_x_10) ;  /* 0x0000000000948947 */ /* 0x000fea0003800000 */
[----:B------:R-:W3:Y:S01]  /*0590*/  S2UR UR6, SR_CgaCtaId ;  /* 0x00000000000679c3 */ /* 0x000ee20000008800 */
[----:B------:R-:W-:Y:S01]  /*05a0*/  UMOV UR7, 0x400 ;  /* 0x0000040000077882 */ /* 0x000fe20000000000 */
[----:B------:R-:W-:Y:S01]  /*05b0*/  UMOV UR5, 0x1 ;  /* 0x0000000100057882 */ /* 0x000fe20000000000 */
[----:B------:R-:W-:Y:S01]  /*05c0*/  UMOV UR4, 0x4 ;  /* 0x0000000400047882 */ /* 0x000fe20000000000 */
[----:B------:R-:W-:-:S04]  /*05d0*/  UIADD3 UR8, UPT, UPT, -UR5, 0x100000, URZ ;  /* 0x0010000005087890 */ /* 0x000fc8000fffe1ff */
[----:B------:R-:W-:Y:S02]  /*05e0*/  USHF.L.U32 UR9, UR8, 0xb, URZ ;  /* 0x0000000b08097899 */ /* 0x000fe400080006ff */
[----:B------:R-:W-:Y:S02]  /*05f0*/  USHF.L.U32 UR8, UR8, 0x1, URZ ;  /* 0x0000000108087899 */ /* 0x000fe400080006ff */
[----:B------:R-:W-:-:S04]  /*0600*/  UIADD3 UR4, UPT, UPT, -UR4, 0x100000, URZ ;  /* 0x0010000004047890 */ /* 0x000fc8000fffe1ff */
[----:B------:R-:W-:Y:S02]  /*0610*/  USHF.L.U32 UR5, UR4, 0xb, URZ ;  /* 0x0000000b04057899 */ /* 0x000fe400080006ff */
[----:B------:R-:W-:Y:S02]  /*0620*/  USHF.L.U32 UR4, UR4, 0x1, URZ ;  /* 0x0000000104047899 */ /* 0x000fe400080006ff */
[----:B---3--:R-:W-:Y:S01]  /*0630*/  ULEA UR6, UR6, UR7, 0x18 ;  /* 0x0000000706067291 */ /* 0x008fe2000f8ec0ff */
[----:B------:R-:W3:Y:S11]  /*0640*/  FENCE.VIEW.ASYNC.S ;  /* 0x00000000000073c6 */ /* 0x000ef60000000000 */
[----:B---3--:R3:W4:Y:S01]  /*0650*/  SYNCS.EXCH.64 URZ, [UR6], UR8 ;  /* 0x0000000806ff75b2 */ /* 0x0087220008000100 */
[----:B------:R3:W1:Y:S01]  /*0660*/  SYNCS.EXCH.64 URZ, [UR6+0x60], UR4 ;  /* 0x0000600406ff75b2 */ /* 0x0006620008000100 */
        /* <DEDUP_REMOVED lines=21> */
[----:B------:R3:W1:Y:S02]  /*07c0*/  SYNCS.EXCH.64 URZ, [UR6+0xb8], UR4 ;  /* 0x0000b80406ff75b2 */ /* 0x0006640008000100 */
[----:B---34-:R-:W-:Y:S01]  /*07d0*/  NOP ;  /* 0x0000000000007918 */ /* 0x018fe20000000000 */
.L_x_10:
[----:B------:R-:W-:Y:S05]  /*07e0*/  BSYNC.RECONVERGENT B0 ;  /* 0x0000000000007941 */ /* 0x000fea0003800200 */
.L_x_9:
[----:B------:R-:W3:Y:S01]  /*07f0*/  SHFL.IDX PT, R2, R99, RZ, 0x1f ;  /* 0x00001fff63027589 */ /* 0x000ee200000e0000 */
[----:B------:R-:W-:Y:S01]  /*0800*/  NOP ;  /* 0x0000000000007918 */ /* 0x000fe20000000000 */
[----:B---3--:R-:W-:-:S13]  /*0810*/  ISETP.NE.AND P0, PT, R2, 0x1, PT ;  /* 0x000000010200780c */ /* 0x008fda0003f05270 */
[----:B------:R-:W-:Y:S05]  /*0820*/  @P0 BRA `(.L_x_11) ;  /* 0x0000000000580947 */ /* 0x000fea0003800000 */
        /* <DEDUP_REMOVED lines=9> */
[----:B------:R-:W-:Y:S01]  /*08c0*/  USHF.L.U32 UR4, UR4, 0x1, URZ ;  /* 0x0000000104047899 */ /* 0x000fe200080006ff */
[----:B------:R-:W-:Y:S01]  /*08d0*/  ELECT P0, URZ, PT ;  /* 0x0000000000ff782f */ /* 0x000fe20003800000 */
[----:B---3--:R-:W-:Y:S01]  /*08e0*/  ULEA UR6, UR6, UR7, 0x18 ;  /* 0x0000000706067291 */ /* 0x008fe2000f8ec0ff */
[----:B------:R-:W3:Y:S11]  /*08f0*/  FENCE.VIEW.ASYNC.S ;  /* 0x00000000000073c6 */ /* 0x000ef60000000000 */
[----:B---3--:R3:W4:Y:S01]  /*0900*/  SYNCS.EXCH.64 URZ, [UR6+0xc0], UR8 ;  /* 0x0000c00806ff75b2 */ /* 0x0087220008000100 */
[----:B------:R3:W1:Y:S01]  /*0910*/  SYNCS.EXCH.64 URZ, [UR6+0xe0], UR4 ;  /* 0x0000e00406ff75b2 */ /* 0x0006620008000100 */
[----:B------:R3:W1:Y:S01]  /*0920*/  SYNCS.EXCH.64 URZ, [UR6+0xc8], UR8 ;  /* 0x0000c80806ff75b2 */ /* 0x0006620008000100 */
[----:B------:R3:W1:Y:S01]  /*0930*/  SYNCS.EXCH.64 URZ, [UR6+0xe8], UR4 ;  /* 0x0000e80406ff75b2 */ /* 0x0006620008000100 */
[----:B------:R3:W1:Y:S01]  /*0940*/  SYNCS.EXCH.64 URZ, [UR6+0xd0], UR8 ;  /* 0x0000d00806ff75b2 */ /* 0x0006620008000100 */
[----:B------:R3:W1:Y:S01]  /*0950*/  SYNCS.EXCH.64 URZ, [UR6+0xf0], UR4 ;  /* 0x0000f00406ff75b2 */ /* 0x0006620008000100 */
[----:B------:R3:W1:Y:S01]  /*0960*/  SYNCS.EXCH.64 URZ, [UR6+0xd8], UR8 ;  /* 0x0000d80806ff75b2 */ /* 0x0006620008000100 */
[----:B------:R3:W1:Y:S01]  /*0970*/  SYNCS.EXCH.64 URZ, [UR6+0xf8], UR4 ;  /* 0x0000f80406ff75b2 */ /* 0x0006620008000100 */
[----:B------:R-:W-:Y:S01]  /*0980*/  NOP ;  /* 0x0000000000007918 */ /* 0x000fe20000000000 */
.L_x_11:
[----:B------:R-:W2:Y:S01]  /*0990*/  SHFL.IDX PT, R2, R99, RZ, 0x1f ;  /* 0x00001fff63027589 */ /* 0x000ea200000e0000 */
[----:B------:R-:W-:Y:S01]  /*09a0*/  NOP ;  /* 0x0000000000007918 */ /* 0x000fe20000000000 */
[----:B--2---:R-:W-:-:S13]  /*09b0*/  ISETP.NE.AND P0, PT, R2, 0x3, PT ;  /* 0x000000030200780c */ /* 0x004fda0003f05270 */
[----:B------:R-:W-:Y:S05]  /*09c0*/  @P0 BRA `(.L_x_12) ;  /* 0x0000000000300947 */ /* 0x000fea0003800000 */
[----:B---3--:R-:W2:Y:S01]  /*09d0*/  S2UR UR5, SR_CgaCtaId ;  /* 0x00000000000579c3 */ /* 0x008ea20000008800 */
[----:B------:R-:W-:Y:S01]  /*09e0*/  UMOV UR6, 0x400 ;  /* 0x0000040000067882 */ /* 0x000fe20000000000 */
[----:B------:R-:W-:Y:S01]  /*09f0*/  UMOV UR4, 0x20 ;  /* 0x0000002000047882 */ /* 0x000fe20000000000 */
[----:B------:R-:W-:Y:S01]  /*0a00*/  ELECT P0, URZ, PT ;  /* 0x0000000000ff782f */ /* 0x000fe20003800000 */
[----:B--2---:R-:W-:Y:S02]  /*0a10*/  ULEA UR5, UR5, UR6, 0x18 ;  /* 0x0000000605057291 */ /* 0x004fe4000f8ec0ff */
[----:B------:R-:W-:-:S04]  /*0a20*/  UIADD3 UR6, UPT, UPT, -UR4, 0x100000, URZ ;  /* 0x0010000004067890 */ /* 0x000fc8000fffe1ff */
[----:B------:R-:W-:Y:S02]  /*0a30*/  USHF.L.U32 UR7, UR6, 0xb, URZ ;  /* 0x0000000b06077899 */ /* 0x000fe400080006ff */
[----:B------:R-:W-:Y:S01]  /*0a40*/  USHF.L.U32 UR6, UR6, 0x1, URZ ;  /* 0x0000000106067899 */ /* 0x000fe200080006ff */
[----:B------:R-:W2:Y:S11]  /*0a50*/  FENCE.VIEW.ASYNC.S ;  /* 0x00000000000073c6 */ /* 0x000eb60000000000 */
[----:B--2---:R2:W3:Y:S01]  /*0a60*/  SYNCS.EXCH.64 URZ, [UR5+0x100], UR6 ;  /* 0x0001000605ff75b2 */ /* 0x0044e20008000100 */
[----:B------:R2:W1:Y:S01]  /*0a70*/  SYNCS.EXCH.64 URZ, [UR5+0x108], UR6 ;  /* 0x0001080605ff75b2 */ /* 0x0004620008000100 */
[----:B------:R-:W-:Y:S01]  /*0a80*/  NOP ;  /* 0x0000000000007918 */ /* 0x000fe20000000000 */
.L_x_12:
[----:B------:R-:W4:Y:S01]  /*0a90*/  SHFL.IDX PT, R2, R99, RZ, 0x1f ;  /* 0x00001fff63027589 */ /* 0x000f2200000e0000 */
[----:B------:R-:W-:Y:S01]  /*0aa0*/  NOP ;  /* 0x0000000000007918 */ /* 0x000fe20000000000 */
[----:B----4-:R-:W-:-:S13]  /*0ab0*/  ISETP.NE.AND P0, PT, R2, 0x4, PT ;  /* 0x000000040200780c */ /* 0x010fda0003f05270 */
[----:B------:R-:W-:Y:S05]  /*0ac0*/  @P0 BRA `(.L_x_13) ;  /* 0x00000000004c0947 */ /* 0x000fea0003800000 */
[----:B--23--:R-:W2:Y:S01]  /*0ad0*/  S2UR UR5, SR_CgaCtaId ;  /* 0x00000000000579c3 */ /* 0x00cea20000008800 */
[----:B------:R-:W-:Y:S01]  /*0ae0*/  UMOV UR7, 0x3a0 ;  /* 0x000003a000077882 */ /* 0x000fe20000000000 */
[----:B------:R-:W-:Y:S01]  /*0af0*/  UMOV UR6, 0x400 ;  /* 0x0000040000067882 */ /* 0x000fe20000000000 */
[----:B------:R-:W-:Y:S01]  /*0b00*/  USEL UR7, UR7, 0x320, UP6 ;  /* 0x0000032007077887 */ /* 0x000fe2000b000000 */
[----:B------:R-:W-:Y:S01]  /*0b10*/  UMOV UR4, 0x1 ;  /* 0x0000000100047882 */ /* 0x000fe20000000000 */
[----:B------:R-:W-:Y:S01]  /*0b20*/  ELECT P0, URZ, PT ;  /* 0x0000000000ff782f */ /* 0x000fe20003800000 */
[----:B------:R-:W-:-:S04]  /*0b30*/  UIADD3 UR8, UPT, UPT, -UR4, 0x100000, URZ ;  /* 0x0010000004087890 */ /* 0x000fc8000fffe1ff */
[----:B------:R-:W-:Y:S02]  /*0b40*/  USHF.L.U32 UR9, UR8, 0xb, URZ ;  /* 0x0000000b08097899 */ /* 0x000fe400080006ff */
[----:B------:R-:W-:Y:S02]  /*0b50*/  USHF.L.U32 UR8, UR8, 0x1, URZ ;  /* 0x0000000108087899 */ /* 0x000fe400080006ff */
[----:B--2---:R-:W-:Y:S02]  /*0b60*/  ULEA UR5, UR5, UR6, 0x18 ;  /* 0x0000000605057291 */ /* 0x004fe4000f8ec0ff */
[----:B------:R-:W-:-:S04]  /*0b70*/  UIADD3 UR6, UPT, UPT, -UR7, 0x100000, URZ ;  /* 0x0010000007067890 */ /* 0x000fc8000fffe1ff */
[----:B------:R-:W-:Y:S02]  /*0b80*/  USHF.L.U32 UR7, UR6, 0xb, URZ ;  /* 0x0000000b06077899 */ /* 0x000fe400080006ff */
[----:B------:R-:W-:Y:S01]  /*0b90*/  USHF.L.U32 UR6, UR6, 0x1, URZ ;  /* 0x0000000106067899 */ /* 0x000fe200080006ff */
[----:B------:R-:W2:Y:S03]  /*0ba0*/  FENCE.VIEW.ASYNC.S ;  /* 0x00000000000073c6 */ /* 0x000ea60000000000 */
[----:B--2---:R4:W2:Y:S08]  /*0bb0*/  SYNCS.EXCH.64 URZ, [UR5+0x110], UR8 ;  /* 0x0001100805ff75b2 */ /* 0x0048b00008000100 */
[----:B------:R4:W3:Y:S01]  /*0bc0*/  SYNCS.EXCH.64 URZ, [UR5+0x120], UR6 ;  /* 0x0001200605ff75b2 */ /* 0x0008e20008000100 */
[----:B------:R4:W1:Y:S01]  /*0bd0*/  SYNCS.EXCH.64 URZ, [UR5+0x118], UR8 ;  /* 0x0001180805ff75b2 */ /* 0x0008620008000100 */
[----:B------:R4:W1:Y:S02]  /*0be0*/  SYNCS.EXCH.64 URZ, [UR5+0x128], UR6 ;  /* 0x0001280605ff75b2 */ /* 0x0008640008000100 */
[----:B----4-:R-:W-:Y:S01]  /*0bf0*/  NOP ;  /* 0x0000000000007918 */ /* 0x010fe20000000000 */
.L_x_13:
[----:B------:R-:W4:Y:S01]  /*0c00*/  SHFL.IDX PT, R2, R99, RZ, 0x1f ;  /* 0x00001fff63027589 */ /* 0x000f2200000e0000 */
[----:B------:R-:W-:Y:S01]  /*0c10*/  NOP ;  /* 0x0000000000007918 */ /* 0x000fe20000000000 */
[----:B----4-:R-:W-:-:S13]  /*0c20*/  ISETP.NE.AND P0, PT, R2, 0x5, PT ;  /* 0x000000050200780c */ /* 0x010fda0003f05270 */
[----:B------:R-:W-:Y:S05]  /*0c30*/  @P0 BRA `(.L_x_14) ;  /* 0x0000000000480947 */ /* 0x000fea0003800000 */
[----:B--23--:R-:W2:Y:S01]  /*0c40*/  S2UR UR6, SR_CgaCtaId ;  /* 0x00000000000679c3 */ /* 0x00cea20000008800 */
        /* <DEDUP_REMOVED lines=10> */
[----:B--2---:R-:W-:Y:S01]  /*0cf0*/  ULEA UR6, UR6, UR7, 0x18 ;  /* 0x0000000706067291 */ /* 0x004fe2000f8ec0ff */
[----:B------:R-:W2:Y:S11]  /*0d00*/  FENCE.VIEW.ASYNC.S ;  /* 0x00000000000073c6 */ /* 0x000eb60000000000 */
[----:B--2---:R4:W2:Y:S01]  /*0d10*/  SYNCS.EXCH.64 URZ, [UR6+0x130], UR8 ;  /* 0x0001300806ff75b2 */ /* 0x0048a20008000100 */
[----:B------:R4:W3:Y:S01]  /*0d20*/  SYNCS.EXCH.64 URZ, [UR6+0x140], UR4 ;  /* 0x0001400406ff75b2 */ /* 0x0008e20008000100 */
[----:B------:R4:W1:Y:S01]  /*0d30*/  SYNCS.EXCH.64 URZ, [UR6+0x138], UR8 ;  /* 0x0001380806ff75b2 */ /* 0x0008620008000100 */
[----:B------:R4:W1:Y:S02]  /*0d40*/  SYNCS.EXCH.64 URZ, [UR6+0x148], UR4 ;  /* 0x0001480406ff75b2 */ /* 0x0008640008000100 */
[----:B----4-:R-:W-:Y:S01]  /*0d50*/  NOP ;  /* 0x0000000000007918 */ /* 0x010fe20000000000 */
.L_x_14:
[----:B------:R-:W4:Y:S01]  /*0d60*/  SHFL.IDX PT, R2, R99, RZ, 0x1f ;  /* 0x00001fff63027589 */ /* 0x000f2200000e0000 */
[----:B------:R-:W1:Y:S01]  /*0d70*/  S2UR UR37, SR_CgaCtaId ;  /* 0x00000000002579c3 */ /* 0x000e620000008800 */
[----:B------:R-:W-:Y:S01]  /*0d80*/  NOP ;  /* 0x0000000000007918 */ /* 0x000fe20000000000 */
[----:B----4-:R-:W-:-:S13]  /*0d90*/  ISETP.NE.AND P0, PT, R2, 0x3, PT ;  /* 0x000000030200780c */ /* 0x010fda0003f05270 */
[----:B-1----:R-:W-:Y:S05]  /*0da0*/  @P0 BRA `(.L_x_15) ;  /* 0x0000000000340947 */ /* 0x002fea0003800000 */
[----:B--23--:R-:W-:Y:S01]  /*0db0*/  UMOV UR5, 0x400 ;  /* 0x0000040000057882 */ /* 0x00cfe20000000000 */
[----:B------:R-:W-:Y:S01]  /*0dc0*/  UMOV UR4, 0x20 ;  /* 0x0000002000047882 */ /* 0x000fe20000000000 */
[----:B------:R-:W-:Y:S02]  /*0dd0*/  ULEA UR5, UR37, UR5, 0x18 ;  /* 0x0000000525057291 */ /* 0x000fe4000f8ec0ff */
[----:B------:R-:W-:-:S04]  /*0de0*/  UIADD3 UR6, UPT, UPT, -UR4, 0x100000, URZ ;  /* 0x0010000004067890 */ /* 0x000fc8000fffe1ff */
[----:B------:R-:W-:Y:S02]  /*0df0*/  USHF.L.U32 UR7, UR6, 0xb, URZ ;  /* 0x0000000b06077899 */ /* 0x000fe400080006ff */
[----:B------:R-:W-:Y:S01]  /*0e00*/  USHF.L.U32 UR6, UR6, 0x1, URZ ;  /* 0x0000000106067899 */ /* 0x000fe200080006ff */
[----:B------:R-:W-:Y:S01]  /*0e10*/  ELECT P0, URZ, PT ;  /* 0x0000000000ff782f */ /* 0x000fe20003800000 */
[----:B------:R-:W1:Y:S10]  /*0e20*/  FENCE.VIEW.ASYNC.S ;  /* 0x00000000000073c6 */ /* 0x000e740000000000 */
[----:B-1----:R1:W4:Y:S01]  /*0e30*/  SYNCS.EXCH.64 URZ, [UR5+0x150], UR6 ;  /* 0x0001500605ff75b2 */ /* 0x0023220008000100 */
[----:B------:R1:W2:Y:S01]  /*0e40*/  SYNCS.EXCH.64 URZ, [UR5+0x160], UR6 ;  /* 0x0001600605ff75b2 */ /* 0x0002a20008000100 */
[----:B------:R1:W3:Y:S01]  /*0e50*/  SYNCS.EXCH.64 URZ, [UR5+0x158], UR6 ;  /* 0x0001580605ff75b2 */ /* 0x0002e20008000100 */
[----:B------:R1:W1:Y:S01]  /*0e60*/  SYNCS.EXCH.64 URZ, [UR5+0x168], UR6 ;  /* 0x0001680605ff75b2 */ /* 0x0002620008000100 */
[----:B------:R-:W-:Y:S01]  /*0e70*/  NOP ;  /* 0x0000000000007918 */ /* 0x000fe20000000000 */
.L_x_15:
[----:B---3--:R-:W3:Y:S01]  /*0e80*/  LDCU UR4, c[0x0][0x36c] ;  /* 0x00006d80ff0477ac */ /* 0x008ee20008000800 */
[----:B------:R-:W-:Y:S01]  /*0e90*/  ISETP.NE.OR P5, PT, R0, 0x2, !P5 ;  /* 0x000000020000780c */ /* 0x000fe20006fa5670 */
[----:B------:R-:W-:Y:S01]  /*0ea0*/  NOP ;  /* 0x0000000000007918 */ /* 0x000fe20000000000 */
[----:B------:R-:W-:Y:S01]  /*0eb0*/  LOP3.LUT R2, R3, 0x1f, RZ, 0xc0, !PT ;  /* 0x0000001f03027812 */ /* 0x000fe200078ec0ff */
[----:B------:R-:W-:Y:S02]  /*0ec0*/  UISETP.NE.AND UP4, UPT, UR12, 0x2, UPT ;  /* 0x000000020c00788c */ /* 0x000fe4000bf85270 */
[----:B------:R-:W-:Y:S02]  /*0ed0*/  UISETP.NE.AND UP3, UPT, UR12, URZ, UPT ;  /* 0x000000ff0c00728c */ /* 0x000fe4000bf65270 */
[----:B---3--:R-:W-:-:S09]  /*0ee0*/  UISETP.EQ.U32.AND UP1, UPT, UR4, 0x1, UPT ;  /* 0x000000010400788c */ /* 0x008fd2000bf22070 */
[----:B------:R-:W-:Y:S05]  /*0ef0*/  BRA.U !UP1, `(.L_x_16) ;  /* 0x0000000109087547 */ /* 0x000fea000b800000 */
[----:B-12-4-:R-:W-:Y:S01]  /*0f00*/  UCGABAR_ARV ;  /* 0x00000000000079c7 */ /* 0x016fe20008000000 */
[----:B------:R-:W-:Y:S05]  /*0f10*/  BRA `(.L_x_17) ;  /* 0x0000000000047947 */ /* 0x000fea0003800000 */
.L_x_16:
[----:B-12-4-:R-:W-:Y:S01]  /*0f20*/  NOP ;  /* 0x0000000000007918 */ /* 0x016fe20000000000 */
.L_x_17:
[----:B------:R-:W1:Y:S01]  /*0f30*/  S2UR UR27, SR_CTAID.X ;  /* 0x00000000001b79c3 */ /* 0x000e620000002500 */
[----:B------:R-:W-:-:S05]  /*0f40*/  CS2R.32 R43, SR_CgaSize ;  /* 0x00000000002b7805 */ /* 0x000fca0000008a00 */
[----:B------:R-:W-:-:S05]  /*0f50*/  IMAD R43, R43, -0xa0, RZ ;  /* 0xffffff602b2b7824 */ /* 0x000fca00078e02ff */
[----:B------:R-:W-:-:S14]  /*0f60*/  R2UR UR5, R43 ;  /* 0x000000002b0572ca */ /* 0x000fdc00000e0000 */
[----:B------:R-:W2:Y:S01]  /*0f70*/  LDCU UR5, c[0x0][UR5+0x2b0] ;  /* 0x00005600050577ac */ /* 0x000ea20008000800 */
[----:B------:R-:W-:-:S05]  /*0f80*/  CS2R.32 R43, SR_CgaSize ;  /* 0x00000000002b7805 */ /* 0x000fca0000008a00 */
[----:B------:R-:W-:-:S05]  /*0f90*/  IMAD R43, R43, -0xa0, RZ ;  /* 0xffffff602b2b7824 */ /* 0x000fca00078e02ff */
[----:B------:R-:W-:-:S14]  /*0fa0*/  R2UR UR4, R43 ;  /* 0x000000002b0472ca */ /* 0x000fdc00000e0000 */
[----:B------:R-:W3:Y:S01]  /*0fb0*/  LDCU UR4, c[0x0][UR4+0x2b4] ;  /* 0x00005680040477ac */ /* 0x000ee20008000800 */
[----:B------:R-:W4:Y:S01]  /*0fc0*/  S2UR UR11, SR_CTAID.Y ;  /* 0x00000000000b79c3 */ /* 0x000f220000002600 */
[----:B------:R-:W-:Y:S02]  /*0fd0*/  USHF.L.U32 UR14, UR37, 0x7, URZ ;  /* 0x00000007250e7899 */ /* 0x000fe400080006ff */
[----:B------:R-:W-:Y:S02]  /*0fe0*/  USHF.L.U32 UR15, UR37, 0xb, URZ ;  /* 0x0000000b250f7899 */ /* 0x000fe400080006ff */
[----:B------:R-:W-:Y:S01]  /*0ff0*/  ULOP3.LUT UR14, UR14, 0x180, URZ, 0xc0, !UPT ;  /* 0x000001800e0e7892 */ /* 0x000fe2000f8ec0ff */
[----:B------:R-:W3:Y:S02]  /*1000*/  LDCU UR18, c[0x0][0xf24] ;  /* 0x0001e480ff1277ac */ /* 0x000ee40008000800 */
[----:B------:R-:W3:Y:S01]  /*1010*/  LDC R43, c[0x0][0xf24] ;  /* 0x0003c900ff2b7b82 */ /* 0x000ee20000000800 */
[----:B------:R-:W3:Y:S01]  /*1020*/  LDCU UR13, c[0x0][0xf30] ;  /* 0x0001e600ff0d77ac */ /* 0x000ee20008000800 */
[----:B------:R-:W-:Y:S01]  /*1030*/  ULOP3.LUT UR15, UR15, 0x1800, URZ, 0xc0, !UPT ;  /* 0x000018000f0f7892 */ /* 0x000fe2000f8ec0ff */
[----:B-1----:R-:W-:Y:S01]  /*1040*/  I2FP.F32.U32 R4, UR27 ;  /* 0x0000001b00047c45 */ /* 0x002fe20008201000 */
[----:B------:R-:W-:-:S04]  /*1050*/  USHF.R.U32.HI UR10, URZ, 0x1, UR14 ;  /* 0x00000001ff0a7899 */ /* 0x000fc8000801160e */
[----:B--2---:R-:W-:Y:S01]  /*1060*/  FMUL R4, R4, UR5 ;  /* 0x0000000504047c20 */ /* 0x004fe20008400000 */
[----:B------:R-:W-:-:S05]  /*1070*/  CS2R.32 R0, SR_CgaSize ;  /* 0x0000000000007805 */ /* 0x000fca0000008a00 */
[----:B------:R-:W-:-:S05]  /*1080*/  IMAD R0, R0, -0xa0, RZ ;  /* 0xffffff6000007824 */ /* 0x000fca00078e02ff */
[----:B------:R-:W-:-:S14]  /*1090*/  R2UR UR5, R0 ;  /* 0x00000000000572ca */ /* 0x000fdc00000e0000 */
[----:B------:R-:W1:Y:S01]  /*10a0*/  LDCU UR5, c[0x0][UR5+0x2a0] ;  /* 0x00005400050577ac */ /* 0x000e620008000800 */
[----:B----4-:R-:W-:Y:S01]  /*10b0*/  I2FP.F32.U32 R0, UR11 ;  /* 0x0000000b00007c45 */ /* 0x010fe20008201000 */
[----:B------:R-:W2:Y:S04]  /*10c0*/  F2I.U32.TRUNC.NTZ R4, R4 ;  /* 0x0000000400047305 */ /* 0x000ea8000020f000 */
[----:B---3--:R-:W-:Y:S01]  /*10d0*/  FMUL R0, R0, UR4 ;  /* 0x0000000400007c20 */ /* 0x008fe20008400000 */
[----:B------:R-:W-:-:S06]  /*10e0*/  RPCMOV.32 Rpc.LO, R2 ;  /* 0x0000000200007352 */ /* 0x000fcc0000000000 */
[----:B------:R-:W-:-:S05]  /*10f0*/  CS2R.32 R2, SR_CgaSize ;  /* 0x0000000000027805 */ /* 0x000fca0000008a00 */
[----:B------:R-:W-:-:S05]  /*1100*/  IMAD R2, R2, -0xa0, RZ ;  /* 0xffffff6002027824 */ /* 0x000fca00078e02ff */
[----:B------:R-:W-:Y:S02]  /*1110*/  R2UR UR4, R2 ;  /* 0x00000000020472ca */ /* 0x000fe400000e0000 */
[----:B------:R-:W-:-:S12]  /*1120*/  RPCMOV.32 R2, Rpc.LO ;  /* 0x0000000000027353 */ /* 0x000fd80000000000 */
[----:B------:R-:W3:Y:S01]  /*1130*/  LDCU UR4, c[0x0][UR4+0x2a4] ;  /* 0x00005480040477ac */ /* 0x000ee20008000800 */
[----:B------:R-:W4:Y:S01]  /*1140*/  F2I.U32.TRUNC.NTZ R0, R0 ;  /* 0x0000000000007305 */ /* 0x000f22000020f000 */
[----:B--2---:R-:W-:Y:S02]  /*1150*/  R2UR UR39, R4 ;  /* 0x00000000042772ca */ /* 0x004fe400000e0000 */
[----:B----4-:R-:W-:Y:S02]  /*1160*/  R2UR UR38, R0 ;  /* 0x00000000002672ca */ /* 0x010fe400000e0000 */
[----:B------:R-:W-:-:S09]  /*1170*/  PRMT R0, RZ, 0x7610, R0 ;  /* 0x00007610ff007816 */ /* 0x000fd20000000000 */
[----:B------:R-:W-:-:S04]  /*1180*/  UIADD3 UR39, UPT, UPT, -UR39, URZ, URZ ;  /* 0x000000ff27277290 */ /* 0x000fc8000fffe1ff */
[----:B-1----:R-:W-:Y:S02]  /*1190*/  UIMAD UR39, UR5, UR39, UR27 ;  /* 0x00000027052772a4 */ /* 0x002fe4000f8e021b */
[----:B------:R-:W-:-:S04]  /*11a0*/  UIADD3 UR38, UPT, UPT, -UR38, URZ, URZ ;  /* 0x000000ff26267290 */ /* 0x000fc8000fffe1ff */
[----:B---3--:R-:W-:Y:S01]  /*11b0*/  UIMAD UR38, UR4, UR38, UR11 ;  /* 0x00000026042672a4 */ /* 0x008fe2000f8e020b */
[----:B------:R-:W-:Y:S11]  /*11c0*/  BRA.U UP3, `(.L_x_18) ;  /* 0x0000000103407547 */ /* 0x000ff6000b800000 */
[----:B------:R-:W-:Y:S02]  /*11d0*/  UISETP.NE.AND UP2, UPT, UR38, URZ, UPT ;  /* 0x000000ff2600728c */ /* 0x000fe4000bf45270 */
[----:B------:R-:W-:Y:S02]  /*11e0*/  UISETP.NE.AND UP5, UPT, UR38, URZ, UPT ;  /* 0x000000ff2600728c */ /* 0x000fe4000bfa5270 */
[----:B------:R-:W-:Y:S02]  /*11f0*/  UISETP.EQ.OR UP2, UPT, UR39, URZ, !UP2 ;  /* 0x000000ff2700728c */ /* 0x000fe4000d742670 */
[----:B------:R-:W-:Y:S02]  /*1200*/  USEL UR6, URZ, 0x2, UP5 ;  /* 0x00000002ff067887 */ /* 0x000fe4000a800000 */
[----:B------:R-:W-:Y:S02]  /*1210*/  USEL UR7, URZ, 0x1, !UP2 ;  /* 0x00000001ff077887 */ /* 0x000fe4000d000000 */
[----:B------:R-:W-:-:S02]  /*1220*/  UISETP.NE.AND UP2, UPT, UR39, 0x1, UPT ;  /* 0x000000012700788c */ /* 0x000fc4000bf45270 */
[----:B------:R-:W-:Y:S02]  /*1230*/  USEL UR5, URZ, 0x4, UP5 ;  /* 0x00000004ff057887 */ /* 0x000fe4000a800000 */
[----:B------:R-:W-:Y:S02]  /*1240*/  USEL UR6, UR6, 0x2, UP2 ;  /* 0x0000000206067887 */ /* 0x000fe40009000000 */
[----:B------:R-:W-:Y:S02]  /*1250*/  UISETP.NE.AND UP2, UPT, UR39, 0x2, UPT ;  /* 0x000000022700788c */ /* 0x000fe4000bf45270 */
[----:B------:R-:W-:Y:S02]  /*1260*/  USEL UR4, URZ, 0x8, UP5 ;  /* 0x00000008ff047887 */ /* 0x000fe4000a800000 */
[----:B------:R-:W-:Y:S02]  /*1270*/  USEL UR5, UR5, 0x4, UP2 ;  /* 0x0000000405057887 */ /* 0x000fe40009000000 */
[----:B------:R-:W-:-:S02]  /*1280*/  UISETP.NE.AND UP2, UPT, UR39, 0x3, UPT ;  /* 0x000000032700788c */ /* 0x000fc4000bf45270 */
[----:B------:R-:W-:Y:S02]  /*1290*/  UIADD3 UR5, UPT, UPT, UR5, UR6, UR7 ;  /* 0x0000000605057290 */ /* 0x000fe4000fffe007 */
[----:B------:R-:W-:-:S04]  /*12a0*/  USEL UR4, UR4, 0x8, UP2 ;  /* 0x0000000804047887 */ /* 0x000fc80009000000 */
[----:B------:R-:W-:-:S06]  /*12b0*/  UIADD3 UR4, UPT, UPT, UR5, UR4, URZ ;  /* 0x0000000405047290 */ /* 0x000fcc000fffe0ff */
[----:B------:R-:W-:-:S07]  /*12c0*/  MOV R0, UR4 ;  /* 0x0000000400007c02 */ /* 0x000fce0008000f00 */
.L_x_18:
[----:B------:R-:W1:Y:S01]  /*12d0*/  S2UR UR44, SR_CTAID.Z ;  /* 0x00000000002c79c3 */ /* 0x000e620000002700 */
[----:B------:R-:W-:-:S09]  /*12e0*/  UISETP.GE.AND UP2, UPT, UR18, 0x1, UPT ;  /* 0x000000011200788c */ /* 0x000fd2000bf46270 */
[----:B------:R-:W-:Y:S05]  /*12f0*/  BRA.U !UP2, `(.L_x_19) ;  /* 0x000000010ac07547 */ /* 0x000fea000b800000 */
[----:B------:R-:W2:Y:S01]  /*1300*/  LDCU.128 UR4, c[0x0][0xf10] ;  /* 0x0001e200ff0477ac */ /* 0x000ea20008000c00 */
[----:B------:R-:W3:Y:S01]  /*1310*/  LDCU UR17, c[0x0][0xf0c] ;  /* 0x0001e180ff1177ac */ /* 0x000ee20008000800 */
[----:B------:R-:W4:Y:S01]  /*1320*/  LDCU UR20, c[0x0][0x370] ;  /* 0x00006e00ff1477ac */ /* 0x000f220008000800 */
[----:B------:R-:W1:Y:S01]  /*1330*/  LDCU UR19, c[0x0][0x374] ;  /* 0x00006e80ff1377ac */ /* 0x000e620008000800 */
[----:B------:R-:W1:Y:S01]  /*1340*/  LDCU UR16, c[0x0][0xf20] ;  /* 0x0001e400ff1077ac */ /* 0x000e620008000800 */
[----:B--2---:R-:W-:Y:S02]  /*1350*/  UIMAD.WIDE.U32 UR8, UR27, UR4, URZ ;  /* 0x000000041b0872a5 */ /* 0x004fe4000f8e00ff */
[----:B---3--:R-:W-:Y:S02]  /*1360*/  UISETP.NE.AND UP2, UPT, UR17, 0x1, UPT ;  /* 0x000000011100788c */ /* 0x008fe4000bf45270 */
[----:B------:R-:W-:Y:S02]  /*1370*/  UIMAD.WIDE.U32 UR22, UR11, UR7, URZ ;  /* 0x000000070b1672a5 */ /* 0x000fe4000f8e00ff */
[----:B----4-:R-:W-:-:S02]  /*1380*/  UIMAD.WIDE.U32 UR24, UR20, UR4, URZ ;  /* 0x00000004141872a5 */ /* 0x010fc4000f8e00ff */
[----:B------:R-:W-:-:S03]  /*1390*/  USHF.R.U32.HI UR4, URZ, UR5, UR9 ;  /* 0x00000005ff047299 */ /* 0x000fc60008011609 */
[----:B------:R-:W2:Y:S02]  /*13a0*/  LDCU.64 UR8, c[0x0][0xf28] ;  /* 0x0001e500ff0877ac */ /* 0x000ea40008000a00 */
[----:B------:R-:W-:Y:S01]  /*13b0*/  UMOV UR21, UR25 ;  /* 0x0000001900157c82 */ /* 0x000fe20008000000 */
[----:B------:R-:W-:Y:S02]  /*13c0*/  USEL UR4, UR27, UR4, !UP2 ;  /* 0x000000041b047287 */ /* 0x000fe4000d000000 */
[----:B------:R-:W-:Y:S02]  /*13d0*/  @UP2 USHF.R.U32.HI UR20, URZ, UR5, UR21 ;  /* 0x00000005ff142299 */ /* 0x000fe40008011615 */
[----:B------:R-:W-:Y:S02]  /*13e0*/  UISETP.NE.AND UP2, UPT, UR6, 0x1, UPT ;  /* 0x000000010600788c */ /* 0x000fe4000bf45270 */
[----:B-1----:R-:W-:Y:S02]  /*13f0*/  UIMAD.WIDE.U32 UR24, UR19, UR7, URZ ;  /* 0x00000007131872a5 */ /* 0x002fe4000f8e00ff */
[----:B------:R-:W-:-:S04]  /*1400*/  USHF.R.U32.HI UR5, URZ, UR16, UR23 ;  /* 0x00000010ff057299 */ /* 0x000fc80008011617 */
[----:B------:R-:W-:Y:S02]  /*1410*/  USEL UR5, UR11, UR5, !UP2 ;  /* 0x000000050b057287 */ /* 0x000fe4000d000000 */
[----:B--2---:R-:W-:Y:S02]  /*1420*/  UIMAD.WIDE.U32 UR22, UR20, UR8, URZ ;  /* 0x00000008141672a5 */ /* 0x004fe4000f8e00ff */
[----:B------:R-:W-:Y:S02]  /*1430*/  @UP2 USHF.R.U32.HI UR19, URZ, UR16, UR25 ;  /* 0x00000010ff132299 */ /* 0x000fe40008011619 */
[----:B------:R-:W-:Y:S02]  /*1440*/  UISETP.NE.AND UP2, UPT, UR18, 0x1, UPT ;  /* 0x000000011200788c */ /* 0x000fe4000bf45270 */
[----:B------:R-:W-:Y:S02]  /*1450*/  UIMAD.WIDE.U32 UR24, UR19, UR8, URZ ;  /* 0x00000008131872a5 */ /* 0x000fe4000f8e00ff */
[----:B------:R-:W-:-:S04]  /*1460*/  UIADD3 UR16, UPT, UPT, -UR4, URZ, URZ ;  /* 0x000000ff04107290 */ /* 0x000fc8000fffe1ff */
[----:B------:R-:W-:Y:S01]  /*1470*/  UIMAD UR16, UR17, UR16, UR27 ;  /* 0x00000010111072a4 */ /* 0x000fe2000f8e021b */
[----:B------:R-:W-:Y:S02]  /*1480*/  UMOV UR7, UR25 ;  /* 0x0000001900077c82 */ /* 0x000fe40008000000 */
[----:B------:R-:W-:Y:S02]  /*1490*/  @UP2 USHF.R.U32.HI UR20, URZ, UR9, UR23 ;  /* 0x00000009ff142299 */ /* 0x000fe40008011617 */
[----:B------:R-:W-:Y:S02]  /*14a0*/  @UP2 USHF.R.U32.HI UR19, URZ, UR9, UR7 ;  /* 0x00000009ff132299 */ /* 0x000fe40008011607 */
[----:B------:R-:W-:Y:S02]  /*14b0*/  UIMAD UR7, UR20, UR18, URZ ;  /* 0x00000012140772a4 */ /* 0x000fe4000f8e02ff */
[----:B------:R-:W-:Y:S02]  /*14c0*/  UIMAD UR19, UR19, UR18, URZ ;  /* 0x00000012131372a4 */ /* 0x000fe4000f8e02ff */
[----:B------:R-:W-:-:S02]  /*14d0*/  UIMAD.WIDE.U32 UR24, UR5, UR8, URZ ;  /* 0x00000008051872a5 */ /* 0x000fc4000f8e00ff */
[----:B------:R-:W-:Y:S02]  /*14e0*/  UISETP.GE.AND UP5, UPT, UR5, UR19, UPT ;  /* 0x000000130500728c */ /* 0x000fe4000bfa6270 */
[----:B------:R-:W-:Y:S02]  /*14f0*/  UIMAD.WIDE.U32 UR22, UR4, UR8, URZ ;  /* 0x00000008041672a5 */ /* 0x000fe4000f8e00ff */
[----:B------:R-:W-:-:S03]  /*1500*/  UISETP.GE.OR UP5, UPT, UR4, UR7, UP5 ;  /* 0x000000070400728c */ /* 0x000fc6000afa6670 */
[----:B------:R-:W-:Y:S02]  /*1510*/  UMOV UR7, UR25 ;  /* 0x0000001900077c82 */ /* 0x000fe40008000000 */
[----:B------:R-:W-:-:S04]  /*1520*/  USHF.R.U32.HI UR7, URZ, UR9, UR7 ;  /* 0x00000009ff077299 */ /* 0x000fc80008011607 */
[----:B------:R-:W-:Y:S02]  /*1530*/  USEL UR7, UR5, UR7, !UP2 ;  /* 0x0000000705077287 */ /* 0x000fe4000d000000 */
[----:B------:R-:W-:Y:S02]  /*1540*/  @!UP5 USHF.R.U32.HI UR19, URZ, UR9, UR23 ;  /* 0x00000009ff13d299 */ /* 0x000fe40008011617 */
[----:B------:R-:W-:Y:S02]  /*1550*/  UIADD3 UR8, UPT, UPT, -UR7, URZ, URZ ;  /* 0x000000ff07087290 */ /* 0x000fe4000fffe1ff */
[----:B------:R-:W-:Y:S02]  /*1560*/  @!UP5 USEL UR19, UR4, UR19, !UP2 ;  /* 0x000000130413d287 */ /* 0x000fe4000d000000 */
[----:B------:R-:W-:Y:S02]  /*1570*/  UIMAD UR8, UR18, UR8, UR5 ;  /* 0x00000008120872a4 */ /* 0x000fe4000f8e0205 */
[----:B------:R-:W-:-:S02]  /*1580*/  UIADD3 UR9, UPT, UPT, -UR5, URZ, URZ ;  /* 0x000000ff05097290 */ /* 0x000fc4000fffe1ff */
[----:B------:R-:W-:Y:S02]  /*1590*/  @!UP5 UIMAD UR8, UR8, UR20, UR19 ;  /* 0x000000140808d2a4 */ /* 0x000fe4000f8e0213 */
[----:B------:R-:W-:Y:S02]  /*15a0*/  @!UP5 UIADD3 UR7, UPT, UPT, UR7, -UR19, URZ ;  /* 0x800000130707d290 */ /* 0x000fe4000fffe0ff */
[----:B------:R-:W-:Y:S02]  /*15b0*/  UIMAD UR9, UR6, UR9, UR11 ;  /* 0x00000009060972a4 */ /* 0x000fe4000f8e020b */
[----:B------:R-:W-:-:S03]  /*15c0*/  @!UP5 UIMAD UR5, UR7, UR18, UR4 ;  /* 0x000000120705d2a4 */ /* 0x000fc6000f8e0204 */
[----:B------:R-:W-:Y:S01]  /*15d0*/  @!UP5 UMOV UR4, UR8 ;  /* 0x000000080004dc82 */ /* 0x000fe20008000000 */
[----:B------:R-:W-:Y:S02]  /*15e0*/  UIMAD UR11, UR5, UR6, UR9 ;  /* 0x00000006050b72a4 */ /* 0x000fe4000f8e0209 */
[----:B------:R-:W-:-:S12]  /*15f0*/  UIMAD UR27, UR4, UR17, UR16 ;  /* 0x00000011041b72a4 */ /* 0x000fd8000f8e0210 */
.L_x_19:
[----:B------:R-:W-:-:S09]  /*1600*/  UISETP.NE.AND UP2, UPT, UR13, 0x1, UPT ;  /* 0x000000010d00788c */ /* 0x000fd2000bf45270 */
[----:B------:R-:W-:Y:S05]  /*1610*/  BRA.U UP2, `(.L_x_20) ;  /* 0x0000000102407547 */ /* 0x000fea000b800000 */
[----:B------:R-:W2:Y:S01]  /*1620*/  LDCU.128 UR4, c[0x0][0xf10] ;  /* 0x0001e200ff0477ac */ /* 0x000ea20008000c00 */
[----:B------:R-:W3:Y:S01]  /*1630*/  LDCU UR9, c[0x0][0xf0c] ;  /* 0x0001e180ff0977ac */ /* 0x000ee20008000800 */
[----:B------:R-:W4:Y:S01]  /*1640*/  LDCU UR8, c[0x0][0xf20] ;  /* 0x0001e400ff0877ac */ /* 0x000f220008000800 */
[----:B--2---:R-:W-:Y:S02]  /*1650*/  UIMAD.WIDE.U32 UR18, UR27, UR4, URZ ;  /* 0x000000041b1272a5 */ /* 0x004fe4000f8e00ff */
[----:B------:R-:W-:Y:S02]  /*1660*/  UIMAD.WIDE.U32 UR16, UR11, UR7, URZ ;  /* 0x000000070b1072a5 */ /* 0x000fe4000f8e00ff */
[----:B---3--:R-:W-:-:S03]  /*1670*/  UISETP.NE.AND UP2, UPT, UR9, 0x1, UPT ;  /* 0x000000010900788c */ /* 0x008fc6000bf45270 */
[----:B------:R-:W-:Y:S02]  /*1680*/  UMOV UR7, UR19 ;  /* 0x0000001300077c82 */ /* 0x000fe40008000000 */
[----:B------:R-:W-:Y:S02]  /*1690*/  USHF.R.U32.HI UR4, URZ, UR5, UR7 ;  /* 0x00000005ff047299 */ /* 0x000fe40008011607 */
[----:B----4-:R-:W-:Y:S02]  /*16a0*/  USHF.R.U32.HI UR5, URZ, UR8, UR17 ;  /* 0x00000008ff057299 */ /* 0x010fe40008011611 */
[----:B------:R-:W-:Y:S02]  /*16b0*/  USEL UR4, UR27, UR4, !UP2 ;  /* 0x000000041b047287 */ /* 0x000fe4000d000000 */
[----:B------:R-:W-:-:S04]  /*16c0*/  UISETP.NE.AND UP2, UPT, UR6, 0x1, UPT ;  /* 0x000000010600788c */ /* 0x000fc8000bf45270 */
[----:B------:R-:W-:-:S04]  /*16d0*/  USEL UR5, UR11, UR5, !UP2 ;  /* 0x000000050b057287 */ /* 0x000fc8000d000000 */
[----:B------:R-:W-:Y:S02]  /*16e0*/  UIADD3 UR7, UPT, UPT, UR4, -UR5, URZ ;  /* 0x8000000504077290 */ /* 0x000fe4000fffe0ff */
[----:B------:R-:W-:Y:S02]  /*16f0*/  UIADD3 UR4, UPT, UPT, -UR4, UR5, URZ ;  /* 0x0000000504047290 */ /* 0x000fe4000fffe1ff */
[----:B------:R-:W-:Y:S02]  /*1700*/  UIMAD UR11, UR7, UR6, UR11 ;  /* 0x00000006070b72a4 */ /* 0x000fe4000f8e020b */
[----:B------:R-:W-:-:S12]  /*1710*/  UIMAD UR27, UR4, UR9, UR27 ;  /* 0x00000009041b72a4 */ /* 0x000fd8000f8e021b */
.L_x_20:
[----:B------:R-:W-:Y:S01]  /*1720*/  UISETP.NE.AND UP2, UPT, UR12, 0x2, UPT ;  /* 0x000000020c00788c */ /* 0x000fe2000bf45270 */
[----:B------:R-:W-:Y:S09]  /*1730*/  BRA.U !UP1, `(.L_x_21) ;  /* 0x00000001090c7547 */ /* 0x000ff2000b800000 */
[----:B------:R-:W-:Y:S01]  /*1740*/  UCGABAR_WAIT ;  /* 0x0000000000007dc7 */ /* 0x000fe20008000000 */
[----:B------:R-:W-:Y:S01]  /*1750*/  CCTL.IVALL ;  /* 0x00000000ff00798f */ /* 0x000fe20002000000 */
[----:B------:R-:W-:Y:S05]  /*1760*/  BRA `(.L_x_22) ;  /* 0x0000000000047947 */ /* 0x000fea0003800000 */
.L_x_21:
[----:B------:R-:W-:Y:S06]  /*1770*/  BAR.SYNC.DEFER_BLOCKING 0x0 ;  /* 0x0000000000007b1d */ /* 0x000fec0000010000 */
.L_x_22:
[----:B------:R-:W-:Y:S05]  /*1780*/  BRA.U UP2, `(.L_x_23) ;  /* 0x00000019025c7547 */ /* 0x000fea000b800000 */
[----:B------:R-:W2:Y:S01]  /*1790*/  LDCU UR30, c[0x0][0x38c] ;  /* 0x00007180ff1e77ac */ /* 0x000ea20008000800 */
[----:B------:R-:W3:Y:S01]  /*17a0*/  LDC R8, c[0x0][0x370] ;  /* 0x0000dc00ff087b82 */ /* 0x000ee20000000800 */
[----:B------:R-:W-:Y:S01]  /*17b0*/  PLOP3.LUT P1, PT, PT, PT, UP6, 0x80, 0x8 ;  /* 0x000000000008781c */ /* 0x000fe20003f2f068 */
[----:B------:R-:W-:Y:S01]  /*17c0*/  IMAD.MOV.U32 R15, RZ, RZ, 0x1 ;  /* 0x00000001ff0f7424 */ /* 0x000fe200078e00ff */
[----:B------:R-:W-:Y:S01]  /*17d0*/  USHF.L.U32 UR22, UR37, 0x5, URZ ;  /* 0x0000000525167899 */ /* 0x000fe200080006ff */
[----:B------:R-:W-:Y:S01]  /*17e0*/  ISETP.EQ.OR P4, PT, R2, RZ, P5 ;  /* 0x000000ff0200720c */ /* 0x000fe20002f82670 */
[----:B------:R-:W-:Y:S01]  /*17f0*/  UISETP.NE.AND UP0, UPT, UR12, URZ, UPT ;  /* 0x000000ff0c00728c */ /* 0x000fe2000bf05270 */
[----:B------:R-:W-:Y:S01]  /*1800*/  PLOP3.LUT P1, PT, P1, PT, PT, 0x8, 0x80 ;  /* 0x000000000080781c */ /* 0x000fe20000f2e170 */
[----:B------:R-:W-:Y:S01]  /*1810*/  USEL UR6, URZ, 0x1, UP4 ;  /* 0x00000001ff067887 */ /* 0x000fe2000a000000 */
[----:B------:R-:W4:Y:S01]  /*1820*/  LDC R0, c[0x0][0x374] ;  /* 0x0000dd00ff007b82 */ /* 0x000f220000000800 */
[----:B------:R-:W-:Y:S01]  /*1830*/  IMAD.MOV.U32 R14, RZ, RZ, RZ ;  /* 0x000000ffff0e7224 */ /* 0x000fe200078e00ff */
[----:B------:R-:W-:Y:S01]  /*1840*/  CS2R R12, SRZ ;  /* 0x00000000000c7805 */ /* 0x000fe2000001ff00 */
[----:B------:R-:W-:Y:S01]  /*1850*/  IMAD.MOV.U32 R11, RZ, RZ, 0x1 ;  /* 0x00000001ff0b7424 */ /* 0x000fe200078e00ff */
[----:B------:R-:W1:Y:S01]  /*1860*/  LDCU.64 UR46, c[0x0][0x348] ;  /* 0x00006900ff2e77ac */ /* 0x000e620008000a00 */
[----:B------:R-:W-:-:S02]  /*1870*/  ULOP3.LUT UR22, UR22, 0x60, URZ, 0xe2, !UPT ;  /* 0x0000006016167892 */ /* 0x000fc4000f8ee2ff */
[----:B--2---:R-:W-:Y:S02]  /*1880*/  UIADD3 UR4, UPT, UPT, UR30, 0x7f, URZ ;  /* 0x0000007f1e047890 */ /* 0x004fe4000fffe0ff */
[----:B------:R-:W-:Y:S02]  /*1890*/  USEL UR6, UR6, 0x2, UP0 ;  /* 0x0000000206067887 */ /* 0x000fe40008000000 */
[----:B------:R-:W-:Y:S01]  /*18a0*/  USHF.R.S32.HI UR45, URZ, 0x1f, UR4 ;  /* 0x0000001fff2d7899 */ /* 0x000fe20008011404 */
[----:B------:R-:W-:-:S03]  /*18b0*/  UMOV UR7, URZ ;  /* 0x000000ff00077c82 */ /* 0x000fc60008000000 */
[----:B------:R-:W-:Y:S02]  /*18c0*/  ULEA.HI UR45, UR45, UR4, URZ, 0x7 ;  /* 0x000000042d2d7291 */ /* 0x000fe4000f8f38ff */
[----:B------:R-:W-:Y:S02]  /*18d0*/  UIADD3 UR4, UPT, UPT, UR30, -0x1, URZ ;  /* 0xffffffff1e047890 */ /* 0x000fe4000fffe0ff */
[----:B------:R-:W-:Y:S02]  /*18e0*/  USHF.R.S32.HI UR45, URZ, 0x7, UR45 ;  /* 0x00000007ff2d7899 */ /* 0x000fe4000801142d */
[----:B------:R-:W-:Y:S02]  /*18f0*/  UISETP.GE.U32.AND UP2, UPT, UR4, -0xff, UPT ;  /* 0xffffff010400788c */ /* 0x000fe4000bf46070 */
[----:B------:R-:W-:Y:S02]  /*1900*/  UISETP.LT.U32.AND UP1, UPT, UR45, 0xc, UPT ;  /* 0x0000000c2d00788c */ /* 0x000fe4000bf21070 */
[----:B------:R-:W-:-:S02]  /*1910*/  UIADD3 UR30, UPT, UPT, UR30, 0xfe, URZ ;  /* 0x000000fe1e1e7890 */ /* 0x000fc4000fffe0ff */
[----:B------:R-:W-:-:S04]  /*1920*/  USEL UR31, UR45, 0xc, UP1 ;  /* 0x0000000c2d1f7887 */ /* 0x000fc80008800000 */
[----:B------:R-:W-:Y:S02]  /*1930*/  UIADD3 UR5, UPT, UPT, UR31, -0x1, URZ ;  /* 0xffffffff1f057890 */ /* 0x000fe4000fffe0ff */
[----:B------:R-:W-:Y:S02]  /*1940*/  @UP2 UIADD3 UR5, UPT, UPT, UR31, URZ, URZ ;  /* 0x000000ff1f052290 */ /* 0x000fe4000fffe0ff */
[----:B------:R-:W-:Y:S02]  /*1950*/  UIADD3 UR23, UPT, UPT, UR45, -UR31, URZ ;  /* 0x8000001f2d177290 */ /* 0x000fe4000fffe0ff */
[----:B-1----:R-:W-:-:S12]  /*1960*/  UIADD3 UR5, UPT, UPT, UR5, 0x1, URZ ;  /* 0x0000000105057890 */ /* 0x002fd8000fffe0ff */
.L_x_47:
[----:B------:R-:W-:Y:S01]  /*1970*/  UISETP.NE.AND UP0, UPT, UR37, URZ, UPT ;  /* 0x000000ff2500728c */ /* 0x000fe2000bf05270 */
[----:B------:R-:W1:Y:S08]  /*1980*/  S2UR UR37, SR_CgaCtaId ;  /* 0x00000000002579c3 */ /* 0x000e700000008800 */
[----:B------:R-:W-:Y:S05]  /*1990*/  BRA.U UP0, `(.L_x_24) ;  /* 0x0000000100347547 */ /* 0x000fea000b800000 */
[----:B------:R-:W2:Y:S01]  /*19a0*/  S2R R2, SR_CgaCtaId ;  /* 0x0000000000027919 */ /* 0x000ea20000008800 */
[----:B------:R-:W-:-:S04]  /*19b0*/  MOV R3, 0x400 ;  /* 0x0000040000037802 */ /* 0x000fc80000000f00 */
[----:B--2---:R-:W-:Y:S02]  /*19c0*/  LEA R2, R2, R3, 0x18 ;  /* 0x0000000302027211 */ /* 0x004fe400078ec0ff */
[----:B------:R-:W-:-:S03]  /*19d0*/  SHF.L.U32 R3, R11, 0x1f, RZ ;  /* 0x0000001f0b037819 */ /* 0x000fc600000006ff */
[----:B------:R-:W-:-:S04]  /*19e0*/  IMAD R2, R12, 0x8, R2 ;  /* 0x000000080c027824 */ /* 0x000fc800078e0202 */
[----:B------:R-:W2:Y:S02]  /*19f0*/  SYNCS.PHASECHK.TRANS64.TRYWAIT P0, [R2+URZ+0x160], R3 ;  /* 0x00016003020075a7 */ /* 0x000ea400080011ff */
[----:B--2---:R-:W-:Y:S05]  /*1a00*/  @!P0 BRA `(.L_x_25) ;  /* 0x000000cc00088947 */ /* 0x004fea0003800000 */
.L_x_201:
[----:B------:R-:W-:Y:S01]  /*1a10*/  VIADD R12, R12, 0x1 ;  /* 0x000000010c0c7836 */ /* 0x000fe20000000000 */
[----:B------:R2:W-:Y:S04]  /*1a20*/  SYNCS.ARRIVE.TRANS64.A1T0 RZ, [R2+URZ+0x150], RZ ;  /* 0x000150ff02ff79a7 */ /* 0x0005e800081000ff */
[----:B------:R-:W-:-:S04]  /*1a30*/  ISETP.NE.AND P0, PT, R12, 0x2, PT ;  /* 0x000000020c00780c */ /* 0x000fc80003f05270 */
[----:B------:R-:W-:Y:S02]  /*1a40*/  SEL R12, R12, RZ, P0 ;  /* 0x000000ff0c0c7207 */ /* 0x000fe40000000000 */
[----:B--2---:R-:W-:-:S04]  /*1a50*/  SEL R2, RZ, 0x1, P0 ;  /* 0x00000001ff027807 */ /* 0x004fc80000000000 */
[----:B------:R-:W-:-:S07]  /*1a60*/  LOP3.LUT R11, R11, R2, RZ, 0x3c, !PT ;  /* 0x000000020b0b7212 */ /* 0x000fce00078e3cff */
.L_x_24:
[----:B------:R-:W-:Y:S01]  /*1a70*/  UMOV UR4, 0x400 ;  /* 0x0000040000047882 */ /* 0x000fe20000000000 */
[----:B------:R-:W-:Y:S01]  /*1a80*/  SHF.L.U32 R2, R15, 0x1f, RZ ;  /* 0x0000001f0f027819 */ /* 0x000fe200000006ff */
[----:B-1----:R-:W-:Y:S02]  /*1a90*/  ULEA UR4, UR37, UR4, 0x18 ;  /* 0x0000000425047291 */ /* 0x002fe4000f8ec0ff */
[----:B------:R-:W-:Y:S02]  /*1aa0*/  UISETP.GE.U32.AND UP0, UPT, UR30, 0xff, UPT ;  /* 0x000000ff1e00788c */ /* 0x000fe4000bf06070 */
[----:B------:R-:W-:Y:S02]  /*1ab0*/  ULEA UR8, UR7, UR4, 0x3 ;  /* 0x0000000407087291 */ /* 0x000fe4000f8e18ff */
[----:B------:R-:W-:Y:S02]  /*1ac0*/  USHF.L.U32 UR43, UR27, 0x7, URZ ;  /* 0x000000071b2b7899 */ /* 0x000fe400080006ff */
[----:B------:R-:W-:Y:S01]  /*1ad0*/  ULEA UR35, UR11, UR22, 0x7 ;  /* 0x000000160b237291 */ /* 0x000fe2000f8e38ff */
[----:B------:R-:W-:-:S04]  /*1ae0*/  UMOV UR20, URZ ;  /* 0x000000ff00147c82 */ /* 0x000fc80008000000 */
[----:B------:R1:W2:Y:S01]  /*1af0*/  SYNCS.PHASECHK.TRANS64.TRYWAIT P2, [UR8+0x60], R2 ;  /* 0x00006002ff0075a7 */ /* 0x0002a20008041108 */
[----:B------:R-:W-:Y:S06]  /*1b00*/  BRA.U !UP0, `(.L_x_26) ;  /* 0x0000000508107547 */ /* 0x000fec000b800000 */
[----:B------:R-:W-:Y:S01]  /*1b10*/  UMOV UR16, UR7 ;  /* 0x0000000700107c82 */ /* 0x000fe20008000000 */
[----:B------:R-:W-:-:S05]  /*1b20*/  UMOV UR28, URZ ;  /* 0x000000ff001c7c82 */ /* 0x000fca0008000000 */
.L_x_34:
[----:B------:R-:W-:Y:S01]  /*1b30*/  ULEA UR41, UR16, UR4, 0x3 ;  /* 0x0000000410297291 */ /* 0x000fe2000f8e18ff */
[----:B--2---:R-:W-:Y:S01]  /*1b40*/  @!P5 MOV R3, 0x4400 ;  /* 0x000044000003d802 */ /* 0x004fe20000000f00 */
[----:B--2---:R-:W-:Y:S10]  /*1b50*/  @P2 BRA `(.L_x_27) ;  /* 0x00000000000c2947 */ /* 0x004ff40003800000 */
[----:B------:R-:W-:-:S04]  /*1b60*/  SHF.L.U32 R4, R15, 0x1f, RZ ;  /* 0x0000001f0f047819 */ /* 0x000fc800000006ff */
[----:B------:R-:W2:Y:S02]  /*1b70*/  SYNCS.PHASECHK.TRANS64.TRYWAIT P0, [UR41+0x60], R4 ;  /* 0x00006004ff0075a7 */ /* 0x000ea40008001129 */
[----:B--2---:R-:W-:Y:S05]  /*1b80*/  @!P0 BRA `(.L_x_28) ;  /* 0x000000c800bc8947 */ /* 0x004fea0003800000 */
.L_x_27:
[----:B------:R2:W-:Y:S01]  /*1b90*/  @!P5 SYNCS.ARRIVE.TRANS64 RZ, [UR41], R3 ;  /* 0x00000003ffffd9a7 */ /* 0x0005e20008000029 */
[----:B------:R-:W-:-:S04]  /*1ba0*/  ULOP3.LUT UR7, UR6, 0x2, URZ, 0xfc, !UPT ;  /* 0x0000000206077892 */ /* 0x000fc8000f8efcff */
[----:B------:R-:W-:-:S09]  /*1bb0*/  UISETP.NE.AND UP0, UPT, UR7, 0x2, UPT ;  /* 0x000000020700788c */ /* 0x000fd2000bf05270 */
[----:B------:R-:W-:Y:S05]  /*1bc0*/  BRA.U UP0, `(.L_x_29) ;  /* 0x0000000100047547 */ /* 0x000fea000b800000 */
[----:B------:R-:W-:Y:S05]  /*1bd0*/  BPT.TRAP 0x1 ;  /* 0x000000040000795c */ /* 0x000fea0000300000 */
.L_x_29:
[----:B------:R-:W-:Y:S04]  /*1be0*/  BSSY.RECONVERGENT B0, `(.L_x_30) ;  /* 0x0000003000007945 */ /* 0x000fe80003800200 */
[----:B------:R-:W-:Y:S05]  /*1bf0*/  @P4 BRA `(.L_x_31) ;  /* 0x0000000000044947 */ /* 0x000fea0003800000 */
[----:B------:R-:W-:Y:S05]  /*1c00*/  BPT.TRAP 0x1 ;  /* 0x000000040000795c */ /* 0x000fea0000300000 */
.L_x_31:
[----:B------:R-:W-:Y:S05]  /*1c10*/  BSYNC.RECONVERGENT B0 ;  /* 0x0000000000007941 */ /* 0x000fea0003800200 */
.L_x_30:
[----:B------:R-:W-:Y:S01]  /*1c20*/  UIADD3 UR7, UPT, UPT, UR16, 0x1, URZ ;  /* 0x0000000110077890 */ /* 0x000fe2000fffe0ff */
[----:B------:R-:W-:Y:S01]  /*1c30*/  BSSY.RECONVERGENT B0, `(.L_x_32) ;  /* 0x000002c000007945 */ /* 0x000fe20003800200 */
[----:B------:R-:W-:Y:S02]  /*1c40*/  ELECT P0, URZ, PT ;  /* 0x0000000000ff782f */ /* 0x000fe40003800000 */
[----:B------:R-:W-:-:S04]  /*1c50*/  UISETP.NE.AND UP0, UPT, UR7, 0xc, UPT ;  /* 0x0000000c0700788c */ /* 0x000fc8000bf05270 */
[----:B------:R-:W-:Y:S02]  /*1c60*/  USEL UR9, URZ, 0x1, UP0 ;  /* 0x00000001ff097887 */ /* 0x000fe40008000000 */
[----:B------:R-:W-:-:S04]  /*1c70*/  USEL UR7, UR7, URZ, UP0 ;  /* 0x000000ff07077287 */ /* 0x000fc80008000000 */
[----:B------:R-:W-:Y:S01]  /*1c80*/  ULEA UR8, UR7, UR4, 0x3 ;  /* 0x0000000407087291 */ /* 0x000fe2000f8e18ff */
[----:B------:R-:W-:-:S04]  /*1c90*/  LOP3.LUT R15, R15, UR9, RZ, 0x3c, !PT ;  /* 0x000000090f0f7c12 */ /* 0x000fc8000f8e3cff */
[----:B-1----:R-:W-:-:S04]  /*1ca0*/  SHF.L.U32 R2, R15, 0x1f, RZ ;  /* 0x0000001f0f027819 */ /* 0x002fc800000006ff */
[----:B------:R1:W1:Y:S01]  /*1cb0*/  SYNCS.PHASECHK.TRANS64.TRYWAIT P2, [UR8+0x60], R2 ;  /* 0x00006002ff0075a7 */ /* 0x0002620008041108 */
[----:B------:R-:W-:Y:S05]  /*1cc0*/  @!P0 BRA `(.L_x_33) ;  /* 0x0000000000888947 */ /* 0x000fea0003800000 */
[----:B------:R-:W-:Y:S02]  /*1cd0*/  USHF.L.U32 UR40, UR16, 0xd, URZ ;  /* 0x0000000d10287899 */ /* 0x000fe400080006ff */
[----:B------:R-:W-:Y:S02]  /*1ce0*/  USHF.L.U32 UR24, UR16, 0x9, URZ ;  /* 0x0000000910187899 */ /* 0x000fe400080006ff */
[----:B------:R-:W-:Y:S02]  /*1cf0*/  UIADD3 UR52, UP3, UPT, UR46, 0x80, URZ ;  /* 0x000000802e347890 */ /* 0x000fe4000ff7e0ff */
[----:B------:R-:W-:Y:S02]  /*1d00*/  UIADD3 UR50, UP2, UPT, UR46, 0x180, URZ ;  /* 0x000001802e327890 */ /* 0x000fe4000ff5e0ff */
[----:B------:R-:W-:Y:S02]  /*1d10*/  ULOP3.LUT UR32, UR40, UR15, URZ, 0xfc, !UPT ;  /* 0x0000000f28207292 */ /* 0x000fe4000f8efcff */
[----:B------:R-:W-:-:S02]  /*1d20*/  UIADD3 UR48, UP1, UPT, UR46, 0x280, URZ ;  /* 0x000002802e307890 */ /* 0x000fc4000ff3e0ff */
[----:B------:R-:W-:Y:S02]  /*1d30*/  UIADD3 UR20, UP0, UPT, UR46, 0x380, URZ ;  /* 0x000003802e147890 */ /* 0x000fe4000ff1e0ff */
[----:B------:R-:W-:Y:S02]  /*1d40*/  ULOP3.LUT UR8, UR24, UR14, URZ, 0xfc, !UPT ;  /* 0x0000000e18087292 */ /* 0x000fe4000f8efcff */
[----:B------:R-:W-:Y:S02]  /*1d50*/  USHF.L.U32 UR42, UR28, 0x7, URZ ;  /* 0x000000071c2a7899 */ /* 0x000fe400080006ff */
[----:B------:R-:W-:Y:S02]  /*1d60*/  UIADD3.X UR53, UPT, UPT, URZ, UR47, URZ, UP3, !UPT ;  /* 0x0000002fff357290 */ /* 0x000fe40009ffe4ff */
[----:B------:R-:W-:Y:S02]  /*1d70*/  UIADD3 UR40, UPT, UPT, UR4, 0x4300, UR40 ;  /* 0x0000430004287890 */ /* 0x000fe4000fffe028 */
[----:B------:R-:W-:-:S02]  /*1d80*/  UIADD3.X UR51, UPT, UPT, URZ, UR47, URZ, UP2, !UPT ;  /* 0x0000002fff337290 */ /* 0x000fc400097fe4ff */
[----:B------:R-:W-:Y:S02]  /*1d90*/  UIADD3 UR32, UPT, UPT, UR4, 0x1c300, UR32 ;  /* 0x0001c30004207890 */ /* 0x000fe4000fffe020 */
[----:B------:R-:W-:Y:S02]  /*1da0*/  UIADD3.X UR49, UPT, UPT, URZ, UR47, URZ, UP1, !UPT ;  /* 0x0000002fff317290 */ /* 0x000fe40008ffe4ff */
[----:B------:R-:W-:Y:S02]  /*1db0*/  UIADD3 UR24, UPT, UPT, UR4, 0x34300, UR24 ;  /* 0x0003430004187890 */ /* 0x000fe4000fffe018 */
[----:B------:R-:W-:Y:S02]  /*1dc0*/  UIADD3.X UR21, UPT, UPT, URZ, UR47, URZ, UP0, !UPT ;  /* 0x0000002fff157290 */ /* 0x000fe400087fe4ff */
[----:B------:R-:W-:Y:S01]  /*1dd0*/  UIADD3 UR8, UPT, UPT, UR4, 0x35b00, UR8 ;  /* 0x00035b0004087890 */ /* 0x000fe2000fffe008 */
[----:B------:R-:W-:Y:S01]  /*1de0*/  UMOV UR18, 0x0 ;  /* 0x0000000000127882 */ /* 0x000fe20000000000 */
[----:B------:R-:W-:Y:S01]  /*1df0*/  UMOV UR19, 0x10000000 ;  /* 0x1000000000137882 */ /* 0x000fe20000000000 */
[----:B------:R-:W-:Y:S01]  /*1e00*/  UMOV UR17, 0xf0000 ;  /* 0x000f000000117882 */ /* 0x000fe20000000000 */
[----:B------:R-:W-:Y:S01]  /*1e10*/  UMOV UR33, UR41 ;  /* 0x0000002900217c82 */ /* 0x000fe20008000000 */
[----:B------:R-:W-:Y:S01]  /*1e20*/  UMOV UR36, UR44 ;  /* 0x0000002c00247c82 */ /* 0x000fe20008000000 */
[----:B------:R-:W-:Y:S01]  /*1e30*/  UMOV UR34, UR42 ;  /* 0x0000002a00227c82 */ /* 0x000fe20008000000 */
[----:B------:R-:W-:Y:S01]  /*1e40*/  UMOV UR26, URZ ;  /* 0x000000ff001a7c82 */ /* 0x000fe20008000000 */
[----:B------:R-:W-:Y:S01]  /*1e50*/  UMOV UR25, UR41 ;  /* 0x0000002900197c82 */ /* 0x000fe20008000000 */
[----:B------:R-:W-:Y:S01]  /*1e60*/  UMOV UR29, UR44 ;  /* 0x0000002c001d7c82 */ /* 0x000fe20008000000 */
[----:B------:R1:W-:Y:S01]  /*1e70*/  UTMALDG.3D [UR40], [UR52], desc[UR18] ;  /* 0x00001228340075b4 */ /* 0x0003e20008011000 */
[----:B------:R-:W-:Y:S01]  /*1e80*/  UMOV UR9, UR41 ;  /* 0x0000002900097c82 */ /* 0x000fe20008000000 */
[----:B------:R-:W-:Y:S01]  /*1e90*/  UMOV UR12, UR28 ;  /* 0x0000001c000c7c82 */ /* 0x000fe20008000000 */
[----:B------:R-:W-:Y:S01]  /*1ea0*/  UMOV UR13, UR44 ;  /* 0x0000002c000d7c82 */ /* 0x000fe20008000000 */
[----:B------:R1:W-:Y:S01]  /*1eb0*/  UTMALDG.3D.MULTICAST [UR32], [UR50], UR17, desc[UR18] ;  /* 0x00001220320073b4 */ /* 0x0003e20008011811 */
[----:B------:R1:W-:Y:S01]  /*1ec0*/  UTMALDG.4D [UR24], [UR48], desc[UR18] ;  /* 0x00001218300075b4 */ /* 0x0003e20008019000 */
[----:B------:R1:W-:Y:S01]  /*1ed0*/  UTMALDG.4D.MULTICAST [UR8], [UR20], UR17, desc[UR18] ;  /* 0x00001208140073b4 */ /* 0x0003e20008019811 */
[----:B------:R-:W-:Y:S01]  /*1ee0*/  NOP ;  /* 0x0000000000007918 */ /* 0x000fe20000000000 */
.L_x_33:
[----:B-1----:R-:W-:Y:S05]  /*1ef0*/  BSYNC.RECONVERGENT B0 ;  /* 0x0000000000007941 */ /* 0x002fea0003800200 */
.L_x_32:
[----:B------:R-:W-:Y:S01]  /*1f00*/  UIADD3 UR28, UPT, UPT, UR28, 0x1, URZ ;  /* 0x000000011c1c7890 */ /* 0x000fe2000fffe0ff */
[----:B------:R-:W-:Y:S01]  /*1f10*/  UMOV UR16, UR7 ;  /* 0x0000000700107c82 */ /* 0x000fe20008000000 */
[----:B------:R-:W-:Y:S02]  /*1f20*/  UMOV UR20, UR5 ;  /* 0x0000000500147c82 */ /* 0x000fe40008000000 */
[----:B------:R-:W-:-:S09]  /*1f30*/  UISETP.NE.AND UP0, UPT, UR28, UR5, UPT ;  /* 0x000000051c00728c */ /* 0x000fd2000bf05270 */
[----:B------:R-:W-:Y:S05]  /*1f40*/  BRA.U UP0, `(.L_x_34) ;  /* 0xfffffff900f87547 */ /* 0x000fea000b83ffff */
.L_x_26:
[----:B------:R-:W-:Y:S01]  /*1f50*/  ULEA UR8, UR7, UR4, 0x3 ;  /* 0x0000000407087291 */ /* 0x000fe2000f8e18ff */
[----:B-1----:R-:W-:Y:S01]  /*1f60*/  SHF.L.U32 R2, R15, 0x1f, RZ ;  /* 0x0000001f0f027819 */ /* 0x002fe200000006ff */
[----:B------:R-:W-:Y:S01]  /*1f70*/  @!P1 SYNCS.ARRIVE.TRANS64.A1T0 RZ, [UR4+0x108], RZ ;  /* 0x000108ffffff99a7 */ /* 0x000fe20008100004 */
[----:B------:R-:W-:-:S06]  /*1f80*/  UISETP.GT.AND UP0, UPT, UR45, UR31, UPT ;  /* 0x0000001f2d00728c */ /* 0x000fcc000bf04270 */
[----:B------:R1:W1:Y:S03]  /*1f90*/  SYNCS.PHASECHK.TRANS64.TRYWAIT P1, [UR8+0x60], R2 ;  /* 0x00006002ff0075a7 */ /* 0x0002660008021108 */
[----:B------:R-:W-:Y:S05]  /*1fa0*/  BRA.U !UP0, `(.L_x_35) ;  /* 0x0000000508107547 */ /* 0x000fea000b800000 */
[----:B------:R-:W-:Y:S01]  /*1fb0*/  UIADD3 UR25, UPT, UPT, UR23, UR20, URZ ;  /* 0x0000001417197290 */ /* 0x000fe2000fffe0ff */
[----:B------:R-:W-:-:S11]  /*1fc0*/  UMOV UR26, UR7 ;  /* 0x00000007001a7c82 */ /* 0x000fd60008000000 */
.L_x_43:
[----:B------:R-:W-:Y:S01]  /*1fd0*/  ULEA UR41, UR26, UR4, 0x3 ;  /* 0x000000041a297291 */ /* 0x000fe2000f8e18ff */
[----:B--2---:R-:W-:Y:S01]  /*1fe0*/  @!P5 MOV R3, 0x4400 ;  /* 0x000044000003d802 */ /* 0x004fe20000000f00 */
[----:B-1----:R-:W-:Y:S10]  /*1ff0*/  @P1 BRA `(.L_x_36) ;  /* 0x00000000000c1947 */ /* 0x002ff40003800000 */
[----:B------:R-:W-:-:S04]  /*2000*/  SHF.L.U32 R4, R15, 0x1f, RZ ;  /* 0x0000001f0f047819 */ /* 0x000fc800000006ff */
[----:B------:R-:W1:Y:S02]  /*2010*/  SYNCS.PHASECHK.TRANS64.TRYWAIT P0, [UR41+0x60], R4 ;  /* 0x00006004ff0075a7 */ /* 0x000e640008001129 */
[----:B-1----:R-:W-:Y:S05]  /*2020*/  @!P0 BRA `(.L_x_37) ;  /* 0x000000c400ac8947 */ /* 0x002fea0003800000 */
.L_x_36:
[----:B------:R2:W-:Y:S01]  /*2030*/  @!P5 SYNCS.ARRIVE.TRANS64 RZ, [UR41], R3 ;  /* 0x00000003ffffd9a7 */ /* 0x0005e20008000029 */
[----:B------:R-:W-:-:S04]  /*2040*/  ULOP3.LUT UR7, UR6, 0x2, URZ, 0xfc, !UPT ;  /* 0x0000000206077892 */ /* 0x000fc8000f8efcff */
[----:B------:R-:W-:-:S09]  /*2050*/  UISETP.NE.AND UP0, UPT, UR7, 0x2, UPT ;  /* 0x000000020700788c */ /* 0x000fd2000bf05270 */
[----:B------:R-:W-:Y:S05]  /*2060*/  BRA.U UP0, `(.L_x_38) ;  /* 0x0000000100047547 */ /* 0x000fea000b800000 */
[----:B------:R-:W-:Y:S05]  /*2070*/  BPT.TRAP 0x1 ;  /* 0x000000040000795c */ /* 0x000fea0000300000 */
.L_x_38:
[----:B------:R-:W-:Y:S04]  /*2080*/  BSSY.RECONVERGENT B0, `(.L_x_39) ;  /* 0x0000003000007945 */ /* 0x000fe80003800200 */
[----:B------:R-:W-:Y:S05]  /*2090*/  @P4 BRA `(.L_x_40) ;  /* 0x0000000000044947 */ /* 0x000fea0003800000 */
[----:B------:R-:W-:Y:S05]  /*20a0*/  BPT.TRAP 0x1 ;  /* 0x000000040000795c */ /* 0x000fea0000300000 */
.L_x_40:
[----:B------:R-:W-:Y:S05]  /*20b0*/  BSYNC.RECONVERGENT B0 ;  /* 0x0000000000007941 */ /* 0x000fea0003800200 */
.L_x_39:
        /* <DEDUP_REMOVED lines=26> */
[----:B------:R-:W-:Y:S02]  /*2260*/  UIADD3 UR8, UPT, UPT, UR4, 0x35b00, UR8 ;  /* 0x00035b0004087890 */ /* 0x000fe4000fffe008 */
[----:B------:R-:W-:Y:S01]  /*2270*/  UIADD3.X UR49, UPT, UPT, URZ, UR47, URZ, UP0, !UPT ;  /* 0x0000002fff317290 */ /* 0x000fe200087fe4ff */
        /* <DEDUP_REMOVED lines=18> */
.L_x_42:
[----:B-1----:R-:W-:Y:S05]  /*23a0*/  BSYNC.RECONVERGENT B0 ;  /* 0x0000000000007941 */ /* 0x002fea0003800200 */
.L_x_41:
[----:B------:R-:W-:Y:S01]  /*23b0*/  UIADD3 UR20, UPT, UPT, UR20, 0x1, URZ ;  /* 0x0000000114147890 */ /* 0x000fe2000fffe0ff */
[----:B------:R-:W-:-:S03]  /*23c0*/  UMOV UR26, UR7 ;  /* 0x00000007001a7c82 */ /* 0x000fc60008000000 */
[----:B------:R-:W-:-:S09]  /*23d0*/  UISETP.NE.AND UP0, UPT, UR20, UR25, UPT ;  /* 0x000000191400728c */ /* 0x000fd2000bf05270 */
[----:B------:R-:W-:Y:S05]  /*23e0*/  BRA.U UP0, `(.L_x_43) ;  /* 0xfffffff900f87547 */ /* 0x000fea000b83ffff */
.L_x_35:
[C---:B-1----:R-:W-:Y:S01]  /*23f0*/  LEA R2, R14.reuse, UR4, 0x3 ;  /* 0x000000040e027c11 */ /* 0x042fe2000f8e18ff */
[----:B------:R-:W-:Y:S01]  /*2400*/  NOP ;  /* 0x0000000000007918 */ /* 0x000fe20000000000 */
[----:B--2---:R-:W-:Y:S02]  /*2410*/  SHF.L.U32 R3, R13, 0x1f, RZ ;  /* 0x0000001f0d037819 */ /* 0x004fe400000006ff */
[----:B------:R-:W-:Y:S02]  /*2420*/  LEA R4, R14, UR4, 0x4 ;  /* 0x000000040e047c11 */ /* 0x000fe4000f8e20ff */
[----:B------:R-:W1:Y:S02]  /*2430*/  SYNCS.PHASECHK.TRANS64.TRYWAIT P0, [R2+URZ+0x110], R3 ;  /* 0x00011003020075a7 */ /* 0x000e6400080011ff */
[----:B-1----:R-:W-:Y:S05]  /*2440*/  @!P0 BRA `(.L_x_44) ;  /* 0x000000c000bc8947 */ /* 0x002fea0003800000 */
.L_x_204:
[----:B------:R-:W2:Y:S01]  /*2450*/  LDS.128 R4, [R4+0x180] ;  /* 0x0001800004047984 */ /* 0x000ea20000000c00 */
[----:B------:R-:W-:Y:S01]  /*2460*/  ISETP.GE.AND P0, PT, R43, 0x1, PT ;  /* 0x000000012b00780c */ /* 0x000fe20003f06270 */
[----:B-1----:R-:W-:Y:S01]  /*2470*/  VIADD R2, R2, 0x120 ;  /* 0x0000012002027836 */ /* 0x002fe20000000000 */
[----:B------:R-:W-:Y:S01]  /*2480*/  @!PT LDS RZ, [RZ] ;  /* 0x00000000fffff984 */ /* 0x000fe20000000800 */
[----:B------:R-:W-:Y:S01]  /*2490*/  @!PT LDS RZ, [RZ] ;  /* 0x00000000fffff984 */ /* 0x000fe20000000800 */
[----:B------:R-:W-:Y:S01]  /*24a0*/  @!PT LDS RZ, [RZ] ;  /* 0x00000000fffff984 */ /* 0x000fe20000000800 */
[----:B------:R-:W-:Y:S01]  /*24b0*/  @!PT LDS RZ, [RZ] ;  /* 0x00000000fffff984 */ /* 0x000fe20000000800 */
[----:B------:R1:W-:Y:S06]  /*24c0*/  MEMBAR.ALL.CTA ;  /* 0x0000000000007992 */ /* 0x0003ec0000008000 */
[----:B-1----:R-:W1:Y:S01]  /*24d0*/  FENCE.VIEW.ASYNC.S ;  /* 0x00000000000073c6 */ /* 0x002e620000000000 */
[----:B------:R-:W-:-:S04]  /*24e0*/  PRMT R2, RZ, 0x654, R2 ;  /* 0x00000654ff027816 */ /* 0x000fc80000000002 */
[----:B-1----:R1:W-:Y:S01]  /*24f0*/  SYNCS.ARRIVE.TRANS64.RED.A1T0 RZ, [R2+URZ], RZ ;  /* 0x000000ff02ff79a7 */ /* 0x0023e200081004ff */
[----:B--2---:R-:W-:-:S13]  /*2500*/  LOP3.LUT P2, RZ, R6, 0x1, RZ, 0xc0, !PT ;  /* 0x0000000106ff7812 */ /* 0x004fda000784c0ff */
[----:B------:R-:W-:Y:S01]  /*2510*/  @P2 SHF.R.U32.HI R3, RZ, 0x10, R5 ;  /* 0x00000010ff032819 */ /* 0x000fe20000011605 */
[----:B------:R-:W-:Y:S01]  /*2520*/  VOTEU.ANY UP0, P2 ;  /* 0x0000000000ff7886 */ /* 0x000fe20001000100 */
[----:B------:R-:W-:Y:S02]  /*2530*/  @P2 MOV R10, R4 ;  /* 0x00000004000a2202 */ /* 0x000fe40000000f00 */
[----:B------:R-:W-:Y:S02]  /*2540*/  @P2 R2UR.BROADCAST UR8, R3 ;  /* 0x00000000030822ca */ /* 0x000fe400008e0000 */
[----:B------:R-:W-:-:S11]  /*2550*/  @P2 LOP3.LUT R9, R5, 0xffff, RZ, 0xc0, !PT ;  /* 0x0000ffff05092812 */ /* 0x000fd600078ec0ff */
[----:B------:R-:W-:Y:S01]  /*2560*/  @UP0 UMOV UR44, UR8 ;  /* 0x00000008002c0c82 */ /* 0x000fe20008000000 */
[----:B-1----:R-:W-:Y:S05]  /*2570*/  @!P0 BRA `(.L_x_45) ;  /* 0x0000000000b88947 */ /* 0x002fea0003800000 */
[----:B------:R-:W4:Y:S01]  /*2580*/  LDC.64 R4, c[0x0][0xf18] ;  /* 0x0003c600ff047b82 */ /* 0x000f220000000a00 */
[----:B------:R-:W-:-:S07]  /*2590*/  ISETP.NE.AND P3, PT, R43, 0x1, PT ;  /* 0x000000012b00780c */ /* 0x000fce0003f65270 */
[----:B------:R-:W3:Y:S08]  /*25a0*/  LDC.64 R6, c[0x0][0xf10] ;  /* 0x0003c400ff067b82 */ /* 0x000ef00000000a00 */
[----:B------:R-:W1:Y:S08]  /*25b0*/  LDC R16, c[0x0][0xf20] ;  /* 0x0003c800ff107b82 */ /* 0x000e700000000800 */
[----:B------:R-:W2:Y:S01]  /*25c0*/  LDC R17, c[0x0][0xf0c] ;  /* 0x0003c300ff117b82 */ /* 0x000ea20000000800 */
[----:B----4-:R-:W-:Y:S01]  /*25d0*/  IMAD.HI.U32 R19, R0, R5, RZ ;  /* 0x0000000500137227 */ /* 0x010fe200078e00ff */
[----:B------:R-:W-:-:S03]  /*25e0*/  ISETP.NE.AND P0, PT, R4, 0x1, PT ;  /* 0x000000010400780c */ /* 0x000fc60003f05270 */
[----:B------:R-:W-:-:S03]  /*25f0*/  IMAD.HI.U32 R5, R9, R5, RZ ;  /* 0x0000000509057227 */ /* 0x000fc600078e00ff */
[----:B------:R-:W4:Y:S01]  /*2600*/  LDC.64 R2, c[0x0][0xf28] ;  /* 0x0003ca00ff027b82 */ /* 0x000f220000000a00 */
[----:B---3--:R-:W-:-:S04]  /*2610*/  IMAD.HI.U32 R20, R8, R6, RZ ;  /* 0x0000000608147227 */ /* 0x008fc800078e00ff */
[----:B------:R-:W-:Y:S01]  /*2620*/  IMAD.HI.U32 R21, R10, R6, RZ ;  /* 0x000000060a157227 */ /* 0x000fe200078e00ff */
[----:B------:R-:W-:Y:S02]  /*2630*/  SHF.R.U32.HI R20, RZ, R7, R20 ;  /* 0x00000007ff147219 */ /* 0x000fe40000011614 */
[-C--:B-1----:R-:W-:Y:S02]  /*2640*/  SHF.R.U32.HI R19, RZ, R16.reuse, R19 ;  /* 0x00000010ff137219 */ /* 0x082fe40000011613 */
[----:B------:R-:W-:Y:S02]  /*2650*/  SHF.R.U32.HI R5, RZ, R16, R5 ;  /* 0x00000010ff057219 */ /* 0x000fe40000011605 */
[----:B------:R-:W-:Y:S02]  /*2660*/  SEL R19, R0, R19, !P0 ;  /* 0x0000001300137207 */ /* 0x000fe40004000000 */
[----:B------:R-:W-:Y:S02]  /*2670*/  SHF.R.U32.HI R21, RZ, R7, R21 ;  /* 0x00000007ff157219 */ /* 0x000fe40000011615 */
[----:B--2---:R-:W-:-:S02]  /*2680*/  ISETP.NE.AND P1, PT, R17, 0x1, PT ;  /* 0x000000011100780c */ /* 0x004fc40003f25270 */
[----:B------:R-:W-:Y:S02]  /*2690*/  SEL R5, R9, R5, !P0 ;  /* 0x0000000509057207 */ /* 0x000fe40004000000 */
[----:B------:R-:W-:Y:S02]  /*26a0*/  SEL R20, R8, R20, !P1 ;  /* 0x0000001408147207 */ /* 0x000fe40004800000 */
[----:B------:R-:W-:Y:S01]  /*26b0*/  SEL R21, R10, R21, !P1 ;  /* 0x000000150a157207 */ /* 0x000fe20004800000 */
[----:B----4-:R-:W-:-:S04]  /*26c0*/  IMAD.HI.U32 R18, R19, R2, RZ ;  /* 0x0000000213127227 */ /* 0x010fc800078e00ff */
[----:B------:R-:W-:Y:S01]  /*26d0*/  IMAD.HI.U32 R6, R20, R2, RZ ;  /* 0x0000000214067227 */ /* 0x000fe200078e00ff */
[----:B------:R-:W-:-:S04]  /*26e0*/  @P3 SHF.R.U32.HI R19, RZ, R3, R18 ;  /* 0x00000003ff133219 */ /* 0x000fc80000011612 */
[----:B------:R-:W-:Y:S01]  /*26f0*/  @P3 SHF.R.U32.HI R20, RZ, R3, R6 ;  /* 0x00000003ff143219 */ /* 0x000fe20000011606 */
[----:B------:R-:W-:-:S04]  /*2700*/  IMAD R19, R43, R19, RZ ;  /* 0x000000132b137224 */ /* 0x000fc800078e02ff */
[----:B------:R-:W-:Y:S01]  /*2710*/  IMAD R6, R43, R20, RZ ;  /* 0x000000142b067224 */ /* 0x000fe200078e02ff */
[----:B------:R-:W-:-:S04]  /*2720*/  ISETP.GE.AND P0, PT, R5, R19, PT ;  /* 0x000000130500720c */ /* 0x000fc80003f06270 */
[----:B------:R-:W-:Y:S01]  /*2730*/  ISETP.GE.OR P0, PT, R21, R6, P0 ;  /* 0x000000061500720c */ /* 0x000fe20000706670 */
[----:B------:R-:W-:-:S05]  /*2740*/  IMAD.HI.U32 R6, R5, R2, RZ ;  /* 0x0000000205067227 */ /* 0x000fca00078e00ff */
[----:B------:R-:W-:-:S04]  /*2750*/  SHF.R.U32.HI R6, RZ, R3, R6 ;  /* 0x00000003ff067219 */ /* 0x000fc80000011606 */
[----:B------:R-:W-:-:S03]  /*2760*/  SEL R6, R5, R6, !P3 ;  /* 0x0000000605067207 */ /* 0x000fc60005800000 */
[----:B------:R-:W-:-:S04]  /*2770*/  @!P0 IMAD.HI.U32 R7, R21, R2, RZ ;  /* 0x0000000215078227 */ /* 0x000fc800078e00ff */
[----:B------:R-:W-:Y:S01]  /*2780*/  IMAD.MOV R2, RZ, RZ, -R6 ;  /* 0x000000ffff027224 */ /* 0x000fe200078e0a06 */
[----:B------:R-:W-:Y:S02]  /*2790*/  @!P0 SHF.R.U32.HI R3, RZ, R3, R7 ;  /* 0x00000003ff038219 */ /* 0x000fe40000011607 */
[----:B------:R-:W-:Y:S01]  /*27a0*/  IADD3 R7, PT, PT, -R5, RZ, RZ ;  /* 0x000000ff05077210 */ /* 0x000fe20007ffe1ff */
[----:B------:R-:W-:Y:S01]  /*27b0*/  IMAD R2, R43, R2, R5 ;  /* 0x000000022b027224 */ /* 0x000fe200078e0205 */
[----:B------:R-:W-:-:S03]  /*27c0*/  @!P0 SEL R3, R21, R3, !P3 ;  /* 0x0000000315038207 */ /* 0x000fc60005800000 */
[----:B------:R-:W-:Y:S02]  /*27d0*/  IMAD R7, R4, R7, R9 ;  /* 0x0000000704077224 */ /* 0x000fe400078e0209 */
[--C-:B------:R-:W-:Y:S02]  /*27e0*/  @!P0 IMAD.IADD R6, R6, 0x1, -R3.reuse ;  /* 0x0000000106068824 */ /* 0x100fe400078e0a03 */
[----:B------:R-:W-:Y:S01]  /*27f0*/  @!P0 IMAD R3, R2, R20, R3 ;  /* 0x0000001402038224 */ /* 0x000fe200078e0203 */
[----:B------:R-:W-:Y:S01]  /*2800*/  IADD3 R2, PT, PT, -R21, RZ, RZ ;  /* 0x000000ff15027210 */ /* 0x000fe20007ffe1ff */
[----:B------:R-:W-:Y:S02]  /*2810*/  @!P0 IMAD R5, R43, R6, R21 ;  /* 0x000000062b058224 */ /* 0x000fe400078e0215 */
[----:B------:R-:W-:Y:S02]  /*2820*/  @!P0 IMAD.MOV.U32 R21, RZ, RZ, R3 ;  /* 0x000000ffff158224 */ /* 0x000fe400078e0003 */
[----:B------:R-:W-:-:S02]  /*2830*/  IMAD R2, R17, R2, R10 ;  /* 0x0000000211027224 */ /* 0x000fc400078e020a */
[----:B------:R-:W-:Y:S02]  /*2840*/  IMAD R9, R5, R4, R7 ;  /* 0x0000000405097224 */ /* 0x000fe400078e0207 */
[----:B------:R-:W-:Y:S02]  /*2850*/  IMAD R10, R21, R17, R2 ;  /* 0x00000011150a7224 */ /* 0x000fe400078e0202 */
.L_x_45:
[----:B------:R-:W1:Y:S02]  /*2860*/  LDCU UR8, c[0x0][0xf30] ;  /* 0x0001e600ff0877ac */ /* 0x000e640008000800 */
[----:B-1----:R-:W-:-:S09]  /*2870*/  UISETP.NE.AND UP0, UPT, UR8, 0x1, UPT ;  /* 0x000000010800788c */ /* 0x002fd2000bf05270 */
[----:B------:R-:W-:Y:S05]  /*2880*/  BRA.U UP0, `(.L_x_46) ;  /* 0x0000000100407547 */ /* 0x000fea000b800000 */
[----:B------:R-:W1:Y:S08]  /*2890*/  LDC.64 R4, c[0x0][0xf10] ;  /* 0x0003c400ff047b82 */ /* 0x000e700000000a00 */
[----:B------:R-:W2:Y:S08]  /*28a0*/  LDC.64 R2, c[0x0][0xf18] ;  /* 0x0003c600ff027b82 */ /* 0x000eb00000000a00 */
[----:B------:R-:W3:Y:S08]  /*28b0*/  LDC R6, c[0x0][0xf20] ;  /* 0x0003c800ff067b82 */ /* 0x000ef00000000800 */
[----:B------:R-:W4:Y:S01]  /*28c0*/  LDC R7, c[0x0][0xf0c] ;  /* 0x0003c300ff077b82 */ /* 0x000f220000000800 */
[----:B-1----:R-:W-:-:S05]  /*28d0*/  IMAD.HI.U32 R4, R10, R4, RZ ;  /* 0x000000040a047227 */ /* 0x002fca00078e00ff */
[----:B------:R-:W-:Y:S01]  /*28e0*/  SHF.R.U32.HI R4, RZ, R5, R4 ;  /* 0x00000005ff047219 */ /* 0x000fe20000011604 */
[----:B--2---:R-:W-:Y:S01]  /*28f0*/  IMAD.HI.U32 R3, R9, R3, RZ ;  /* 0x0000000309037227 */ /* 0x004fe200078e00ff */
[----:B------:R-:W-:-:S04]  /*2900*/  ISETP.NE.AND P0, PT, R2, 0x1, PT ;  /* 0x000000010200780c */ /* 0x000fc80003f05270 */
[----:B---3--:R-:W-:-:S04]  /*2910*/  SHF.R.U32.HI R3, RZ, R6, R3 ;  /* 0x00000006ff037219 */ /* 0x008fc80000011603 */
[----:B------:R-:W-:Y:S02]  /*2920*/  SEL R3, R9, R3, !P0 ;  /* 0x0000000309037207 */ /* 0x000fe40004000000 */
[----:B----4-:R-:W-:-:S04]  /*2930*/  ISETP.NE.AND P1, PT, R7, 0x1, PT ;  /* 0x000000010700780c */ /* 0x010fc80003f25270 */
[----:B------:R-:W-:-:S05]  /*2940*/  SEL R4, R10, R4, !P1 ;  /* 0x000000040a047207 */ /* 0x000fca0004800000 */
[----:B------:R-:W-:Y:S02]  /*2950*/  IMAD.IADD R5, R3, 0x1, -R4 ;  /* 0x0000000103057824 */ /* 0x000fe400078e0a04 */
[----:B------:R-:W-:Y:S02]  /*2960*/  IMAD.IADD R3, R4, 0x1, -R3 ;  /* 0x0000000104037824 */ /* 0x000fe400078e0a03 */
[----:B------:R-:W-:Y:S02]  /*2970*/  IMAD R10, R5, R7, R10 ;  /* 0x00000007050a7224 */ /* 0x000fe400078e020a */
[----:B------:R-:W-:-:S07]  /*2980*/  IMAD R9, R3, R2, R9 ;  /* 0x0000000203097224 */ /* 0x000fce00078e0209 */
.L_x_46:
[----:B------:R-:W-:Y:S01]  /*2990*/  VIADD R14, R14, 0x1 ;  /* 0x000000010e0e7836 */ /* 0x000fe20000000000 */
[----:B------:R-:W-:Y:S01]  /*29a0*/  PLOP3.LUT P1, PT, PT, PT, PT, 0x80, 0x8 ;  /* 0x000000000008781c */ /* 0x000fe20003f2f070 */
[----:B------:R-:W-:Y:S02]  /*29b0*/  VIADD R2, R10, UR39 ;  /* 0x000000270a027c36 */ /* 0x000fe40008000000 */
[----:B------:R-:W-:Y:S01]  /*29c0*/  VIADD R3, R9, UR38 ;  /* 0x0000002609037c36 */ /* 0x000fe20008000000 */
[----:B------:R-:W-:Y:S02]  /*29d0*/  ISETP.NE.AND P0, PT, R14, 0x2, PT ;  /* 0x000000020e00780c */ /* 0x000fe40003f05270 */
[----:B------:R-:W-:Y:S02]  /*29e0*/  R2UR UR27, R2 ;  /* 0x00000000021b72ca */ /* 0x000fe400000e0000 */
[----:B------:R-:W-:Y:S02]  /*29f0*/  SEL R2, RZ, 0x1, P0 ;  /* 0x00000001ff027807 */ /* 0x000fe40000000000 */
[----:B------:R-:W-:-:S02]  /*2a00*/  R2UR UR11, R3 ;  /* 0x00000000030b72ca */ /* 0x000fc400000e0000 */
[----:B------:R-:W-:Y:S02]  /*2a10*/  LOP3.LUT R13, R13, R2, RZ, 0x3c, !PT ;  /* 0x000000020d0d7212 */ /* 0x000fe400078e3cff */
[----:B------:R-:W-:Y:S01]  /*2a20*/  SEL R14, R14, RZ, P0 ;  /* 0x000000ff0e0e7207 */ /* 0x000fe20000000000 */
[----:B------:R-:W-:Y:S10]  /*2a30*/  @P2 BRA `(.L_x_47) ;  /* 0xffffffec00cc2947 */ /* 0x000ff4000383ffff */
[----:B------:R-:W-:Y:S01]  /*2a40*/  UIADD3 UR4, UPT, UPT, UR4, 0x60, URZ ;  /* 0x0000006004047890 */ /* 0x000fe2000fffe0ff */
[----:B------:R-:W-:-:S03]  /*2a50*/  SHF.L.U32 R2, R15, 0x1f, RZ ;  /* 0x0000001f0f027819 */ /* 0x000fc600000006ff */
[----:B------:R-:W-:-:S09]  /*2a60*/  ULEA UR5, UR7, UR4, 0x3 ;  /* 0x0000000407057291 */ /* 0x000fd2000f8e18ff */
[----:B------:R-:W1:Y:S02]  /*2a70*/  SYNCS.PHASECHK.TRANS64.TRYWAIT P0, [UR5], R2 ;  /* 0x00000002ff0075a7 */ /* 0x000e640008001105 */
[----:B-1----:R-:W-:Y:S05]  /*2a80*/  @!P0 BRA `(.L_x_48) ;  /* 0x000000bc00408947 */ /* 0x002fea0003800000 */
.L_x_206:
[----:B------:R-:W-:-:S04]  /*2a90*/  UIADD3 UR6, UPT, UPT, UR7, 0x1, URZ ;  /* 0x0000000107067890 */ /* 0x000fc8000fffe0ff */
[----:B------:R-:W-:-:S04]  /*2aa0*/  UISETP.NE.AND UP0, UPT, UR6, 0xc, UPT ;  /* 0x0000000c0600788c */ /* 0x000fc8000bf05270 */
[----:B------:R-:W-:Y:S02]  /*2ab0*/  USEL UR7, URZ, 0x1, UP0 ;  /* 0x00000001ff077887 */ /* 0x000fe40008000000 */
[----:B------:R-:W-:-:S04]  /*2ac0*/  USEL UR6, UR6, URZ, UP0 ;  /* 0x000000ff06067287 */ /* 0x000fc80008000000 */
[----:B------:R-:W-:Y:S01]  /*2ad0*/  ULEA UR5, UR6, UR4, 0x3 ;  /* 0x0000000406057291 */ /* 0x000fe2000f8e18ff */
[----:B-1----:R-:W-:-:S04]  /*2ae0*/  LOP3.LUT R2, R15, UR7, RZ, 0x3c, !PT ;  /* 0x000000070f027c12 */ /* 0x002fc8000f8e3cff */
[----:B------:R-:W-:-:S04]  /*2af0*/  SHF.L.U32 R3, R2, 0x1f, RZ ;  /* 0x0000001f02037819 */ /* 0x000fc800000006ff */
[----:B------:R-:W1:Y:S02]  /*2b00*/  SYNCS.PHASECHK.TRANS64.TRYWAIT P0, [UR5], R3 ;  /* 0x00000003ff0075a7 */ /* 0x000e640008001105 */
[----:B-1----:R-:W-:Y:S05]  /*2b10*/  @!P0 BRA `(.L_x_49) ;  /* 0x000000bc00348947 */ /* 0x002fea0003800000 */
.L_x_208:
[----:B------:R-:W-:-:S04]  /*2b20*/  UIADD3 UR6, UPT, UPT, UR6, 0x1, URZ ;  /* 0x0000000106067890 */ /* 0x000fc8000fffe0ff */
[----:B------:R-:W-:-:S04]  /*2b30*/  UISETP.NE.AND UP0, UPT, UR6, 0xc, UPT ;  /* 0x0000000c0600788c */ /* 0x000fc8000bf05270 */
[----:B------:R-:W-:Y:S02]  /*2b40*/  USEL UR7, URZ, 0x1, UP0 ;  /* 0x00000001ff077887 */ /* 0x000fe40008000000 */
[----:B------:R-:W-:-:S04]  /*2b50*/  USEL UR6, UR6, URZ, UP0 ;  /* 0x000000ff06067287 */ /* 0x000fc80008000000 */
[----:B------:R-:W-:Y:S01]  /*2b60*/  ULEA UR5, UR6, UR4, 0x3 ;  /* 0x0000000406057291 */ /* 0x000fe2000f8e18ff */
[----:B------:R-:W-:-:S04]  /*2b70*/  LOP3.LUT R2, R2, UR7, RZ, 0x3c, !PT ;  /* 0x0000000702027c12 */ /* 0x000fc8000f8e3cff */
[----:B-1----:R-:W-:-:S04]  /*2b80*/  SHF.L.U32 R3, R2, 0x1f, RZ ;  /* 0x0000001f02037819 */ /* 0x002fc800000006ff */
[----:B------:R-:W1:Y:S02]  /*2b90*/  SYNCS.PHASECHK.TRANS64.TRYWAIT P0, [UR5], R3 ;  /* 0x00000003ff0075a7 */ /* 0x000e640008001105 */
[----:B-1----:R-:W-:Y:S05]  /*2ba0*/  @!P0 BRA `(.L_x_50) ;  /* 0x000000bc00288947 */ /* 0x002fea0003800000 */
.L_x_210:
        /* <DEDUP_REMOVED lines=9> */
.L_x_212:
        /* <DEDUP_REMOVED lines=9> */
.L_x_214:
        /* <DEDUP_REMOVED lines=9> */
.L_x_216:
        /* <DEDUP_REMOVED lines=9> */
.L_x_218:
        /* <DEDUP_REMOVED lines=9> */
.L_x_220:
        /* <DEDUP_REMOVED lines=9> */
.L_x_222:
        /* <DEDUP_REMOVED lines=9> */
.L_x_224:
        /* <DEDUP_REMOVED lines=9> */
.L_x_226:
[----:B------:R-:W-:-:S04]  /*3030*/  UIADD3 UR6, UPT, UPT, UR6, 0x1, URZ ;  /* 0x0000000106067890 */ /* 0x000fc8000fffe0ff */
[----:B------:R-:W-:-:S04]  /*3040*/  UISETP.NE.AND UP0, UPT, UR6, 0xc, UPT ;  /* 0x0000000c0600788c */ /* 0x000fc8000bf05270 */
[----:B------:R-:W-:Y:S02]  /*3050*/  USEL UR5, URZ, 0x1, UP0 ;  /* 0x00000001ff057887 */ /* 0x000fe40008000000 */
[----:B------:R-:W-:-:S04]  /*3060*/  USEL UR6, UR6, URZ, UP0 ;  /* 0x000000ff06067287 */ /* 0x000fc80008000000 */
[----:B------:R-:W-:Y:S01]  /*3070*/  ULEA UR6, UR6, UR4, 0x3 ;  /* 0x0000000406067291 */ /* 0x000fe2000f8e18ff */
[----:B------:R-:W-:-:S04]  /*3080*/  LOP3.LUT R2, R2, UR5, RZ, 0x3c, !PT ;  /* 0x0000000502027c12 */ /* 0x000fc8000f8e3cff */
[----:B------:R-:W-:Y:S01]  /*3090*/  SHF.L.U32 R2, R2, 0x1f, RZ ;  /* 0x0000001f02027819 */ /* 0x000fe200000006ff */
[----:B-1--4-:R-:W-:-:S07]  /*30a0*/  IMAD.U32 R0, RZ, RZ, UR6 ;  /* 0x00000006ff007e24 */ /* 0x012fce000f8e00ff */
.L_x_59:
[----:B-1----:R1:W2:Y:S02]  /*30b0*/  SYNCS.PHASECHK.TRANS64.TRYWAIT P0, [R0+URZ], R2 ;  /* 0x00000002000075a7 */ /* 0x0022a400080011ff */
[----:B--2---:R-:W-:Y:S05]  /*30c0*/  @!P0 NANOSLEEP.SYNCS 0x989680 ;  /* 0x009896800000895d */ /* 0x004fea0003900000 */
[----:B------:R-:W2:Y:S02]  /*30d0*/  @!P0 SYNCS.PHASECHK.TRANS64 P0, [R0+URZ], R2 ;  /* 0x00000002000085a7 */ /* 0x000ea400080010ff */
[----:B--2---:R-:W-:Y:S05]  /*30e0*/  @P0 EXIT ;  /* 0x000000000000094d */ /* 0x004fea0003800000 */
[----:B------:R-:W-:Y:S05]  /*30f0*/  BRA `(.L_x_59) ;  /* 0xfffffffc00ec7947 */ /* 0x000fea000383ffff */
.L_x_23:
[----:B------:R-:W-:-:S04]  /*3100*/  UISETP.NE.AND UP1, UPT, UR37, URZ, UPT ;  /* 0x000000ff2500728c */ /* 0x000fc8000bf25270 */
[----:B------:R-:W-:-:S09]  /*3110*/  UISETP.NE.OR UP1, UPT, UR12, 0x1, UP1 ;  /* 0x000000010c00788c */ /* 0x000fd20008f25670 */
[----:B------:R-:W-:Y:S05]  /*3120*/  BRA.U UP1, `(.L_x_60) ;  /* 0x0000000501487547 */ /* 0x000fea000b800000 */
[----:B------:R-:W-:Y:S01]  /*3130*/  ISETP.GE.U32.AND P2, PT, R2, 0x4, PT ;  /* 0x000000040200780c */ /* 0x000fe20003f46070 */
[----:B------:R-:W-:Y:S01]  /*3140*/  IMAD.MOV.U32 R12, RZ, RZ, 0x1 ;  /* 0x00000001ff0c7424 */ /* 0x000fe200078e00ff */
[----:B------:R-:W-:Y:S02]  /*3150*/  CS2R R10, SRZ ;  /* 0x00000000000a7805 */ /* 0x000fe4000001ff00 */
[----:B------:R-:W-:Y:S01]  /*3160*/  CS2R R8, SRZ ;  /* 0x0000000000087805 */ /* 0x000fe2000001ff00 */
[----:B------:R-:W-:Y:S01]  /*3170*/  UMOV UR4, 0x400 ;  /* 0x0000040000047882 */ /* 0x000fe20000000000 */
[----:B------:R-:W-:Y:S01]  /*3180*/  UMOV UR6, URZ ;  /* 0x000000ff00067c82 */ /* 0x000fe20008000000 */
[----:B------:R-:W-:-:S12]  /*3190*/  ULEA UR37, UR37, UR4, 0x18 ;  /* 0x0000000425257291 */ /* 0x000fd8000f8ec0ff */
.L_x_64:
[----:B------:R-:W-:Y:S02]  /*31a0*/  LEA R0, R8, UR37, 0x3 ;  /* 0x0000002508007c11 */ /* 0x000fe4000f8e18ff */
[----:B------:R-:W-:-:S03]  /*31b0*/  SHF.L.U32 R4, R9, 0x1f, RZ ;  /* 0x0000001f09047819 */ /* 0x000fc600000006ff */
[----:B------:R-:W-:Y:S01]  /*31c0*/  VIADD R5, R0, 0x160 ;  /* 0x0000016000057836 */ /* 0x000fe20000000000 */
[----:B------:R-:W2:Y:S02]  /*31d0*/  SYNCS.PHASECHK.TRANS64.TRYWAIT P0, [R0+URZ+0x150], R4 ;  /* 0x00015004000075a7 */ /* 0x000ea400080011ff */
[----:B--2---:R-:W-:Y:S05]  /*31e0*/  @!P0 BRA `(.L_x_61) ;  /* 0x000000b800708947 */ /* 0x004fea0003800000 */
.L_x_227:
[----:B------:R-:W-:Y:S01]  /*31f0*/  ULEA UR5, UR6, UR37, 0x3 ;  /* 0x0000002506057291 */ /* 0x000fe2000f8e18ff */
[----:B--2---:R-:W-:Y:S01]  /*3200*/  PRMT R0, RZ, 0x654, R5 ;  /* 0x00000654ff007816 */ /* 0x004fe20000000005 */
[----:B------:R-:W-:Y:S01]  /*3210*/  @!P2 IMAD.MOV.U32 R4, RZ, RZ, 0x10 ;  /* 0x00000010ff04a424 */ /* 0x000fe200078e00ff */
[----:B------:R-:W-:Y:S01]  /*3220*/  SHF.L.U32 R5, R12, 0x1f, RZ ;  /* 0x0000001f0c057819 */ /* 0x000fe200000006ff */
[----:B------:R-:W-:Y:S01]  /*3230*/  UIADD3 UR4, UPT, UPT, UR5, 0x110, URZ ;  /* 0x0000011005047890 */ /* 0x000fe2000fffe0ff */
[----:B------:R2:W-:Y:S05]  /*3240*/  SYNCS.ARRIVE.TRANS64.RED.A1T0 RZ, [R0+URZ], RZ ;  /* 0x000000ff00ff79a7 */ /* 0x0005ea00081004ff */
[----:B------:R-:W-:Y:S01]  /*3250*/  IMAD.U32 R6, RZ, RZ, UR4 ;  /* 0x00000004ff067e24 */ /* 0x000fe2000f8e00ff */
[----:B------:R-:W3:Y:S04]  /*3260*/  SYNCS.PHASECHK.TRANS64.TRYWAIT P0, [UR5+0x120], R5 ;  /* 0x00012005ff0075a7 */ /* 0x000ee80008001105 */
[----:B------:R-:W-:Y:S01]  /*3270*/  PRMT R6, R2, 0x654, R6 ;  /* 0x0000065402067816 */ /* 0x000fe20000000006 */
[----:B--23--:R-:W-:Y:S06]  /*3280*/  @!P0 BRA `(.L_x_62) ;  /* 0x000000b8005c8947 */ /* 0x00cfec0003800000 */
.L_x_229:
[----:B------:R-:W-:Y:S01]  /*3290*/  ULEA UR4, UR6, UR37, 0x4 ;  /* 0x0000002506047291 */ /* 0x000fe2000f8e20ff */
[----:B------:R-:W-:Y:S01]  /*32a0*/  SEL R3, R6, R3, !P2 ;  /* 0x0000000306037207 */ /* 0x000fe20005000000 */
[----:B------:R-:W-:Y:S01]  /*32b0*/  UIADD3 UR5, UPT, UPT, UR5, 0x110, URZ ;  /* 0x0000011005057890 */ /* 0x000fe2000fffe0ff */
[----:B--2---:R-:W-:Y:S01]  /*32c0*/  LEA R0, R11, UR37, 0x3 ;  /* 0x000000250b007c11 */ /* 0x004fe2000f8e18ff */
[----:B------:R-:W-:Y:S01]  /*32d0*/  UIADD3 UR4, UPT, UPT, UR4, 0x180, URZ ;  /* 0x0000018004047890 */ /* 0x000fe2000fffe0ff */
[----:B------:R2:W-:Y:S01]  /*32e0*/  @!P2 SYNCS.ARRIVE.TRANS64.RED RZ, [R3+URZ], R4 ;  /* 0x0000000403ffa9a7 */ /* 0x0005e200080004ff */
[----:B------:R-:W-:Y:S01]  /*32f0*/  UIADD3 UR6, UPT, UPT, UR6, 0x1, URZ ;  /* 0x0000000106067890 */ /* 0x000fe2000fffe0ff */
[----:B------:R-:W-:-:S03]  /*3300*/  VIADD R8, R8, 0x1 ;  /* 0x0000000108087836 */ /* 0x000fc60000000000 */
[----:B------:R-:W-:Y:S02]  /*3310*/  UISETP.NE.AND UP0, UPT, UR6, 0x2, UPT ;  /* 0x000000020600788c */ /* 0x000fe4000bf05270 */
[----:B------:R-:W-:Y:S01]  /*3320*/  ISETP.NE.AND P0, PT, R8, 0x2, PT ;  /* 0x000000020800780c */ /* 0x000fe20003f05270 */
[----:B------:R-:W-:Y:S06]  /*3330*/  UGETNEXTWORKID.BROADCAST [UR4], [UR5] ;  /* 0x00000000040073ca */ /* 0x000fec0008000100 */
[----:B------:R-:W-:Y:S02]  /*3340*/  USEL UR4, URZ, 0x1, UP0 ;  /* 0x00000001ff047887 */ /* 0x000fe40008000000 */
[----:B------:R-:W-:-:S04]  /*3350*/  USEL UR6, UR6, URZ, UP0 ;  /* 0x000000ff06067287 */ /* 0x000fc80008000000 */
[----:B------:R-:W-:Y:S02]  /*3360*/  LOP3.LUT R12, R12, UR4, RZ, 0x3c, !PT ;  /* 0x000000040c0c7c12 */ /* 0x000fe4000f8e3cff */
[----:B--2---:R-:W-:-:S04]  /*3370*/  SHF.L.U32 R4, R10, 0x1f, RZ ;  /* 0x0000001f0a047819 */ /* 0x004fc800000006ff */
[----:B------:R-:W2:Y:S02]  /*3380*/  SYNCS.PHASECHK.TRANS64.TRYWAIT P1, [R0+URZ+0x110], R4 ;  /* 0x00011004000075a7 */ /* 0x000ea400080211ff */
[----:B--2---:R-:W-:Y:S05]  /*3390*/  @!P1 BRA `(.L_x_63) ;  /* 0x000000b800309947 */ /* 0x004fea0003800000 */
.L_x_230:
[C---:B--2---:R-:W-:Y:S01]  /*33a0*/  LEA R4, R11.reuse, UR37, 0x4 ;  /* 0x000000250b047c11 */ /* 0x044fe2000f8e20ff */
[----:B------:R-:W-:Y:S01]  /*33b0*/  VIADD R0, R0, 0x120 ;  /* 0x0000012000007836 */ /* 0x000fe20000000000 */
[----:B------:R-:W-:Y:S01]  /*33c0*/  SEL R8, R8, RZ, P0 ;  /* 0x000000ff08087207 */ /* 0x000fe20000000000 */
[----:B------:R-:W-:-:S03]  /*33d0*/  VIADD R11, R11, 0x1 ;  /* 0x000000010b0b7836 */ /* 0x000fc60000000000 */
[----:B------:R-:W2:Y:S01]  /*33e0*/  LDS.128 R4, [R4+0x180] ;  /* 0x0001800004047984 */ /* 0x000ea20000000c00 */
[----:B------:R-:W-:Y:S02]  /*33f0*/  PRMT R0, RZ, 0x654, R0 ;  /* 0x00000654ff007816 */ /* 0x000fe40000000000 */
[C---:B------:R-:W-:Y:S01]  /*3400*/  ISETP.NE.AND P1, PT, R11.reuse, 0x2, PT ;  /* 0x000000020b00780c */ /* 0x040fe20003f25270 */
[----:B------:R-:W-:Y:S01]  /*3410*/  @!PT LDS RZ, [RZ] ;  /* 0x00000000fffff984 */ /* 0x000fe20000000800 */
[----:B------:R-:W-:Y:S01]  /*3420*/  @!PT LDS RZ, [RZ] ;  /* 0x00000000fffff984 */ /* 0x000fe20000000800 */
[----:B------:R-:W-:Y:S01]  /*3430*/  @!PT LDS RZ, [RZ] ;  /* 0x00000000fffff984 */ /* 0x000fe20000000800 */
[----:B------:R-:W-:Y:S01]  /*3440*/  @!PT LDS RZ, [RZ] ;  /* 0x00000000fffff984 */ /* 0x000fe20000000800 */
[----:B------:R3:W-:Y:S06]  /*3450*/  MEMBAR.ALL.CTA ;  /* 0x0000000000007992 */ /* 0x0007ec0000008000 */
[----:B---3--:R-:W3:Y:S01]  /*3460*/  FENCE.VIEW.ASYNC.S ;  /* 0x00000000000073c6 */ /* 0x008ee20000000000 */
[----:B------:R-:W-:Y:S01]  /*3470*/  SEL R11, R11, RZ, P1 ;  /* 0x000000ff0b0b7207 */ /* 0x000fe20000800000 */
[----:B---3--:R3:W-:Y:S01]  /*3480*/  SYNCS.ARRIVE.TRANS64.RED.A1T0 RZ, [R0+URZ], RZ ;  /* 0x000000ff00ff79a7 */ /* 0x0087e200081004ff */
[----:B--2---:R-:W-:-:S02]  /*3490*/  LOP3.LUT P3, RZ, R6, 0x1, RZ, 0xc0, !PT ;  /* 0x0000000106ff7812 */ /* 0x004fc4000786c0ff */
[----:B------:R-:W-:-:S04]  /*34a0*/  SEL R4, RZ, 0x1, P1 ;  /* 0x00000001ff047807 */ /* 0x000fc80000800000 */
[----:B------:R-:W-:Y:S02]  /*34b0*/  LOP3.LUT R10, R10, R4, RZ, 0x3c, !PT ;  /* 0x000000040a0a7212 */ /* 0x000fe400078e3cff */
[----:B---3--:R-:W-:-:S04]  /*34c0*/  SEL R0, RZ, 0x1, P0 ;  /* 0x00000001ff007807 */ /* 0x008fc80000000000 */
[----:B------:R-:W-:Y:S01]  /*34d0*/  LOP3.LUT R9, R9, R0, RZ, 0x3c, !PT ;  /* 0x0000000009097212 */ /* 0x000fe200078e3cff */
[----:B------:R-:W-:Y:S06]  /*34e0*/  @P3 BRA `(.L_x_64) ;  /* 0xfffffffc002c3947 */ /* 0x000fec000383ffff */
[----:B------:R-:W-:Y:S01]  /*34f0*/  ULEA UR5, UR6, UR37, 0x3 ;  /* 0x0000002506057291 */ /* 0x000fe2000f8e18ff */
[----:B------:R-:W-:-:S08]  /*3500*/  SHF.L.U32 R2, R12, 0x1f, RZ ;  /* 0x0000001f0c027819 */ /* 0x000fd000000006ff */
[----:B------:R-:W2:Y:S02]  /*3510*/  SYNCS.PHASECHK.TRANS64 P0, [UR5+0x120], R2 ;  /* 0x00012002ff0075a7 */ /* 0x000ea40008001005 */
[----:B--2---:R-:W-:Y:S05]  /*3520*/  @P0 BRA `(.L_x_65) ;  /* 0x0000000000080947 */ /* 0x004fea0003800000 */
[----:B------:R-:W2:Y:S02]  /*3530*/  SYNCS.PHASECHK.TRANS64.TRYWAIT P0, [UR5+0x120], R2 ;  /* 0x00012002ff0075a7 */ /* 0x000ea40008001105 */
[----:B--2---:R-:W-:Y:S05]  /*3540*/  @!P0 BRA `(.L_x_66) ;  /* 0x000000b400d88947 */ /* 0x004fea0003800000 */
.L_x_65:
[----:B------:R-:W-:-:S04]  /*3550*/  UIADD3 UR4, UPT, UPT, UR6, 0x1, URZ ;  /* 0x0000000106047890 */ /* 0x000fc8000fffe0ff */
[----:B------:R-:W-:-:S04]  /*3560*/  UISETP.NE.AND UP0, UPT, UR4, 0x2, UPT ;  /* 0x000000020400788c */ /* 0x000fc8000bf05270 */
[----:B------:R-:W-:Y:S02]  /*3570*/  USEL UR7, URZ, 0x1, UP0 ;  /* 0x00000001ff077887 */ /* 0x000fe40008000000 */
[----:B------:R-:W-:-:S04]  /*3580*/  USEL UR4, UR4, URZ, UP0 ;  /* 0x000000ff04047287 */ /* 0x000fc80008000000 */
[----:B------:R-:W-:Y:S01]  /*3590*/  ULEA UR4, UR4, UR37, 0x3 ;  /* 0x0000002504047291 */ /* 0x000fe2000f8e18ff */
[----:B--2---:R-:W-:-:S04]  /*35a0*/  LOP3.LUT R2, R12, UR7, RZ, 0x3c, !PT ;  /* 0x000000070c027c12 */ /* 0x004fc8000f8e3cff */
[----:B------:R-:W-:-:S04]  /*35b0*/  SHF.L.U32 R0, R2, 0x1f, RZ ;  /* 0x0000001f02007819 */ /* 0x000fc800000006ff */
[----:B------:R-:W2:Y:S02]  /*35c0*/  SYNCS.PHASECHK.TRANS64 P0, [UR4+0x120], R0 ;  /* 0x00012000ff0075a7 */ /* 0x000ea40008001004 */
[----:B-12---:R-:W-:Y:S05]  /*35d0*/  @P0 EXIT ;  /* 0x000000000000094d */ /* 0x006fea0003800000 */
[----:B------:R-:W-:Y:S02]  /*35e0*/  SHF.L.U32 R2, R2, 0x1f, RZ ;  /* 0x0000001f02027819 */ /* 0x000fe400000006ff */
[----:B------:R-:W-:-:S07]  /*35f0*/  MOV R0, UR4 ;  /* 0x0000000400007c02 */ /* 0x000fce0008000f00 */
.L_x_67:
[----:B-1----:R1:W2:Y:S02]  /*3600*/  SYNCS.PHASECHK.TRANS64.TRYWAIT P0, [R0+URZ+0x120], R2 ;  /* 0x00012002000075a7 */ /* 0x0022a400080011ff */
[----:B--2---:R-:W-:Y:S05]  /*3610*/  @!P0 NANOSLEEP.SYNCS 0x989680 ;  /* 0x009896800000895d */ /* 0x004fea0003900000 */
[----:B------:R-:W2:Y:S02]  /*3620*/  @!P0 SYNCS.PHASECHK.TRANS64 P0, [R0+URZ+0x120], R2 ;  /* 0x00012002000085a7 */ /* 0x000ea400080010ff */
[----:B--2---:R-:W-:Y:S05]  /*3630*/  @P0 EXIT ;  /* 0x000000000000094d */ /* 0x004fea0003800000 */
[----:B------:R-:W-:Y:S05]  /*3640*/  BRA `(.L_x_67) ;  /* 0xfffffffc00ec7947 */ /* 0x000fea000383ffff */
.L_x_60:
[----:B------:R-:W-:Y:S05]  /*3650*/  BRA.U UP3, `(.L_x_68) ;  /* 0x0000000d03b87547 */ /* 0x000fea000b800000 */
[----:B------:R-:W-:Y:S01]  /*3660*/  UMOV UR4, 0x40 ;  /* 0x0000004000047882 */ /* 0x000fe20000000000 */
[----:B------:R-:W-:Y:S01]  /*3670*/  NOP ;  /* 0x0000000000007918 */ /* 0x000fe20000000000 */
[----:B------:R-:W-:Y:S01]  /*3680*/  ULEA UR4, UR37, UR4, 0x18 ;  /* 0x0000000425047291 */ /* 0x000fe2000f8ec0ff */
[----:B------:R-:W-:Y:S02]  /*3690*/  UMOV UR5, 0x400 ;  /* 0x0000040000057882 */ /* 0x000fe40000000000 */
[----:B------:R-:W-:-:S06]  /*36a0*/  ULEA UR37, UR37, UR5, 0x18 ;  /* 0x0000000525257291 */ /* 0x000fcc000f8ec0ff */
[----:B------:R-:W2:Y:S02]  /*36b0*/  LDS.U8 R2, [UR4+0x1c] ;  /* 0x00001c04ff027984 */ /* 0x000ea40008000000 */
[----:B--2---:R-:W-:-:S13]  /*36c0*/  ISETP.NE.AND P0, PT, R2, RZ, PT ;  /* 0x000000ff0200720c */ /* 0x004fda0003f05270 */
[----:B------:R-:W-:Y:S05]  /*36d0*/  @P0 BRA `(.L_x_69) ;  /* 0x0000000000580947 */ /* 0x000fea0003800000 */
[----:B------:R-:W-:-:S13]  /*36e0*/  ELECT P0, URZ, PT ;  /* 0x0000000000ff782f */ /* 0x000fda0003800000 */
[----:B------:R-:W-:Y:S05]  /*36f0*/  @!P0 BRA `(.L_x_70) ;  /* 0x0000000000608947 */ /* 0x000fea0003800000 */
[----:B------:R-:W-:Y:S01]  /*3700*/  UMOV UR5, 0x10 ;  /* 0x0000001000057882 */ /* 0x000fe20000000000 */
[----:B------:R-:W-:Y:S01]  /*3710*/  HFMA2 R2, -RZ, RZ, 0, 5.9604644775390625e-08 ;  /* 0x00000001ff027431 */ /* 0x000fe200000001ff */
[----:B------:R-:W-:-:S03]  /*3720*/  MOV R3, 0xffff ;  /* 0x0000ffff00037802 */ /* 0x000fc60000000f00 */
[----:B------:R-:W-:Y:S04]  /*3730*/  DEPBAR.LE SB2, 0x36 ;  /* 0x0000ad800000791a */ /* 0x000fe80000000000 */
[----:B------:R-:W2:Y:S02]  /*3740*/  UTCATOMSWS.FIND_AND_SET.ALIGN UP0, UR5, UR5 ;  /* 0x00000005000575e3 */ /* 0x000ea40008000800 */
[----:B--2---:R-:W-:Y:S01]  /*3750*/  MOV R4, UR5 ;  /* 0x0000000500047c02 */ /* 0x004fe20008000f00 */
[----:B------:R-:W-:Y:S06]  /*3760*/  BRA.U UP0, `(.L_x_71) ;  /* 0x0000000100187547 */ /* 0x000fec000b800000 */
.L_x_72:
[----:B------:R-:W-:Y:S05]  /*3770*/  NANOSLEEP 0x64 ;  /* 0x000000640000795d */ /* 0x000fea0003800000 */
[----:B------:R-:W-:-:S05]  /*3780*/  UMOV UR5, 0x10 ;  /* 0x0000001000057882 */ /* 0x000fca0000000000 */
[----:B------:R-:W-:Y:S04]  /*3790*/  DEPBAR.LE SB2, 0x36 ;  /* 0x0000ad800000791a */ /* 0x000fe80000000000 */
[----:B------:R-:W2:Y:S02]  /*37a0*/  UTCATOMSWS.FIND_AND_SET.ALIGN UP0, UR5, UR5 ;  /* 0x00000005000575e3 */ /* 0x000ea40008000800 */
[----:B--2---:R-:W-:Y:S01]  /*37b0*/  MOV R4, UR5 ;  /* 0x0000000500047c02 */ /* 0x004fe20008000f00 */
[----:B------:R-:W-:Y:S05]  /*37c0*/  BRA.U !UP0, `(.L_x_72) ;  /* 0xfffffffd08e87547 */ /* 0x000fea000b83ffff */
.L_x_71:
[-C--:B------:R-:W-:Y:S02]  /*37d0*/  SHF.L.U32 R3, R3, R4.reuse, RZ ;  /* 0x0000000403037219 */ /* 0x080fe400000006ff */
[----:B------:R-:W-:Y:S01]  /*37e0*/  SHF.L.U32 R2, R2, R4, RZ ;  /* 0x0000000402027219 */ /* 0x000fe200000006ff */
[----:B------:R-:W-:Y:S02]  /*37f0*/  IMAD.SHL.U32 R4, R4, 0x20, RZ ;  /* 0x0000002004047824 */ /* 0x000fe400078e00ff */
[----:B------:R2:W-:Y:S04]  /*3800*/  ATOMS.OR RZ, [UR4+0x14], R3 ;  /* 0x00001403ffff798c */ /* 0x0005e8000b000004 */
[----:B------:R2:W-:Y:S04]  /*3810*/  ATOMS.OR RZ, [UR4+0x18], R2 ;  /* 0x00001802ffff798c */ /* 0x0005e8000b000004 */
[----:B------:R2:W-:Y:S01]  /*3820*/  STS [UR37+0x1a0], R4 ;  /* 0x0001a004ff007988 */ /* 0x0005e20008000825 */
[----:B------:R-:W-:Y:S05]  /*3830*/  BRA `(.L_x_70) ;  /* 0x0000000000107947 */ /* 0x000fea0003800000 */
.L_x_69:
[----:B------:R-:W-:-:S05]  /*3840*/  MOV R2, 0xffffffff ;  /* 0xffffffff00027802 */ /* 0x000fca0000000f00 */
[----:B------:R2:W-:Y:S02]  /*3850*/  STS [UR37+0x1a0], R2 ;  /* 0x0001a002ff007988 */ /* 0x0005e40008000825 */
[----:B--2---:R-:W-:Y:S02]  /*3860*/  MOV R2, 0x3880 ;  /* 0x0000388000027802 */ /* 0x004fe40000000f00 */
[----:B-1---5:R-:W-:Y:S05]  /*3870*/  CALL.REL.NOINC `($__internal_1_$__cuda_sm10x_tcgen05_guardrail_trap_phase_invalid_during_alloc) ;  /* 0x000000bc00a47944 */ /* 0x022fea0003c00000 */
.L_x_70:
[----:B------:R-:W-:Y:S05]  /*3880*/  WARPSYNC.ALL ;  /* 0x0000000000007948 */ /* 0x000fea0003800000 */
[----:B------:R-:W3:Y:S01]  /*3890*/  S2UR UR9, SR_CgaCtaId ;  /* 0x00000000000979c3 */ /* 0x000ee20000008800 */
[----:B------:R-:W-:Y:S01]  /*38a0*/  UMOV UR4, 0x400 ;  /* 0x0000040000047882 */ /* 0x000fe20000000000 */
[----:B------:R-:W-:-:S06]  /*38b0*/  NOP ;  /* 0x0000000000007918 */ /* 0x000fcc0000000000 */
[----:B------:R-:W-:Y:S06]  /*38c0*/  BAR.ARV 0x6, 0xa0 ;  /* 0x0182800000007b1d */ /* 0x000fec0000002000 */
[----:B------:R-:W4:Y:S01]  /*38d0*/  LDCU UR10, c[0x0][0x38c] ;  /* 0x00007180ff0a77ac */ /* 0x000f220008000800 */
[----:B------:R-:W-:Y:S01]  /*38e0*/  LOP3.LUT R0, R0, 0xffff, RZ, 0xc0, !PT ;  /* 0x0000ffff00007812 */ /* 0x000fe200078ec0ff */
[----:B------:R-:W-:Y:S01]  /*38f0*/  IMAD.MOV.U32 R11, RZ, RZ, 0x1 ;  /* 0x00000001ff0b7424 */ /* 0x000fe200078e00ff */
[----:B------:R-:W-:Y:S01]  /*3900*/  CS2R R8, SRZ ;  /* 0x0000000000087805 */ /* 0x000fe2000001ff00 */
[----:B------:R-:W-:Y:S01]  /*3910*/  IMAD.MOV.U32 R10, RZ, RZ, RZ ;  /* 0x000000ffff0a7224 */ /* 0x000fe200078e00ff */
[----:B------:R-:W-:Y:S01]  /*3920*/  R2UR UR13, R0 ;  /* 0x00000000000d72ca */ /* 0x000fe200000e0000 */
[----:B------:R-:W-:Y:S01]  /*3930*/  UMOV UR24, URZ ;  /* 0x000000ff00187c82 */ /* 0x000fe20008000000 */
[----:B------:R-:W-:Y:S01]  /*3940*/  UMOV UR23, URZ ;  /* 0x000000ff00177c82 */ /* 0x000fe20008000000 */
[----:B---3--:R-:W-:Y:S01]  /*3950*/  ULEA UR9, UR9, UR4, 0x18 ;  /* 0x0000000409097291 */ /* 0x008fe2000f8ec0ff */
[----:B------:R-:W3:Y:S03]  /*3960*/  LDCU UR4, c[0x0][0x38c] ;  /* 0x00007180ff0477ac */ /* 0x000ee60008000800 */
[----:B------:R-:W-:-:S02]  /*3970*/  UIADD3 UR15, UPT, UPT, UR9, 0x4300, URZ ;  /* 0x00004300090f7890 */ /* 0x000fc4000fffe0ff */
[----:B------:R-:W-:-:S03]  /*3980*/  UIADD3 UR16, UPT, UPT, UR9, 0x1c300, URZ ;  /* 0x0001c30009107890 */ /* 0x000fc6000fffe0ff */
[----:B--2---:R-:W2:Y:S01]  /*3990*/  LDS R2, [UR9+0x1a0] ;  /* 0x0001a009ff027984 */ /* 0x004ea20008000800 */
[----:B------:R-:W-:Y:S02]  /*39a0*/  UIADD3 UR17, UPT, UPT, UR9, 0x34300, URZ ;  /* 0x0003430009117890 */ /* 0x000fe4000fffe0ff */
[----:B------:R-:W-:Y:S02]  /*39b0*/  UIADD3 UR18, UPT, UPT, UR9, 0x35b00, URZ ;  /* 0x00035b0009127890 */ /* 0x000fe4000fffe0ff */
[----:B------:R-:W-:Y:S02]  /*39c0*/  USHF.R.U32.HI UR15, URZ, 0x4, UR15 ;  /* 0x00000004ff0f7899 */ /* 0x000fe4000801160f */
[----:B------:R-:W-:Y:S02]  /*39d0*/  USHF.R.U32.HI UR16, URZ, 0x4, UR16 ;  /* 0x00000004ff107899 */ /* 0x000fe40008011610 */
[----:B------:R-:W-:Y:S02]  /*39e0*/  USHF.R.U32.HI UR17, URZ, 0x4, UR17 ;  /* 0x00000004ff117899 */ /* 0x000fe40008011611 */
[----:B---3--:R-:W-:-:S02]  /*39f0*/  UIADD3 UR4, UPT, UPT, UR4, 0x7f, URZ ;  /* 0x0000007f04047890 */ /* 0x008fc4000fffe0ff */
[----:B------:R-:W-:Y:S02]  /*3a00*/  USHF.R.U32.HI UR18, URZ, 0x4, UR18 ;  /* 0x00000004ff127899 */ /* 0x000fe40008011612 */
[----:B------:R-:W-:Y:S02]  /*3a10*/  USHF.R.S32.HI UR8, URZ, 0x1f, UR4 ;  /* 0x0000001fff087899 */ /* 0x000fe40008011404 */
[----:B------:R-:W-:Y:S02]  /*3a20*/  ULOP3.LUT UR15, UR15, 0x3fff, URZ, 0xc0, !UPT ;  /* 0x00003fff0f0f7892 */ /* 0x000fe4000f8ec0ff */
[----:B------:R-:W-:Y:S02]  /*3a30*/  ULEA.HI UR8, UR8, UR4, URZ, 0x7 ;  /* 0x0000000408087291 */ /* 0x000fe4000f8f38ff */
[----:B------:R-:W-:Y:S02]  /*3a40*/  ULOP3.LUT UR16, UR16, 0x3fff, URZ, 0xc0, !UPT ;  /* 0x00003fff10107892 */ /* 0x000fe4000f8ec0ff */
[----:B------:R-:W-:-:S02]  /*3a50*/  USHF.R.S32.HI UR8, URZ, 0x7, UR8 ;  /* 0x00000007ff087899 */ /* 0x000fc40008011408 */
[----:B------:R-:W-:Y:S02]  /*3a60*/  ULOP3.LUT UR17, UR17, 0x3fff, URZ, 0xc0, !UPT ;  /* 0x00003fff11117892 */ /* 0x000fe4000f8ec0ff */
[----:B------:R-:W-:Y:S02]  /*3a70*/  UISETP.LT.AND UP0, UPT, UR8, 0x1, UPT ;  /* 0x000000010800788c */ /* 0x000fe4000bf01270 */
[----:B------:R-:W-:Y:S02]  /*3a80*/  ULOP3.LUT UR18, UR18, 0x3fff, URZ, 0xc0, !UPT ;  /* 0x00003fff12127892 */ /* 0x000fe4000f8ec0ff */
[----:B------:R-:W-:Y:S02]  /*3a90*/  USEL UR14, UR8, 0x1, !UP0 ;  /* 0x00000001080e7887 */ /* 0x000fe4000c000000 */
[----:B------:R-:W-:Y:S02]  /*3aa0*/  ULOP3.LUT UR15, UR15, 0x10000, URZ, 0xfc, !UPT ;  /* 0x000100000f0f7892 */ /* 0x000fe4000f8efcff */
[----:B------:R-:W-:-:S02]  /*3ab0*/  ULOP3.LUT UR16, UR16, 0x10000, URZ, 0xfc, !UPT ;  /* 0x0001000010107892 */ /* 0x000fc4000f8efcff */
[----:B------:R-:W-:Y:S02]  /*3ac0*/  ULOP3.LUT UR17, UR17, 0x10000, URZ, 0xfc, !UPT ;  /* 0x0001000011117892 */ /* 0x000fe4000f8efcff */
[----:B------:R-:W-:Y:S01]  /*3ad0*/  ULOP3.LUT UR18, UR18, 0x10000, URZ, 0xfc, !UPT ;  /* 0x0001000012127892 */ /* 0x000fe2000f8efcff */
[----:B--2---:R-:W-:Y:S01]  /*3ae0*/  R2UR UR25, R2 ;  /* 0x00000000021972ca */ /* 0x004fe200000e0000 */
[----:B------:R-:W-:Y:S02]  /*3af0*/  UIADD3 UR14, UPT, UPT, -UR14, URZ, URZ ;  /* 0x000000ff0e0e7290 */ /* 0x000fe4000fffe1ff */
[----:B----4-:R-:W-:-:S10]  /*3b00*/  UISETP.GE.AND UP3, UPT, UR10, 0x1, UPT ;  /* 0x000000010a00788c */ /* 0x010fd4000bf66270 */
[----:B------:R-:W-:Y:S02]  /*3b10*/  UIADD3 UR7, UPT, UPT, UR25, 0x104, URZ ;  /* 0x0000010419077890 */ /* 0x000fe4000fffe0ff */
[----:B------:R-:W-:Y:S02]  /*3b20*/  UIADD3 UR5, UPT, UPT, UR25, -0x7ffffefc, URZ ;  /* 0x8000010419057890 */ /* 0x000fe4000fffe0ff */
[----:B------:R-:W-:Y:S02]  /*3b30*/  UIADD3 UR6, UPT, UPT, UR25, 0x100, URZ ;  /* 0x0000010019067890 */ /* 0x000fe4000fffe0ff */
[----:B------:R-:W-:Y:S02]  /*3b40*/  UIADD3 UR4, UPT, UPT, UR25, -0x7fffff00, URZ ;  /* 0x8000010019047890 */ /* 0x000fe4000fffe0ff */
[----:B------:R-:W-:Y:S02]  /*3b50*/  USHF.R.U32.HI UR28, URZ, 0x1a, UR7 ;  /* 0x0000001aff1c7899 */ /* 0x000fe40008011607 */
[----:B------:R-:W-:-:S02]  /*3b60*/  USHF.R.U32.HI UR26, URZ, 0x1a, UR5 ;  /* 0x0000001aff1a7899 */ /* 0x000fc40008011605 */
[----:B------:R-:W-:Y:S02]  /*3b70*/  USHF.R.U32.HI UR29, URZ, 0x11, UR6 ;  /* 0x00000011ff1d7899 */ /* 0x000fe40008011606 */
[----:B------:R-:W-:Y:S02]  /*3b80*/  USHF.R.U32.HI UR27, URZ, 0x11, UR4 ;  /* 0x00000011ff1b7899 */ /* 0x000fe40008011604 */
[----:B------:R-:W-:Y:S02]  /*3b90*/  ULOP3.LUT UR28, UR28, 0x30, URZ, 0xc0, !UPT ;  /* 0x000000301c1c7892 */ /* 0x000fe4000f8ec0ff */
[----:B------:R-:W-:Y:S02]  /*3ba0*/  ULOP3.LUT UR26, UR26, 0x30, URZ, 0xc0, !UPT ;  /* 0x000000301a1a7892 */ /* 0x000fe4000f8ec0ff */
[----:B------:R-:W-:Y:S02]  /*3bb0*/  ULOP3.LUT UR29, UR29, 0x6000, URZ, 0xc0, !UPT ;  /* 0x000060001d1d7892 */ /* 0x000fe4000f8ec0ff */
[----:B------:R-:W-:-:S02]  /*3bc0*/  ULOP3.LUT UR27, UR27, 0x6000, URZ, 0xc0, !UPT ;  /* 0x000060001b1b7892 */ /* 0x000fc4000f8ec0ff */
[----:B------:R-:W-:Y:S02]  /*3bd0*/  ULOP3.LUT UR28, UR28, 0x480, URZ, 0xfc, !UPT ;  /* 0x000004801c1c7892 */ /* 0x000fe4000f8efcff */
[----:B------:R-:W-:Y:S02]  /*3be0*/  ULOP3.LUT UR26, UR26, 0x480, URZ, 0xfc, !UPT ;  /* 0x000004801a1a7892 */ /* 0x000fe4000f8efcff */
[----:B------:R-:W-:Y:S02]  /*3bf0*/  ULOP3.LUT UR29, UR29, 0x8a0, URZ, 0xfc, !UPT ;  /* 0x000008a01d1d7892 */ /* 0x000fe4000f8efcff */
[----:B------:R-:W-:Y:S02]  /*3c00*/  ULOP3.LUT UR27, UR27, 0x8a0, URZ, 0xfc, !UPT ;  /* 0x000008a01b1b7892 */ /* 0x000fe4000f8efcff */
[----:B------:R-:W-:Y:S02]  /*3c10*/  UPRMT UR29, UR28, 0x5410, UR29 ;  /* 0x000054101c1d7896 */ /* 0x000fe4000800001d */
[----:B------:R-:W-:Y:S01]  /*3c20*/  UPRMT UR27, UR26, 0x5410, UR27 ;  /* 0x000054101a1b7896 */ /* 0x000fe2000800001b */
[----:B------:R-:W-:-:S02]  /*3c30*/  UMOV UR28, URZ ;  /* 0x000000ff001c7c82 */ /* 0x000fc40008000000 */
[----:B------:R-:W-:-:S09]  /*3c40*/  UMOV UR26, URZ ;  /* 0x000000ff001a7c82 */ /* 0x000fd20008000000 */
.L_x_79:
[----:B------:R-:W-:Y:S02]  /*3c50*/  LEA R0, R10, UR9, 0x3 ;  /* 0x000000090a007c11 */ /* 0x000fe4000f8e18ff */
[----:B------:R-:W-:Y:S02]  /*3c60*/  SHF.L.U32 R2, R9, 0x1f, RZ ;  /* 0x0000001f09027819 */ /* 0x000fe400000006ff */
[----:B------:R-:W-:Y:S01]  /*3c70*/  PLOP3.LUT P0, PT, PT, PT, UP3, 0x80, 0x8 ;  /* 0x000000000008781c */ /* 0x000fe20003f0f038 */
[----:B------:R-:W-:Y:S01]  /*3c80*/  VIADD R3, R0, 0x120 ;  /* 0x0000012000037836 */ /* 0x000fe20000000000 */
[----:B--2---:R-:W2:Y:S02]  /*3c90*/  SYNCS.PHASECHK.TRANS64.TRYWAIT P1, [R0+URZ+0x110], R2 ;  /* 0x00011002000075a7 */ /* 0x004ea400080211ff */
[----:B--2-4-:R-:W-:Y:S09]  /*3ca0*/  @!P1 BRA `(.L_x_73) ;  /* 0x000000b000189947 */ /* 0x014ff20003800000 */
.L_x_232:
[----:B------:R-:W-:Y:S01]  /*3cb0*/  LEA R4, R10, UR9, 0x4 ;  /* 0x000000090a047c11 */ /* 0x000fe2000f8e20ff */
[----:B------:R-:W-:Y:S01]  /*3cc0*/  @UP3 ULEA UR10, UR23, UR9, 0x3 ;  /* 0x00000009170a3291 */ /* 0x000fe2000f8e18ff */
[----:B------:R-:W-:Y:S01]  /*3cd0*/  PLOP3.LUT P2, PT, PT, PT, PT, 0x80, 0x8 ;  /* 0x000000000008781c */ /* 0x000fe20003f4f070 */
[----:B------:R-:W-:Y:S01]  /*3ce0*/  ULEA UR11, UR24, UR9, 0x3 ;  /* 0x00000009180b7291 */ /* 0x000fe2000f8e18ff */
[----:B------:R-:W-:Y:S01]  /*3cf0*/  PRMT R3, RZ, 0x654, R3 ;  /* 0x00000654ff037816 */ /* 0x000fe20000000003 */
[----:B------:R-:W-:Y:S01]  /*3d00*/  ULEA UR12, UR24, UR25, 0x7 ;  /* 0x00000019180c7291 */ /* 0x000fe2000f8e38ff */
[----:B------:R-:W3:Y:S01]  /*3d10*/  LDS.128 R4, [R4+0x180] ;  /* 0x0001800004047984 */ /* 0x000ee20000000c00 */
[----:B--2---:R-:W-:Y:S02]  /*3d20*/  @P0 SHF.L.U32 R2, R8, 0x1f, RZ ;  /* 0x0000001f08020819 */ /* 0x004fe400000006ff */
[----:B------:R-:W-:Y:S01]  /*3d30*/  SHF.L.U32 R0, R11, 0x1f, RZ ;  /* 0x0000001f0b007819 */ /* 0x000fe200000006ff */
[----:B------:R-:W-:Y:S01]  /*3d40*/  @!PT LDS RZ, [RZ] ;  /* 0x00000000fffff984 */ /* 0x000fe20000000800 */
[----:B------:R-:W-:Y:S01]  /*3d50*/  @!PT LDS RZ, [RZ] ;  /* 0x00000000fffff984 */ /* 0x000fe20000000800 */
[----:B------:R-:W-:Y:S01]  /*3d60*/  @!PT LDS RZ, [RZ] ;  /* 0x00000000fffff984 */ /* 0x000fe20000000800 */
[----:B------:R-:W-:Y:S01]  /*3d70*/  @!PT LDS RZ, [RZ] ;  /* 0x00000000fffff984 */ /* 0x000fe20000000800 */
[----:B------:R2:W-:Y:S06]  /*3d80*/  MEMBAR.ALL.CTA ;  /* 0x0000000000007992 */ /* 0x0005ec0000008000 */
[----:B--2---:R-:W2:Y:S02]  /*3d90*/  FENCE.VIEW.ASYNC.S ;  /* 0x00000000000073c6 */ /* 0x004ea40000000000 */
[----:B--2---:R2:W-:Y:S01]  /*3da0*/  SYNCS.ARRIVE.TRANS64.RED.A1T0 RZ, [R3+URZ], RZ ;  /* 0x000000ff03ff79a7 */ /* 0x0045e200081004ff */
[----:B------:R2:W4:Y:S01]  /*3db0*/  @P0 SYNCS.PHASECHK.TRANS64.TRYWAIT P2, [UR10], R2 ;  /* 0x00000002ff0005a7 */ /* 0x000522000804110a */
[----:B---3--:R-:W-:Y:S01]  /*3dc0*/  LOP3.LUT P1, RZ, R6, 0x1, RZ, 0xc0, !PT ;  /* 0x0000000106ff7812 */ /* 0x008fe2000782c0ff */
[----:B------:R-:W3:Y:S02]  /*3dd0*/  SYNCS.PHASECHK.TRANS64.TRYWAIT P0, [UR11+0x140], R0 ;  /* 0x00014000ff0075a7 */ /* 0x000ee4000800110b */
[----:B--234-:R-:W-:Y:S10]  /*3de0*/  @!P0 BRA `(.L_x_74) ;  /* 0x000000ac00dc8947 */ /* 0x01cff40003800000 */
.L_x_234:
[----:B------:R-:W-:Y:S01]  /*3df0*/  IADD3 R10, PT, PT, R10, 0x1, RZ ;  /* 0x000000010a0a7810 */ /* 0x000fe20007ffe0ff */
[----:B------:R-:W-:Y:S06]  /*3e00*/  BRA.U !UP3, `(.L_x_75) ;  /* 0x000000010bb47547 */ /* 0x000fec000b800000 */
[----:B------:R-:W-:Y:S01]  /*3e10*/  UMOV UR22, URZ ;  /* 0x000000ff00167c82 */ /* 0x000fe20008000000 */
[----:B------:R-:W-:Y:S01]  /*3e20*/  UMOV UR21, UR14 ;  /* 0x0000000e00157c82 */ /* 0x000fe20008000000 */
[----:B------:R-:W-:Y:S01]  /*3e30*/  UMOV UR20, UR8 ;  /* 0x0000000800147c82 */ /* 0x000fe20008000000 */
[----:B------:R-:W-:-:S05]  /*3e40*/  UMOV UR19, UR23 ;  /* 0x0000001700137c82 */ /* 0x000fca0008000000 */
.L_x_78:
[----:B------:R-:W-:Y:S02]  /*3e50*/  UIADD3 UR21, UPT, UPT, UR21, 0x1, URZ ;  /* 0x0000000115157890 */ /* 0x000fe4000fffe0ff */
[----:B---3--:R-:W-:Y:S02]  /*3e60*/  ULEA UR10, UR19, UR9, 0x3 ;  /* 0x00000009130a7291 */ /* 0x008fe4000f8e18ff */
[----:B------:R-:W-:Y:S01]  /*3e70*/  UISETP.NE.AND UP0, UPT, UR21, URZ, UPT ;  /* 0x000000ff1500728c */ /* 0x000fe2000bf05270 */
[----:B----4-:R-:W-:Y:S10]  /*3e80*/  @P2 BRA `(.L_x_76) ;  /* 0x00000000000c2947 */ /* 0x010ff40003800000 */
[----:B--2---:R-:W-:Y:S04]  /*3e90*/  SHF.L.U32 R2, R8, 0x1f, RZ ;  /* 0x0000001f08027819 */ /* 0x004fe800000006ff */
[----:B------:R-:W2:Y:S02]  /*3ea0*/  SYNCS.PHASECHK.TRANS64.TRYWAIT P0, [UR10], R2 ;  /* 0x00000002ff0075a7 */ /* 0x000ea4000800110a */
[----:B--2---:R-:W-:Y:S05]  /*3eb0*/  @!P0 BRA `(.L_x_77) ;  /* 0x000000ac00c08947 */ /* 0x004fea0003800000 */
.L_x_76:
[----:B------:R-:W-:Y:S01]  /*3ec0*/  UISETP.NE.AND UP1, UPT, UR20, 0x1, UPT ;  /* 0x000000011400788c */ /* 0x000fe2000bf25270 */
[----:B------:R-:W-:Y:S01]  /*3ed0*/  PLOP3.LUT P2, PT, PT, PT, PT, 0x80, 0x8 ;  /* 0x000000000008781c */ /* 0x000fe20003f4f070 */
[----:B------:R-:W-:Y:S02]  /*3ee0*/  UIADD3 UR23, UPT, UPT, UR19, 0x1, URZ ;  /* 0x0000000113177890 */ /* 0x000fe4000fffe0ff */
[----:B------:R-:W-:Y:S02]  /*3ef0*/  ULEA UR32, UR19, UR16, 0x9 ;  /* 0x0000001013207291 */ /* 0x000fe4000f8e48ff */
[----:B------:R-:W-:Y:S01]  /*3f00*/  UISETP.NE.AND UP2, UPT, UR23, 0xc, UPT ;  /* 0x0000000c1700788c */ /* 0x000fe2000bf45270 */
[----:B------:R-:W-:Y:S01]  /*3f10*/  PLOP3.LUT P0, PT, PT, PT, UP1, 0x80, 0x8 ;  /* 0x000000000008781c */ /* 0x000fe20003f0f018 */
[----:B------:R-:W-:Y:S02]  /*3f20*/  ULEA UR34, UR19, UR17, 0x5 ;  /* 0x0000001113227291 */ /* 0x000fe4000f8e28ff */
[----:B------:R-:W-:Y:S02]  /*3f30*/  USEL UR31, URZ, 0x1, UP2 ;  /* 0x00000001ff1f7887 */ /* 0x000fe40009000000 */
[----:B------:R-:W-:Y:S02]  /*3f40*/  USEL UR23, UR23, URZ, UP2 ;  /* 0x000000ff17177287 */ /* 0x000fe40009000000 */
[----:B------:R-:W-:Y:S02]  /*3f50*/  ULEA UR36, UR19, UR18, 0x5 ;  /* 0x0000001213247291 */ /* 0x000fe4000f8e28ff */
[----:B------:R-:W-:Y:S01]  /*3f60*/  @UP1 ULEA UR30, UR23, UR9, 0x3 ;  /* 0x00000009171e1291 */ /* 0x000fe2000f8e18ff */
[----:B------:R-:W-:Y:S01]  /*3f70*/  LOP3.LUT R8, R8, UR31, RZ, 0x3c, !PT ;  /* 0x0000001f08087c12 */ /* 0x000fe2000f8e3cff */
[----:B------:R-:W-:Y:S02]  /*3f80*/  UISETP.NE.U32.AND UP1, UPT, UR22, URZ, UPT ;  /* 0x000000ff1600728c */ /* 0x000fe4000bf25070 */
[----:B------:R-:W-:Y:S01]  /*3f90*/  UIADD3 UR40, UPT, UPT, UR32, 0x2, URZ ;  /* 0x0000000220287890 */ /* 0x000fe2000fffe0ff */
[----:B--2---:R-:W-:Y:S01]  /*3fa0*/  @P0 SHF.L.U32 R0, R8, 0x1f, RZ ;  /* 0x0000001f08000819 */ /* 0x004fe200000006ff */
[----:B------:R-:W-:Y:S01]  /*3fb0*/  UIADD3 UR10, UPT, UPT, UR10, 0x60, URZ ;  /* 0x000000600a0a7890 */ /* 0x000fe2000fffe0ff */
[----:B------:R-:W-:Y:S02]  /*3fc0*/  UMOV UR35, 0x4008 ;  /* 0x0000400800237882 */ /* 0x000fe40000000000 */
[----:B------:R3:W4:Y:S01]  /*3fd0*/  @P0 SYNCS.PHASECHK.TRANS64.TRYWAIT P2, [UR30], R0 ;  /* 0x00000000ff0005a7 */ /* 0x000722000804111e */
[----:B------:R-:W-:Y:S01]  /*3fe0*/  ULEA UR30, UR19, UR15, 0x9 ;  /* 0x0000000f131e7291 */ /* 0x000fe2000f8e48ff */
[----:B------:R3:W-:Y:S01]  /*3ff0*/  UTCCP.T.S.4x32dp128bit tmem[UR25+0x100], gdesc[UR34] ;  /* 0x00010022190079e7 */ /* 0x0007e20009100000 */
[----:B------:R-:W-:Y:S02]  /*4000*/  UIADD3 UR20, UPT, UPT, UR20, -0x1, URZ ;  /* 0xffffffff14147890 */ /* 0x000fe4000fffe0ff */
[----:B------:R-:W-:Y:S01]  /*4010*/  UIADD3 UR38, UPT, UPT, UR30, 0x2, URZ ;  /* 0x000000021e267890 */ /* 0x000fe2000fffe0ff */
[----:B------:R-:W-:Y:S01]  /*4020*/  UMOV UR37, 0x4008 ;  /* 0x0000400800257882 */ /* 0x000fe20000000000 */
[----:B------:R-:W-:Y:S01]  /*4030*/  UMOV UR33, 0x80004020 ;  /* 0x8000402000217882 */ /* 0x000fe20000000000 */
[----:B------:R3:W-:Y:S01]  /*4040*/  UTCCP.T.S.4x32dp128bit tmem[UR25+0x104], gdesc[UR36] ;  /* 0x00010424190079e7 */ /* 0x0007e20009100000 */
[----:B------:R-:W-:Y:S01]  /*4050*/  UMOV UR31, 0x80004020 ;  /* 0x80004020001f7882 */ /* 0x000fe20000000000 */
[----:B------:R-:W-:Y:S01]  /*4060*/  UMOV UR41, 0x80004020 ;  /* 0x8000402000297882 */ /* 0x000fe20000000000 */
[----:B------:R3:W-:Y:S01]  /*4070*/  UTCOMMA gdesc[UR30], gdesc[UR32], tmem[UR12], tmem[UR28], idesc[UR29], tmem[UR6], UP1 ;  /* 0xc0061c201e0075ea */ /* 0x0007e2000880000c */
[----:B------:R-:W-:Y:S01]  /*4080*/  UMOV UR39, 0x80004020 ;  /* 0x8000402000277882 */ /* 0x000fe20000000000 */
[----:B------:R-:W-:Y:S01]  /*4090*/  UMOV UR22, 0x1 ;  /* 0x0000000100167882 */ /* 0x000fe20000000000 */
[----:B------:R3:W-:Y:S01]  /*40a0*/  UTCOMMA gdesc[UR38], gdesc[UR40], tmem[UR12], tmem[UR26], idesc[UR27], tmem[UR4], UPT ;  /* 0xc0041a28260075ea */ /* 0x0007e2000b80000c */
[----:B------:R3:W-:Y:S01]  /*40b0*/  UTCBAR.MULTICAST [UR10], URZ, UR13 ;  /* 0x000000ff0a0073e9 */ /* 0x0007e2000800080d */
[----:B------:R-:W-:Y:S01]  /*40c0*/  UMOV UR19, UR23 ;  /* 0x0000001700137c82 */ /* 0x000fe20008000000 */
[----:B------:R-:W-:Y:S05]  /*40d0*/  BRA.U UP0, `(.L_x_78) ;  /* 0xfffffffd005c7547 */ /* 0x000fea000b83ffff */
.L_x_75:
[----:B------:R-:W-:Y:S01]  /*40e0*/  UIADD3 UR24, UPT, UPT, UR24, 0x1, URZ ;  /* 0x0000000118187890 */ /* 0x000fe2000fffe0ff */
[C---:B------:R-:W-:Y:S01]  /*40f0*/  ISETP.NE.AND P0, PT, R10.reuse, 0x2, PT ;  /* 0x000000020a00780c */ /* 0x040fe20003f05270 */
[----:B------:R-:W-:Y:S02]  /*4100*/  UIADD3 UR11, UPT, UPT, UR11, 0x130, URZ ;  /* 0x000001300b0b7890 */ /* 0x000fe4000fffe0ff */
[----:B------:R-:W-:Y:S01]  /*4110*/  UISETP.NE.AND UP0, UPT, UR24, 0x2, UPT ;  /* 0x000000021800788c */ /* 0x000fe2000bf05270 */
[----:B--23--:R-:W-:Y:S02]  /*4120*/  SEL R0, RZ, 0x1, P0 ;  /* 0x00000001ff007807 */ /* 0x00cfe40000000000 */
[----:B------:R-:W-:Y:S01]  /*4130*/  SEL R10, R10, RZ, P0 ;  /* 0x000000ff0a0a7207 */ /* 0x000fe20000000000 */
[----:B------:R-:W-:Y:S01]  /*4140*/  USEL UR10, URZ, 0x1, UP0 ;  /* 0x00000001ff0a7887 */ /* 0x000fe20008000000 */
[----:B------:R-:W-:Y:S01]  /*4150*/  LOP3.LUT R9, R9, R0, RZ, 0x3c, !PT ;  /* 0x0000000009097212 */ /* 0x000fe200078e3cff */
[----:B------:R-:W-:Y:S01]  /*4160*/  USEL UR24, UR24, URZ, UP0 ;  /* 0x000000ff18187287 */ /* 0x000fe20008000000 */
[----:B------:R2:W-:Y:S03]  /*4170*/  UTCBAR [UR11], URZ ;  /* 0x000000ff0b0073e9 */ /* 0x0005e600080000ff */
[----:B------:R-:W-:Y:S01]  /*4180*/  LOP3.LUT R11, R11, UR10, RZ, 0x3c, !PT ;  /* 0x0000000a0b0b7c12 */ /* 0x000fe2000f8e3cff */
[----:B------:R-:W-:Y:S07]  /*4190*/  @P1 BRA `(.L_x_79) ;  /* 0xfffffff800ac1947 */ /* 0x000fee000383ffff */
[----:B------:R-:W3:Y:S01]  /*41a0*/  S2UR UR4, SR_CgaCtaId ;  /* 0x00000000000479c3 */ /* 0x000ee20000008800 */
[----:B------:R-:W-:Y:S01]  /*41b0*/  ELECT P0, URZ, PT ;  /* 0x0000000000ff782f */ /* 0x000fe20003800000 */
[----:B------:R-:W-:Y:S01]  /*41c0*/  IMAD.MOV.U32 R0, RZ, RZ, 0x1 ;  /* 0x00000001ff007424 */ /* 0x000fe200078e00ff */
[----:B------:R-:W-:Y:S01]  /*41d0*/  UIADD3 UR9, UPT, UPT, UR9, 0x140, URZ ;  /* 0x0000014009097890 */ /* 0x000fe2000fffe0ff */
[----:B------:R-:W-:Y:S01]  /*41e0*/  SHF.L.U32 R2, R11, 0x1f, RZ ;  /* 0x0000001f0b027819 */ /* 0x000fe200000006ff */
[----:B------:R-:W-:-:S03]  /*41f0*/  UMOV UR5, 0x40 ;  /* 0x0000004000057882 */ /* 0x000fc60000000000 */
[----:B------:R-:W-:Y:S01]  /*4200*/  UVIRTCOUNT.DEALLOC.SMPOOL 0x80 ;  /* 0x000000800000784c */ /* 0x000fe20000000000 */
[----:B---3--:R-:W-:Y:S02]  /*4210*/  ULEA UR4, UR4, UR5, 0x18 ;  /* 0x0000000504047291 */ /* 0x008fe4000f8ec0ff */
[----:B------:R-:W-:-:S07]  /*4220*/  ULEA UR5, UR24, UR9, 0x3 ;  /* 0x0000000918057291 */ /* 0x000fce000f8e18ff */
[----:B------:R3:W-:Y:S02]  /*4230*/  @P0 STS.U8 [UR4+0x1c], R0 ;  /* 0x00001c00ff000988 */ /* 0x0007e40008000004 */
[----:B------:R-:W1:Y:S02]  /*4240*/  SYNCS.PHASECHK.TRANS64.TRYWAIT P0, [UR5], R2 ;  /* 0x00000002ff0075a7 */ /* 0x000e640008001105 */
[----:B-1-3--:R-:W-:Y:S05]  /*4250*/  @!P0 BRA `(.L_x_80) ;  /* 0x000000a800f08947 */ /* 0x00afea0003800000 */
.L_x_237:
        /* <DEDUP_REMOVED lines=9> */
.L_x_239:
[----:B------:R-:W-:Y:S01]  /*42f0*/  NOP ;  /* 0x0000000000007918 */ /* 0x000fe20000000000 */
[----:B-1----:R-:W1:Y:S01]  /*4300*/  LDS R0, [UR4+0x14] ;  /* 0x00001404ff007984 */ /* 0x002e620008000800 */
[----:B------:R-:W-:Y:S01]  /*4310*/  ULOP3.LUT UR6, UR25, 0xffff, URZ, 0xc0, !UPT ;  /* 0x0000ffff19067892 */ /* 0x000fe2000f8ec0ff */
[----:B------:R-:W-:Y:S01]  /*4320*/  UMOV UR8, 0xffff ;  /* 0x0000ffff00087882 */ /* 0x000fe20000000000 */
[----:B------:R-:W-:Y:S02]  /*4330*/  UMOV UR5, 0x1 ;  /* 0x0000000100057882 */ /* 0x000fe40000000000 */
[----:B------:R-:W-:-:S04]  /*4340*/  USHF.R.U32.HI UR6, URZ, 0x5, UR6 ;  /* 0x00000005ff067899 */ /* 0x000fc80008011606 */
[----:B------:R-:W-:Y:S02]  /*4350*/  USHF.L.U32 UR8, UR8, UR6, URZ ;  /* 0x0000000608087299 */ /* 0x000fe400080006ff */
[----:B------:R-:W-:-:S04]  /*4360*/  USHF.L.U32 UR5, UR5, UR6, URZ ;  /* 0x0000000605057299 */ /* 0x000fc800080006ff */
[----:B-1----:R-:W-:-:S04]  /*4370*/  LOP3.LUT R0, R0, UR8, RZ, 0xc0, !PT ;  /* 0x0000000800007c12 */ /* 0x002fc8000f8ec0ff */
[----:B------:R-:W-:-:S13]  /*4380*/  ISETP.NE.AND P0, PT, R0, UR8, PT ;  /* 0x0000000800007c0c */ /* 0x000fda000bf05270 */
[----:B------:R-:W-:Y:S05]  /*4390*/  @P0 BRA `(.L_x_82) ;  /* 0x0000000000580947 */ /* 0x000fea0003800000 */
[----:B------:R-:W1:Y:S02]  /*43a0*/  LDS R0, [UR4+0x18] ;  /* 0x00001804ff007984 */ /* 0x000e640008000800 */
[----:B-1----:R-:W-:-:S04]  /*43b0*/  LOP3.LUT R0, R0, UR5, RZ, 0xc0, !PT ;  /* 0x0000000500007c12 */ /* 0x002fc8000f8ec0ff */
[----:B------:R-:W-:-:S13]  /*43c0*/  ISETP.NE.AND P0, PT, R0, UR5, PT ;  /* 0x0000000500007c0c */ /* 0x000fda000bf05270 */
[----:B------:R-:W-:Y:S05]  /*43d0*/  @P0 BRA `(.L_x_83) ;  /* 0x00000000003c0947 */ /* 0x000fea0003800000 */
[----:B------:R-:W1:Y:S01]  /*43e0*/  S2R R2, SR_LANEID ;  /* 0x0000000000027919 */ /* 0x000e620000000000 */
[----:B------:R-:W-:Y:S01]  /*43f0*/  ULOP3.LUT UR8, URZ, UR8, URZ, 0x33, !UPT ;  /* 0x00000008ff087292 */ /* 0x000fe2000f8e33ff */
[----:B------:R-:W-:Y:S02]  /*4400*/  VOTEU.ANY UR7, UPT, PT ;  /* 0x0000000000077886 */ /* 0x000fe400038e0100 */
[----:B------:R-:W-:-:S03]  /*4410*/  UFLO.U32 UR7, UR7 ;  /* 0x00000007000772bd */ /* 0x000fc600080e0000 */
[----:B------:R-:W-:-:S04]  /*4420*/  IMAD.U32 R0, RZ, RZ, UR8 ;  /* 0x00000008ff007e24 */ /* 0x000fc8000f8e00ff */
[----:B------:R3:W2:Y:S02]  /*4430*/  REDUX UR6, R0 ;  /* 0x00000000000673c4 */ /* 0x0006a40000000000 */
[----:B------:R1:W-:Y:S02]  /*4440*/  UTCATOMSWS.AND URZ, UR8 ;  /* 0x0000000800ff79e3 */ /* 0x0003e40008000000 */
[----:B-1----:R-:W-:Y:S02]  /*4450*/  ISETP.EQ.U32.AND P0, PT, R2, UR7, PT ;  /* 0x0000000702007c0c */ /* 0x002fe4000bf02070 */
[----:B---3--:R-:W-:Y:S02]  /*4460*/  LOP3.LUT R0, RZ, UR5, RZ, 0x33, !PT ;  /* 0x00000005ff007c12 */ /* 0x008fe4000f8e33ff */
[----:B--2---:R-:W-:Y:S02]  /*4470*/  MOV R2, UR6 ;  /* 0x0000000600027c02 */ /* 0x004fe40008000f00 */
[----:B------:R-:W1:Y:S07]  /*4480*/  REDUX UR5, R0 ;  /* 0x00000000000573c4 */ /* 0x000e6e0000000000 */
[----:B------:R2:W-:Y:S01]  /*4490*/  @P0 ATOMS.AND RZ, [UR4+0x14], R2 ;  /* 0x00001402ffff098c */ /* 0x0005e2000a800004 */
[----:B-1----:R-:W-:-:S05]  /*44a0*/  IMAD.U32 R0, RZ, RZ, UR5 ;  /* 0x00000005ff007e24 */ /* 0x002fca000f8e00ff */
[----:B------:R2:W-:Y:S01]  /*44b0*/  @P0 ATOMS.AND RZ, [UR4+0x18], R0 ;  /* 0x00001800ffff098c */ /* 0x0005e2000a800004 */
[----:B------:R-:W-:Y:S05]  /*44c0*/  BRA `(.L_x_84) ;  /* 0x0000000000147947 */ /* 0x000fea0003800000 */
.L_x_83:
[----:B------:R-:W-:Y:S02]  /*44d0*/  MOV R2, 0x44f0 ;  /* 0x000044f000027802 */ /* 0x000fe40000000f00 */
[----:B--2-45:R-:W-:Y:S05]  /*44e0*/  CALL.REL.NOINC `($__internal_0_$__cuda_sm10x_tcgen05_guardrail_trap_col_being_dealloced_not_returned_by_alloc) ;  /* 0x000000b0007c7944 */ /* 0x034fea0003c00000 */
[----:B------:R-:W-:Y:S05]  /*44f0*/  BRA `(.L_x_84) ;  /* 0x0000000000087947 */ /* 0x000fea0003800000 */
.L_x_82:
[----:B------:R-:W-:Y:S02]  /*4500*/  MOV R2, 0x4520 ;  /* 0x0000452000027802 */ /* 0x000fe40000000f00 */
[----:B--2-45:R-:W-:Y:S05]  /*4510*/  CALL.REL.NOINC `($__internal_2_$__cuda_sm10x_tcgen05_guardrail_trap_unallocated_columns_being_dealloced) ;  /* 0x000000b000887944 */ /* 0x034fea0003c00000 */
.L_x_84:
[----:B------:R-:W-:Y:S01]  /*4520*/  NOP ;  /* 0x0000000000007918 */ /* 0x000fe20000000000 */
[----:B------:R-:W-:Y:S05]  /*4530*/  EXIT ;  /* 0x000000000000794d */ /* 0x000fea0003800000 */
.L_x_68:
[----:B------:R-:W-:-:S09]  /*4540*/  UISETP.NE.OR UP6, UPT, UR12, 0x3, !UP6 ;  /* 0x000000030c00788c */ /* 0x000fd2000f7c5670 */
[----:B------:R-:W-:Y:S05]  /*4550*/  BRA.U UP6, `(.L_x_85) ;  /* 0x0000001906487547 */ /* 0x000fea000b800000 */
[----:B------:R-:W2:Y:S01]  /*4560*/  LDCU.64 UR6, c[0x0][0xc88] ;  /* 0x00019100ff0677ac */ /* 0x000ea20008000a00 */
[----:B------:R-:W3:Y:S01]  /*4570*/  LDC R0, c[0x0][0xf30] ;  /* 0x0003cc00ff007b82 */ /* 0x000ee20000000800 */
[----:B------:R-:W-:Y:S01]  /*4580*/  CS2R R26, SRZ ;  /* 0x00000000001a7805 */ /* 0x000fe2000001ff00 */
[----:B------:R-:W-:Y:S01]  /*4590*/  IMAD.MOV.U32 R23, RZ, RZ, 0x1000 ;  /* 0x00001000ff177424 */ /* 0x000fe200078e00ff */
[----:B------:R-:W4:Y:S01]  /*45a0*/  LDCU.64 UR4, c[0x0][0xc90] ;  /* 0x00019200ff0477ac */ /* 0x000f220008000a00 */
[----:B------:R-:W-:-:S04]  /*45b0*/  UPLOP3.LUT UP2, UPT, UPT, UPT, UPT, 0x40, 0x4 ;  /* 0x000000000004789c */ /* 0x000fc80003f4e870 */
[----:B------:R-:W1:Y:S08]  /*45c0*/  LDC R22, c[0x0][0x370] ;  /* 0x0000dc00ff167b82 */ /* 0x000e700000000800 */
[----:B------:R-:W1:Y:S01]  /*45d0*/  LDC R3, c[0x0][0xf0c] ;  /* 0x0003c300ff037b82 */ /* 0x000e620000000800 */
[----:B--2---:R-:W-:-:S03]  /*45e0*/  UISETP.NE.U32.AND UP1, UPT, UR6, URZ, UPT ;  /* 0x000000ff0600728c */ /* 0x004fc6000bf25070 */
[----:B------:R-:W-:Y:S01]  /*45f0*/  UMOV UR6, 0x400 ;  /* 0x0000040000067882 */ /* 0x000fe20000000000 */
[----:B------:R-:W-:Y:S02]  /*4600*/  UISETP.NE.AND.EX UP1, UPT, UR7, URZ, UPT, UP1 ;  /* 0x000000ff0700728c */ /* 0x000fe4000bf25310 */
[----:B------:R-:W-:Y:S01]  /*4610*/  USEL UR7, URZ, 0x1, UP4 ;  /* 0x00000001ff077887 */ /* 0x000fe2000a000000 */
[----:B------:R-:W2:Y:S01]  /*4620*/  LDC R20, c[0x0][0xf20] ;  /* 0x0003c800ff147b82 */ /* 0x000ea20000000800 */
[----:B------:R-:W-:Y:S01]  /*4630*/  ULEA UR6, UR37, UR6, 0x18 ;  /* 0x0000000625067291 */ /* 0x000fe2000f8ec0ff */
[----:B---3--:R-:W-:Y:S01]  /*4640*/  ISETP.NE.AND P1, PT, R0, 0x1, PT ;  /* 0x000000010000780c */ /* 0x008fe20003f25270 */
[----:B----4-:R-:W-:Y:S02]  /*4650*/  UISETP.NE.U32.AND UP4, UPT, UR4, URZ, UPT ;  /* 0x000000ff0400728c */ /* 0x010fe4000bf85070 */
[----:B------:R-:W-:Y:S02]  /*4660*/  UIADD3 UR57, UPT, UPT, UR6, 0xc0, URZ ;  /* 0x000000c006397890 */ /* 0x000fe4000fffe0ff */
[----:B------:R-:W-:Y:S01]  /*4670*/  UIADD3 UR49, UPT, UPT, UR6, 0xc8, URZ ;  /* 0x000000c806317890 */ /* 0x000fe2000fffe0ff */
[----:B------:R-:W3:Y:S01]  /*4680*/  LDC.64 R28, c[0x0][0x348] ;  /* 0x0000d200ff1c7b82 */ /* 0x000ee20000000a00 */
[----:B------:R-:W-:-:S02]  /*4690*/  UIADD3 UR41, UPT, UPT, UR6, 0xd0, URZ ;  /* 0x000000d006297890 */ /* 0x000fc4000fffe0ff */
[----:B------:R-:W-:Y:S02]  /*46a0*/  UIADD3 UR25, UPT, UPT, UR6, 0xd8, URZ ;  /* 0x000000d806197890 */ /* 0x000fe4000fffe0ff */
[----:B------:R-:W-:-:S03]  /*46b0*/  UISETP.NE.AND.EX UP4, UPT, UR5, URZ, UPT, UP4 ;  /* 0x000000ff0500728c */ /* 0x000fc6000bf85340 */
[----:B------:R-:W4:Y:S08]  /*46c0*/  LDC.64 R14, c[0x0][0xf10] ;  /* 0x0003c400ff0e7b82 */ /* 0x000f300000000a00 */
[----:B------:R-:W1:Y:S08]  /*46d0*/  LDC.64 R6, c[0x0][0xf18] ;  /* 0x0003c600ff067b82 */ /* 0x000e700000000a00 */
[----:B------:R-:W1:Y:S08]  /*46e0*/  LDC.64 R4, c[0x0][0xf28] ;  /* 0x0003ca00ff047b82 */ /* 0x000e700000000a00 */
[----:B--2---:R-:W1:Y:S02]  /*46f0*/  LDC R21, c[0x0][0x374] ;  /* 0x0000dd00ff157b82 */ /* 0x004e640000000800 */
.L_x_100:
[C---:B------:R-:W-:Y:S02]  /*4700*/  LEA R0, R27.reuse, UR6, 0x3 ;  /* 0x000000061b007c11 */ /* 0x040fe4000f8e18ff */
[----:B------:R-:W-:Y:S02]  /*4710*/  SHF.L.U32 R2, R26, 0x1f, RZ ;  /* 0x0000001f1a027819 */ /* 0x000fe400000006ff */
[----:B------:R-:W-:Y:S02]  /*4720*/  LEA R16, R27, UR6, 0x4 ;  /* 0x000000061b107c11 */ /* 0x000fe4000f8e20ff */
[----:B--2---:R-:W2:Y:S02]  /*4730*/  SYNCS.PHASECHK.TRANS64.TRYWAIT P0, [R0+URZ+0x110], R2 ;  /* 0x00011002000075a7 */ /* 0x004ea400080011ff */
[----:B--2---:R-:W-:Y:S05]  /*4740*/  @!P0 BRA `(.L_x_86) ;  /* 0x000000a400e48947 */ /* 0x004fea0003800000 */
.L_x_240:
[----:B------:R-:W-:Y:S01]  /*4750*/  ISETP.GE.AND P0, PT, R43, 0x1, PT ;  /* 0x000000012b00780c */ /* 0x000fe20003f06270 */
[----:B------:R-:W1:Y:S01]  /*4760*/  LDS.128 R16, [R16+0x180] ;  /* 0x0001800010107984 */ /* 0x000e620000000c00 */
[----:B------:R-:W-:Y:S01]  /*4770*/  ISETP.NE.U32.AND P4, PT, RZ, UR4, PT ;  /* 0x00000004ff007c0c */ /* 0x000fe2000bf85070 */
[----:B--2---:R-:W-:Y:S01]  /*4780*/  VIADD R0, R0, 0x120 ;  /* 0x0000012000007836 */ /* 0x004fe20000000000 */
[----:B------:R-:W-:Y:S01]  /*4790*/  USHF.L.U32 UR58, UR11, 0x7, URZ ;  /* 0x000000070b3a7899 */ /* 0x000fe200080006ff */
[----:B------:R-:W-:Y:S01]  /*47a0*/  IMAD.MOV.U32 R24, RZ, RZ, 0x1 ;  /* 0x00000001ff187424 */ /* 0x000fe200078e00ff */
[----:B------:R-:W-:Y:S01]  /*47b0*/  ISETP.NE.AND.EX P4, PT, RZ, UR5, PT, P4 ;  /* 0x00000005ff007c0c */ /* 0x000fe2000bf85340 */
[----:B------:R-:W-:Y:S01]  /*47c0*/  USHF.L.U32 UR59, UR27, 0x7, URZ ;  /* 0x000000071b3b7899 */ /* 0x000fe200080006ff */
[----:B------:R-:W-:Y:S01]  /*47d0*/  PRMT R0, RZ, 0x654, R0 ;  /* 0x00000654ff007816 */ /* 0x000fe20000000000 */
[----:B------:R-:W-:Y:S01]  /*47e0*/  @!PT LDS RZ, [RZ] ;  /* 0x00000000fffff984 */ /* 0x000fe20000000800 */
[----:B------:R-:W-:Y:S01]  /*47f0*/  @!PT LDS RZ, [RZ] ;  /* 0x00000000fffff984 */ /* 0x000fe20000000800 */
[----:B------:R-:W-:Y:S01]  /*4800*/  @!PT LDS RZ, [RZ] ;  /* 0x00000000fffff984 */ /* 0x000fe20000000800 */
[----:B------:R-:W-:Y:S01]  /*4810*/  @!PT LDS RZ, [RZ] ;  /* 0x00000000fffff984 */ /* 0x000fe20000000800 */
[----:B------:R2:W-:Y:S06]  /*4820*/  MEMBAR.ALL.CTA ;  /* 0x0000000000007992 */ /* 0x0005ec0000008000 */
[----:B--2---:R-:W2:Y:S01]  /*4830*/  FENCE.VIEW.ASYNC.S ;  /* 0x00000000000073c6 */ /* 0x004ea20000000000 */
[----:B------:R-:W-:Y:S01]  /*4840*/  SHF.L.U32 R24, R24, 0x1f, RZ ;  /* 0x0000001f18187819 */ /* 0x000fe200000006ff */
[----:B--2---:R2:W-:Y:S01]  /*4850*/  SYNCS.ARRIVE.TRANS64.RED.A1T0 RZ, [R0+URZ], RZ ;  /* 0x000000ff00ff79a7 */ /* 0x0045e200081004ff */
[----:B-1----:R-:W-:Y:S11]  /*4860*/  LOP3.LUT P3, RZ, R18, 0x1, RZ, 0xc0, !PT ;  /* 0x0000000112ff7812 */ /* 0x002ff6000786c0ff */
[----:B------:R-:W-:Y:S02]  /*4870*/  @!UPT UIADD3 URZ, UPT, UPT, URZ, URZ, URZ ;  /* 0x000000fffffff290 */ /* 0x000fe4000fffe0ff */
[----:B------:R-:W-:Y:S02]  /*4880*/  @P3 MOV R11, R16 ;  /* 0x00000010000b3202 */ /* 0x000fe40000000f00 */
[----:B------:R-:W-:Y:S01]  /*4890*/  @P3 LOP3.LUT R10, R17, 0xffff, RZ, 0xc0, !PT ;  /* 0x0000ffff110a3812 */ /* 0x000fe200078ec0ff */
[----:B--2---:R-:W-:Y:S06]  /*48a0*/  @!P0 BRA `(.L_x_87) ;  /* 0x0000000000a48947 */ /* 0x004fec0003800000 */
[-C--:B------:R-:W-:Y:S01]  /*48b0*/  IMAD.HI.U32 R0, R21, R7.reuse, RZ ;  /* 0x0000000715007227 */ /* 0x080fe200078e00ff */
[----:B------:R-:W-:Y:S02]  /*48c0*/  ISETP.NE.AND P0, PT, R6, 0x1, PT ;  /* 0x000000010600780c */ /* 0x000fe40003f05270 */
[----:B------:R-:W-:Y:S01]  /*48d0*/  ISETP.NE.AND P2, PT, R43, 0x1, PT ;  /* 0x000000012b00780c */ /* 0x000fe20003f45270 */
[----:B----4-:R-:W-:Y:S01]  /*48e0*/  IMAD.HI.U32 R9, R22, R14, RZ ;  /* 0x0000000e16097227 */ /* 0x010fe200078e00ff */
[----:B------:R-:W-:Y:S02]  /*48f0*/  SHF.R.U32.HI R0, RZ, R20, R0 ;  /* 0x00000014ff007219 */ /* 0x000fe40000011600 */
[----:B------:R-:W-:Y:S01]  /*4900*/  ISETP.NE.AND P5, PT, R3, 0x1, PT ;  /* 0x000000010300780c */ /* 0x000fe20003fa5270 */
[----:B------:R-:W-:Y:S01]  /*4910*/  IMAD.HI.U32 R13, R10, R7, RZ ;  /* 0x000000070a0d7227 */ /* 0x000fe200078e00ff */
[----:B------:R-:W-:Y:S02]  /*4920*/  SHF.R.U32.HI R9, RZ, R15, R9 ;  /* 0x0000000fff097219 */ /* 0x000fe40000011609 */
[----:B------:R-:W-:Y:S01]  /*4930*/  SEL R0, R21, R0, !P0 ;  /* 0x0000000015007207 */ /* 0x000fe20004000000 */
[----:B------:R-:W-:Y:S01]  /*4940*/  IMAD.HI.U32 R12, R11, R14, RZ ;  /* 0x0000000e0b0c7227 */ /* 0x000fe200078e00ff */
[----:B------:R-:W-:Y:S03]  /*4950*/  SEL R9, R22, R9, !P5 ;  /* 0x0000000916097207 */ /* 0x000fe60006800000 */
[-C--:B------:R-:W-:Y:S01]  /*4960*/  IMAD.HI.U32 R8, R0, R4.reuse, RZ ;  /* 0x0000000400087227 */ /* 0x080fe200078e00ff */
[----:B------:R-:W-:Y:S03]  /*4970*/  SHF.R.U32.HI R12, RZ, R15, R12 ;  /* 0x0000000fff0c7219 */ /* 0x000fe6000001160c */
[----:B------:R-:W-:Y:S01]  /*4980*/  IMAD.HI.U32 R2, R9, R4, RZ ;  /* 0x0000000409027227 */ /* 0x000fe200078e00ff */
[-C--:B------:R-:W-:Y:S02]  /*4990*/  @P2 SHF.R.U32.HI R0, RZ, R5.reuse, R8 ;  /* 0x00000005ff002219 */ /* 0x080fe40000011608 */
[----:B------:R-:W-:Y:S02]  /*49a0*/  SHF.R.U32.HI R8, RZ, R20, R13 ;  /* 0x00000014ff087219 */ /* 0x000fe4000001160d */
[----:B------:R-:W-:Y:S01]  /*49b0*/  @P2 SHF.R.U32.HI R9, RZ, R5, R2 ;  /* 0x00000005ff092219 */ /* 0x000fe20000011602 */
[----:B------:R-:W-:Y:S01]  /*49c0*/  IMAD R0, R43, R0, RZ ;  /* 0x000000002b007224 */ /* 0x000fe200078e02ff */
[----:B------:R-:W-:Y:S02]  /*49d0*/  SEL R8, R10, R8, !P0 ;  /* 0x000000080a087207 */ /* 0x000fe40004000000 */
[----:B------:R-:W-:Y:S01]  /*49e0*/  SEL R2, R11, R12, !P5 ;  /* 0x0000000c0b027207 */ /* 0x000fe20006800000 */
[C---:B------:R-:W-:Y:S01]  /*49f0*/  IMAD R12, R43.reuse, R9, RZ ;  /* 0x000000092b0c7224 */ /* 0x040fe200078e02ff */
[C---:B------:R-:W-:Y:S01]  /*4a00*/  ISETP.GE.AND P0, PT, R8.reuse, R0, PT ;  /* 0x000000000800720c */ /* 0x040fe20003f06270 */
[----:B------:R-:W-:Y:S03]  /*4a10*/  IMAD.HI.U32 R0, R8, R4, RZ ;  /* 0x0000000408007227 */ /* 0x000fe600078e00ff */
[----:B------:R-:W-:Y:S02]  /*4a20*/  ISETP.GE.OR P0, PT, R2, R12, P0 ;  /* 0x0000000c0200720c */ /* 0x000fe40000706670 */
[-C--:B------:R-:W-:Y:S04]  /*4a30*/  SHF.R.U32.HI R0, RZ, R5.reuse, R0 ;  /* 0x00000005ff007219 */ /* 0x080fe80000011600 */
[----:B------:R-:W-:Y:S05]  /*4a40*/  SEL R13, R8, R0, !P2 ;  /* 0x00000000080d7207 */ /* 0x000fea0005000000 */
[----:B------:R-:W-:Y:S02]  /*4a50*/  IMAD.MOV R12, RZ, RZ, -R13 ;  /* 0x000000ffff0c7224 */ /* 0x000fe400078e0a0d */
[C---:B------:R-:W-:Y:S04]  /*4a60*/  @!P0 IMAD.HI.U32 R0, R2.reuse, R4, RZ ;  /* 0x0000000402008227 */ /* 0x040fe800078e00ff */
[----:B------:R-:W-:Y:S01]  /*4a70*/  IMAD R12, R43, R12, R8 ;  /* 0x0000000c2b0c7224 */ /* 0x000fe200078e0208 */
[----:B------:R-:W-:Y:S04]  /*4a80*/  @!P0 SHF.R.U32.HI R0, RZ, R5, R0 ;  /* 0x00000005ff008219 */ /* 0x000fe80000011600 */
[----:B------:R-:W-:Y:S04]  /*4a90*/  @!P0 SEL R0, R2, R0, !P2 ;  /* 0x0000000002008207 */ /* 0x000fe80005000000 */
[----:B------:R-:W-:Y:S01]  /*4aa0*/  @!P0 IADD3 R13, PT, PT, R13, -R0, RZ ;  /* 0x800000000d0d8210 */ /* 0x000fe20007ffe0ff */
[----:B------:R-:W-:Y:S01]  /*4ab0*/  @!P0 IMAD R0, R9, R12, R0 ;  /* 0x0000000c09008224 */ /* 0x000fe200078e0200 */
[----:B------:R-:W-:Y:S01]  /*4ac0*/  IADD3 R9, PT, PT, -R8, RZ, RZ ;  /* 0x000000ff08097210 */ /* 0x000fe20007ffe1ff */
[--C-:B------:R-:W-:Y:S02]  /*4ad0*/  IMAD.MOV R12, RZ, RZ, -R2.reuse ;  /* 0x000000ffff0c7224 */ /* 0x100fe400078e0a02 */
[----:B------:R-:W-:Y:S02]  /*4ae0*/  @!P0 IMAD R8, R13, R43, R2 ;  /* 0x0000002b0d088224 */ /* 0x000fe400078e0202 */
[----:B------:R-:W-:Y:S02]  /*4af0*/  @!P0 IMAD.MOV.U32 R2, RZ, RZ, R0 ;  /* 0x000000ffff028224 */ /* 0x000fe400078e0000 */
[----:B------:R-:W-:Y:S02]  /*4b00*/  IMAD R11, R3, R12, R11 ;  /* 0x0000000c030b7224 */ /* 0x000fe400078e020b */
[----:B------:R-:W-:Y:S02]  /*4b10*/  IMAD R10, R6, R9, R10 ;  /* 0x00000009060a7224 */ /* 0x000fe400078e020a */
[----:B------:R-:W-:Y:S02]  /*4b20*/  IMAD R11, R2, R3, R11 ;  /* 0x00000003020b7224 */ /* 0x000fe400078e020b */
[----:B------:R-:W-:Y:S02]  /*4b30*/  IMAD R10, R8, R6, R10 ;  /* 0x00000006080a7224 */ /* 0x000fe400078e020a */
.L_x_87:
[----:B------:R-:W-:Y:S05]  /*4b40*/  BRA.U UP2, `(.L_x_88) ;  /* 0x0000000102107547 */ /* 0x000fea000b800000 */
[----:B------:R-:W-:Y:S04]  /*4b50*/  MOV R2, UR7 ;  /* 0x0000000700027c02 */ /* 0x000fe80008000f00 */
[----:B------:R-:W-:Y:S04]  /*4b60*/  SHF.L.U32 R2, R2, 0x1f, RZ ;  /* 0x0000001f02027819 */ /* 0x000fe800000006ff */
[----:B------:R-:W1:Y:S02]  /*4b70*/  SYNCS.PHASECHK.TRANS64.TRYWAIT P0, [UR6+0x108], R2 ;  /* 0x00010802ff0075a7 */ /* 0x000e640008001106 */
[----:B-1----:R-:W-:Y:S05]  /*4b80*/  @!P0 BRA `(.L_x_89) ;  /* 0x000000a000e88947 */ /* 0x002fea0003800000 */
.L_x_88:
[----:B------:R-:W-:Y:S05]  /*4b90*/  BRA.U !UP4, `(.L_x_90) ;  /* 0x000000010c347547 */ /* 0x000fea000b800000 */
[----:B------:R-:W-:Y:S01]  /*4ba0*/  UPLOP3.LUT UP0, UPT, UPT, UPT, UP1, 0x80, 0x8 ;  /* 0x000000000008789c */ /* 0x000fe20003f0f010 */
[----:B-1----:R-:W-:Y:S02]  /*4bb0*/  HFMA2 R0, -RZ, RZ, 0, 5.9604644775390625e-08 ;  /* 0x00000001ff007431 */ /* 0x002fe400000001ff */
[----:B------:R-:W-:Y:S03]  /*4bc0*/  IMAD.MOV.U32 R86, RZ, RZ, 0x1 ;  /* 0x00000001ff567424 */ /* 0x000fe600078e00ff */
[----:B------:R-:W-:Y:S05]  /*4bd0*/  PLOP3.LUT P0, PT, PT, PT, UP0, 0x80, 0x8 ;  /* 0x000000000008781c */ /* 0x000fea0003f0f008 */
[----:B------:R-:W1:Y:S01]  /*4be0*/  @UP0 LDCU.64 UR10, c[0x0][0xc88] ;  /* 0x00019100ff0a07ac */ /* 0x000e620008000a00 */
[----:B------:R-:W-:Y:S07]  /*4bf0*/  @UP0 UIMAD UR8, UR44, UR4, URZ ;  /* 0x000000042c0802a4 */ /* 0x000fee000f8e02ff */
[----:B------:R-:W-:Y:S01]  /*4c00*/  @!P0 PRMT R86, R0, 0x7610, R86 ;  /* 0x0000761000568816 */ /* 0x000fe20000000056 */
[----:B-1----:R-:W-:Y:S03]  /*4c10*/  @UP0 UIMAD.WIDE UR10, UR8, 0x4, UR10 ;  /* 0x00000004080a08a5 */ /* 0x002fe6000f8e020a */
[----:B------:R-:W1:Y:S03]  /*4c20*/  @!UP0 LDCU UR8, c[0x0][0xc80] ;  /* 0x00019000ff0887ac */ /* 0x000e660008000800 */
[----:B------:R-:W-:Y:S01]  /*4c30*/  IMAD.U32 R8, RZ, RZ, UR10 ;  /* 0x0000000aff087e24 */ /* 0x000fe2000f8e00ff */
[----:B------:R-:W-:Y:S05]  /*4c40*/  MOV R9, UR11 ;  /* 0x0000000b00097c02 */ /* 0x000fea0008000f00 */
[----:B-----5:R2:W5:Y:S02]  /*4c50*/  @P0 LDG.E R53, desc[UR46][R8.64] ;  /* 0x0000002e08350981 */ /* 0x020564000c1e1900 */
[----:B-12---:R-:W-:Y:S07]  /*4c60*/  @!P0 IMAD.U32 R53, RZ, RZ, UR8 ;  /* 0x00000008ff358e24 */ /* 0x006fee000f8e00ff */
.L_x_90:
[----:B-----5:R-:W-:Y:S01]  /*4c70*/  @!P4 FSETP.EQ.AND P0, PT, R53, RZ, PT ;  /* 0x000000ff3500c20b */ /* 0x020fe20003f02000 */
[----:B------:R-:W-:Y:S01]  /*4c80*/  @!UPT UIADD3 URZ, UPT, UPT, URZ, URZ, URZ ;  /* 0x000000fffffff290 */ /* 0x000fe2000fffe0ff */
[----:B------:R-:W-:Y:S11]  /*4c90*/  @!P4 BRA `(.L_x_91) ;  /* 0x000000000014c947 */ /* 0x000ff60003800000 */
[----:B------:R-:W-:Y:S02]  /*4ca0*/  LOP3.LUT P2, RZ, R86, 0xff, RZ, 0xc0, !PT ;  /* 0x000000ff56ff7812 */ /* 0x000fe4000784c0ff */
[----:B------:R-:W-:Y:S04]  /*4cb0*/  PLOP3.LUT P0, PT, PT, PT, UP0, 0x80, 0x8 ;  /* 0x000000000008781c */ /* 0x000fe80003f0f008 */
[----:B------:R-:W-:Y:S07]  /*4cc0*/  PLOP3.LUT P0, PT, P0, PT, PT, 0x8, 0x80 ;  /* 0x000000000080781c */ /* 0x000fee000070e170 */
[----:B------:R-:W-:Y:S11]  /*4cd0*/  @P2 FSETP.EQ.AND P0, PT, R53, RZ, PT ;  /* 0x000000ff3500220b */ /* 0x000ff60003f02000 */
[----:B------:R-:W-:Y:S02]  /*4ce0*/  @!UPT UIADD3 URZ, UPT, UPT, URZ, URZ, URZ ;  /* 0x000000fffffff290 */ /* 0x000fe4000fffe0ff */
.L_x_91:
[----:B------:R-:W2:Y:S01]  /*4cf0*/  SYNCS.PHASECHK.TRANS64.TRYWAIT P2, [UR6+0xe0], R24 ;  /* 0x0000e018ff0075a7 */ /* 0x000ea20008041106 */
[----:B------:R-:W-:Y:S04]  /*4d00*/  ELECT P4, URZ, PT ;  /* 0x0000000000ff782f */ /* 0x000fe80003880000 */
[----:B------:R-:W-:Y:S11]  /*4d10*/  PLOP3.LUT P4, PT, P0, P4, PT, 0xf2, 0x2f ;  /* 0x00000000002f781c */ /* 0x000ff60000789e72 */
[----:B------:R-:W-:Y:S02]  /*4d20*/  @!UPT UIADD3 URZ, UPT, UPT, URZ, URZ, URZ ;  /* 0x000000fffffff290 */ /* 0x000fe4000fffe0ff */
[----:B---3--:R-:W-:Y:S05]  /*4d30*/  @!P4 IADD3 R8, P0, PT, R28, 0x980, RZ ;  /* 0x000009801c08c810 */ /* 0x008fea0007f1e0ff */
[----:B-1----:R-:W-:Y:S01]  /*4d40*/  @!P4 IMAD.X R2, RZ, RZ, R29, P0 ;  /* 0x000000ffff02c224 */ /* 0x002fe200000e061d */
[----:B--2---:R-:W-:Y:S07]  /*4d50*/  @!P2 BRA `(.L_x_92) ;  /* 0x000000a0008ca947 */ /* 0x004fee0003800000 */
.L_x_243:
[----:B------:R-:W-:Y:S01]  /*4d60*/  @!P4 R2UR UR9, R8 ;  /* 0x000000000809c2ca */ /* 0x000fe200000e0000 */
[----:B------:R-:W-:Y:S01]  /*4d70*/  VOTEU.ALL UP2, P4 ;  /* 0x0000000000ff7886 */ /* 0x000fe20002040000 */
[----:B------:R-:W-:Y:S01]  /*4d80*/  @!P4 R2UR UR8, R2 ;  /* 0x000000000208c2ca */ /* 0x000fe200000e0000 */
[----:B------:R-:W-:Y:S01]  /*4d90*/  VOTEU.ALL UP3, P4 ;  /* 0x0000000000ff7886 */ /* 0x000fe20002060000 */
[----:B------:R-:W-:Y:S01]  /*4da0*/  UMOV UR14, 0x0 ;  /* 0x00000000000e7882 */ /* 0x000fe20000000000 */
[----:B------:R-:W-:Y:S01]  /*4db0*/  UMOV UR15, 0x10000000 ;  /* 0x10000000000f7882 */ /* 0x000fe20000000000 */
[----:B------:R-:W-:Y:S01]  /*4dc0*/  @!UP2 UIADD3 UR56, UPT, UPT, UR6, 0x200, URZ ;  /* 0x000002000638a890 */ /* 0x000fe2000fffe0ff */
[----:B-1----:R-:W-:Y:S01]  /*4dd0*/  @!P4 IMAD.MOV.U32 R0, RZ, RZ, 0x1000 ;  /* 0x00001000ff00c424 */ /* 0x002fe200078e00ff */
[----:B------:R-:W-:Y:S01]  /*4de0*/  UMOV UR60, UR44 ;  /* 0x0000002c003c7c82 */ /* 0x000fe20008000000 */
[----:B------:R-:W-:Y:S01]  /*4df0*/  @!UP2 UIADD3 UR10, UPT, UPT, UR58, 0x40, URZ ;  /* 0x000000403a0aa890 */ /* 0x000fe2000fffe0ff */
[----:B------:R-:W-:Y:S01]  /*4e00*/  UMOV UR11, UR59 ;  /* 0x0000003b000b7c82 */ /* 0x000fe20008000000 */
[----:B------:R-:W-:Y:S02]  /*4e10*/  UMOV UR12, UR44 ;  /* 0x0000002c000c7c82 */ /* 0x000fe40008000000 */
[----:B------:R-:W-:Y:S01]  /*4e20*/  IMAD.U32 R8, RZ, RZ, UR9 ;  /* 0x00000009ff087e24 */ /* 0x000fe2000f8e00ff */
[----:B------:R-:W-:Y:S01]  /*4e30*/  UMOV UR9, UR57 ;  /* 0x0000003900097c82 */ /* 0x000fe20008000000 */
[----:B------:R-:W-:Y:S01]  /*4e40*/  IMAD.U32 R9, RZ, RZ, UR8 ;  /* 0x00000008ff097e24 */ /* 0x000fe2000f8e00ff */
[----:B------:R-:W-:Y:S02]  /*4e50*/  @!UP2 UIADD3 UR8, UPT, UPT, UR6, 0xa00, URZ ;  /* 0x00000a000608a890 */ /* 0x000fe4000fffe0ff */
[----:B------:R-:W-:Y:S01]  /*4e60*/  @!P4 R2UR UR16, R8 ;  /* 0x000000000810c2ca */ /* 0x000fe200000e0000 */
[----:B------:R-:W-:Y:S01]  /*4e70*/  VOTEU.ALL UP2, P4 ;  /* 0x0000000000ff7886 */ /* 0x000fe20002040000 */
[----:B------:R-:W-:Y:S01]  /*4e80*/  @!P4 R2UR UR17, R9 ;  /* 0x000000000911c2ca */ /* 0x000fe200000e0000 */
[----:B------:R-:W-:Y:S01]  /*4e90*/  UPRMT UR21, UR37, 0x654, UR57 ;  /* 0x0000065425157896 */ /* 0x000fe20008000039 */
[----:B------:R-:W-:Y:S05]  /*4ea0*/  @!P4 IADD3 R8, P0, PT, R28, 0x980, RZ ;  /* 0x000009801c08c810 */ /* 0x000fea0007f1e0ff */
[----:B------:R-:W-:Y:S06]  /*4eb0*/  @!P4 IMAD.X R2, RZ, RZ, R29, P0 ;  /* 0x000000ffff02c224 */ /* 0x000fec00000e061d */
[----:B------:R1:W-:Y:S01]  /*4ec0*/  @!UP3 UTMALDG.3D [UR56], [UR16], desc[UR14] ;  /* 0x00000e381000b5b4 */ /* 0x0003e20008011000 */
[----:B------:R1:W-:Y:S01]  /*4ed0*/  @!UP2 UTMALDG.3D [UR8], [UR16], desc[UR14] ;  /* 0x00000e081000a5b4 */ /* 0x0003e20008011000 */
[----:B------:R1:W-:Y:S01]  /*4ee0*/  @!P4 SYNCS.ARRIVE.TRANS64.RED.A0TR RZ, [UR6+0xc0], R0 ;  /* 0x0000c000ffffc9a7 */ /* 0x0003e20008300406 */
[----:B------:R-:W-:Y:S01]  /*4ef0*/  SYNCS.ARRIVE.TRANS64.RED.A1T0 RZ, [UR21], RZ ;  /* 0x000000ffffff79a7 */ /* 0x000fe20008100415 */
[----:B------:R-:W2:Y:S02]  /*4f00*/  SYNCS.PHASECHK.TRANS64.TRYWAIT P2, [UR6+0xe8], R24 ;  /* 0x0000e818ff0075a7 */ /* 0x000ea40008041106 */
[----:B-12---:R-:W-:Y:S05]  /*4f10*/  @!P2 BRA `(.L_x_93) ;  /* 0x000000a00034a947 */ /* 0x006fea0003800000 */
.L_x_245:
        /* <DEDUP_REMOVED lines=8> */
[----:B------:R-:W-:Y:S01]  /*4fa0*/  @!UP2 UIADD3 UR48, UPT, UPT, UR6, 0x1200, URZ ;  /* 0x000012000630a890 */ /* 0x000fe2000fffe0ff */
[----:B------:R-:W-:Y:S01]  /*4fb0*/  UMOV UR50, UR58 ;  /* 0x0000003a00327c82 */ /* 0x000fe20008000000 */
[----:B------:R-:W-:Y:S01]  /*4fc0*/  UMOV UR52, UR44 ;  /* 0x0000002c00347c82 */ /* 0x000fe20008000000 */
[----:B------:R-:W-:Y:S02]  /*4fd0*/  @!UP2 UIADD3 UR10, UPT, UPT, UR58, 0x40, URZ ;  /* 0x000000403a0aa890 */ /* 0x000fe4000fffe0ff */
[----:B------:R-:W-:Y:S01]  /*4fe0*/  IMAD.U32 R8, RZ, RZ, UR9 ;  /* 0x00000009ff087e24 */ /* 0x000fe2000f8e00ff */
[----:B------:R-:W-:Y:S01]  /*4ff0*/  UMOV UR9, UR49 ;  /* 0x0000003100097c82 */ /* 0x000fe20008000000 */
[----:B------:R-:W-:Y:S01]  /*5000*/  IMAD.U32 R9, RZ, RZ, UR8 ;  /* 0x00000008ff097e24 */ /* 0x000fe2000f8e00ff */
[----:B------:R-:W-:Y:S02]  /*5010*/  @!UP2 UIADD3 UR8, UPT, UPT, UR6, 0x1a00, URZ ;  /* 0x00001a000608a890 */ /* 0x000fe4000fffe0ff */
[----:B------:R-:W-:Y:S01]  /*5020*/  @!P4 R2UR UR18, R8 ;  /* 0x000000000812c2ca */ /* 0x000fe200000e0000 */
[----:B------:R-:W-:Y:S01]  /*5030*/  VOTEU.ALL UP2, P4 ;  /* 0x0000000000ff7886 */ /* 0x000fe20002040000 */
[----:B------:R-:W-:Y:S01]  /*5040*/  @!P4 R2UR UR19, R9 ;  /* 0x000000000913c2ca */ /* 0x000fe200000e0000 */
[----:B------:R-:W-:Y:S01]  /*5050*/  UMOV UR12, UR44 ;  /* 0x0000002c000c7c82 */ /* 0x000fe20008000000 */
[----:B------:R-:W-:Y:S01]  /*5060*/  UMOV UR11, UR51 ;  /* 0x00000033000b7c82 */ /* 0x000fe20008000000 */
[----:B------:R-:W-:Y:S01]  /*5070*/  UPRMT UR15, UR37, 0x654, UR49 ;  /* 0x00000654250f7896 */ /* 0x000fe20008000031 */
[----:B------:R-:W-:Y:S05]  /*5080*/  @!P4 IADD3 R8, P0, PT, R28, 0x980, RZ ;  /* 0x000009801c08c810 */ /* 0x000fea0007f1e0ff */
[----:B------:R-:W-:Y:S04]  /*5090*/  @!P4 IMAD.X R2, RZ, RZ, R29, P0 ;  /* 0x000000ffff02c224 */ /* 0x000fe800000e061d */
[----:B------:R1:W-:Y:S01]  /*50a0*/  @!UP3 UTMALDG.3D [UR48], [UR18], desc[UR16] ;  /* 0x000010301200b5b4 */ /* 0x0003e20008011000 */
[----:B------:R1:W-:Y:S01]  /*50b0*/  @!UP2 UTMALDG.3D [UR8], [UR18], desc[UR16] ;  /* 0x000010081200a5b4 */ /* 0x0003e20008011000 */
[----:B------:R1:W-:Y:S01]  /*50c0*/  @!P4 SYNCS.ARRIVE.TRANS64.RED.A0TR RZ, [UR6+0xc8], R0 ;  /* 0x0000c800ffffc9a7 */ /* 0x0003e20008300406 */
[----:B------:R-:W-:Y:S01]  /*50d0*/  SYNCS.ARRIVE.TRANS64.RED.A1T0 RZ, [UR15], RZ ;  /* 0x000000ffffff79a7 */ /* 0x000fe2000810040f */
[----:B------:R-:W2:Y:S02]  /*50e0*/  SYNCS.PHASECHK.TRANS64.TRYWAIT P2, [UR6+0xf0], R24 ;  /* 0x0000f018ff0075a7 */ /* 0x000ea40008041106 */
[----:B-12---:R-:W-:Y:S05]  /*50f0*/  @!P2 BRA `(.L_x_94) ;  /* 0x0000009c00d4a947 */ /* 0x006fea0003800000 */
.L_x_247:
[----:B------:R-:W-:Y:S01]  /*5100*/  @!P4 R2UR UR9, R8 ;  /* 0x000000000809c2ca */ /* 0x000fe200000e0000 */
[----:B------:R-:W-:Y:S01]  /*5110*/  VOTEU.ALL UP2, P4 ;  /* 0x0000000000ff7886 */ /* 0x000fe20002040000 */
[----:B------:R-:W-:Y:S01]  /*5120*/  @!P4 R2UR UR8, R2 ;  /* 0x000000000208c2ca */ /* 0x000fe200000e0000 */
[----:B------:R-:W-:Y:S01]  /*5130*/  UIADD3 UR42, UPT, UPT, UR58, 0x10, URZ ;  /* 0x000000103a2a7890 */ /* 0x000fe2000fffe0ff */
[----:B-1----:R-:W-:Y:S01]  /*5140*/  @!P4 IMAD.MOV.U32 R0, RZ, RZ, 0x1000 ;  /* 0x00001000ff00c424 */ /* 0x002fe200078e00ff */
[----:B------:R-:W-:Y:S01]  /*5150*/  VOTEU.ALL UP3, P4 ;  /* 0x0000000000ff7886 */ /* 0x000fe20002060000 */
[----:B------:R-:W-:Y:S01]  /*5160*/  @!UP2 UIADD3 UR40, UPT, UPT, UR6, 0x2200, URZ ;  /* 0x000022000628a890 */ /* 0x000fe2000fffe0ff */
[----:B------:R-:W-:Y:S01]  /*5170*/  UMOV UR16, 0x0 ;  /* 0x0000000000107882 */ /* 0x000fe20000000000 */
[----:B------:R-:W-:Y:S01]  /*5180*/  UMOV UR17, 0x10000000 ;  /* 0x1000000000117882 */ /* 0x000fe20000000000 */
[----:B------:R-:W-:Y:S01]  /*5190*/  UMOV UR43, UR59 ;  /* 0x0000003b002b7c82 */ /* 0x000fe20008000000 */
[----:B------:R-:W-:Y:S03]  /*51a0*/  @!UP2 UIADD3 UR10, UPT, UPT, UR58, 0x50, URZ ;  /* 0x000000503a0aa890 */ /* 0x000fe6000fffe0ff */
        /* <DEDUP_REMOVED lines=18> */
.L_x_249:
        /* <DEDUP_REMOVED lines=9> */
[----:B------:R-:W-:Y:S01]  /*5360*/  SHF.L.U32 R30, RZ, 0x1f, RZ ;  /* 0x0000001fff1e7819 */ /* 0x000fe200000006ff */
[----:B------:R-:W-:Y:S01]  /*5370*/  UMOV UR26, UR42 ;  /* 0x0000002a001a7c82 */ /* 0x000fe20008000000 */
[----:B------:R-:W-:Y:S01]  /*5380*/  UMOV UR28, UR44 ;  /* 0x0000002c001c7c82 */ /* 0x000fe20008000000 */
[----:B------:R-:W-:Y:S01]  /*5390*/  @!UP2 UIADD3 UR10, UPT, UPT, UR58, 0x50, URZ ;  /* 0x000000503a0aa890 */ /* 0x000fe2000fffe0ff */
        /* <DEDUP_REMOVED lines=18> */
.L_x_251:
        /* <DEDUP_REMOVED lines=10> */
[----:B------:R-:W-:Y:S01]  /*5560*/  UMOV UR19, UR59 ;  /* 0x0000003b00137c82 */ /* 0x000fe20008000000 */
[----:B------:R-:W-:Y:S02]  /*5570*/  UMOV UR20, UR44 ;  /* 0x0000002c00147c82 */ /* 0x000fe40008000000 */
[----:B------:R-:W-:Y:S01]  /*5580*/  IMAD.U32 R8, RZ, RZ, UR9 ;  /* 0x00000009ff087e24 */ /* 0x000fe2000f8e00ff */
[----:B------:R-:W-:Y:S01]  /*5590*/  @!UP2 UIADD3 UR10, UPT, UPT, UR58, 0x60, URZ ;  /* 0x000000603a0aa890 */ /* 0x000fe2000fffe0ff */
[----:B------:R-:W-:Y:S01]  /*55a0*/  IMAD.U32 R9, RZ, RZ, UR8 ;  /* 0x00000008ff097e24 */ /* 0x000fe2000f8e00ff */
[----:B------:R-:W-:Y:S02]  /*55b0*/  @!UP2 UIADD3 UR8, UPT, UPT, UR6, 0xa00, URZ ;  /* 0x00000a000608a890 */ /* 0x000fe4000fffe0ff */
[----:B------:R-:W-:Y:S01]  /*55c0*/  @!P4 R2UR UR26, R8 ;  /* 0x00000000081ac2ca */ /* 0x000fe200000e0000 */
[----:B------:R-:W-:Y:S01]  /*55d0*/  VOTEU.ALL UP2, P4 ;  /* 0x0000000000ff7886 */ /* 0x000fe20002040000 */
[----:B------:R-:W-:Y:S01]  /*55e0*/  @!P4 R2UR UR27, R9 ;  /* 0x00000000091bc2ca */ /* 0x000fe200000e0000 */
[----:B------:R-:W-:Y:S01]  /*55f0*/  UMOV UR9, UR57 ;  /* 0x0000003900097c82 */ /* 0x000fe20008000000 */
[----:B------:R-:W-:Y:S01]  /*5600*/  UMOV UR11, UR59 ;  /* 0x0000003b000b7c82 */ /* 0x000fe20008000000 */
[----:B------:R-:W-:Y:S01]  /*5610*/  UMOV UR12, UR44 ;  /* 0x0000002c000c7c82 */ /* 0x000fe20008000000 */
        /* <DEDUP_REMOVED lines=8> */
.L_x_253:
        /* <DEDUP_REMOVED lines=21> */
[----:B------:R-:W-:Y:S05]  /*57f0*/  @!P4 IADD3 R8, P0, PT, R28, 0x980, RZ ;  /* 0x000009801c08c810 */ /* 0x000fea0007f1e0ff */
[----:B------:R-:W-:Y:S05]  /*5800*/  @!P4 IMAD.X R2, RZ, RZ, R29, P0 ;  /* 0x000000ffff02c224 */ /* 0x000fea00000e061d */
[----:B------:R1:W-:Y:S01]  /*5810*/  @!UP3 UTMALDG.3D [UR16], [UR26], desc[UR22] ;  /* 0x000016101a00b5b4 */ /* 0x0003e20008011000 */
[----:B------:R1:W-:Y:S01]  /*5820*/  @!UP2 UTMALDG.3D [UR8], [UR26], desc[UR22] ;  /* 0x000016081a00a5b4 */ /* 0x0003e20008011000 */
[----:B------:R1:W-:Y:S01]  /*5830*/  @!P4 SYNCS.ARRIVE.TRANS64.RED.A0TR RZ, [UR6+0xc8], R0 ;  /* 0x0000c800ffffc9a7 */ /* 0x0003e20008300406 */
[----:B------:R-:W-:Y:S01]  /*5840*/  SYNCS.ARRIVE.TRANS64.RED.A1T0 RZ, [UR15], RZ ;  /* 0x000000ffffff79a7 */ /* 0x000fe2000810040f */
[----:B------:R-:W2:Y:S02]  /*5850*/  SYNCS.PHASECHK.TRANS64.TRYWAIT P2, [UR6+0xf0], R30 ;  /* 0x0000f01eff0075a7 */ /* 0x000ea40008041106 */
[----:B-12---:R-:W-:Y:S05]  /*5860*/  @!P2 BRA `(.L_x_98) ;  /* 0x000000980058a947 */ /* 0x006fea0003800000 */
.L_x_255:
[----:B------:R-:W2:Y:S01]  /*5870*/  LDC.64 R12, c[0x0][0xf18] ;  /* 0x0003c600ff0c7b82 */ /* 0x000ea20000000a00 */
[----:B------:R-:W-:Y:S01]  /*5880*/  @!P4 R2UR UR8, R2 ;  /* 0x000000000208c2ca */ /* 0x000fe200000e0000 */
[----:B------:R-:W-:Y:S01]  /*5890*/  VOTEU.ALL UP2, P4 ;  /* 0x0000000000ff7886 */ /* 0x000fe20002040000 */
[----:B------:R-:W-:Y:S01]  /*58a0*/  @!P4 R2UR UR9, R8 ;  /* 0x000000000809c2ca */ /* 0x000fe200000e0000 */
[----:B------:R-:W-:Y:S01]  /*58b0*/  UIADD3 UR34, UPT, UPT, UR58, 0x30, URZ ;  /* 0x000000303a227890 */ /* 0x000fe2000fffe0ff */
[----:B-1----:R-:W-:Y:S03]  /*58c0*/  @!P4 IMAD.MOV.U32 R0, RZ, RZ, 0x1000 ;  /* 0x00001000ff00c424 */ /* 0x002fe600078e00ff */
[----:B------:R-:W1:Y:S01]  /*58d0*/  @!P1 LDC R2, c[0x0][0xf0c] ;  /* 0x0003c300ff029b82 */ /* 0x000e620000000800 */
[----:B------:R-:W-:Y:S01]  /*58e0*/  @!UP2 UIADD3 UR32, UPT, UPT, UR6, 0x2200, URZ ;  /* 0x000022000620a890 */ /* 0x000fe2000fffe0ff */
[----:B------:R-:W-:Y:S01]  /*58f0*/  @P3 SHF.R.U32.HI R25, RZ, 0x10, R17 ;  /* 0x00000010ff193819 */ /* 0x000fe20000011611 */
[----:B------:R-:W-:Y:S01]  /*5900*/  VOTEU.ALL UP3, P4 ;  /* 0x0000000000ff7886 */ /* 0x000fe20002060000 */
[----:B------:R-:W-:Y:S01]  /*5910*/  UMOV UR16, 0x0 ;  /* 0x0000000000107882 */ /* 0x000fe20000000000 */
[----:B------:R-:W-:Y:S01]  /*5920*/  UMOV UR17, 0x10000000 ;  /* 0x1000000000117882 */ /* 0x000fe20000000000 */
[----:B------:R-:W-:Y:S01]  /*5930*/  UMOV UR33, UR41 ;  /* 0x0000002900217c82 */ /* 0x000fe20008000000 */
[----:B------:R-:W-:Y:S01]  /*5940*/  UMOV UR35, UR59 ;  /* 0x0000003b00237c82 */ /* 0x000fe20008000000 */
[----:B------:R-:W-:Y:S01]  /*5950*/  IMAD.U32 R9, RZ, RZ, UR8 ;  /* 0x00000008ff097e24 */ /* 0x000fe2000f8e00ff */
[----:B------:R-:W-:Y:S01]  /*5960*/  UMOV UR36, UR44 ;  /* 0x0000002c00247c82 */ /* 0x000fe20008000000 */
[----:B------:R-:W-:Y:S01]  /*5970*/  IMAD.U32 R8, RZ, RZ, UR9 ;  /* 0x00000009ff087e24 */ /* 0x000fe2000f8e00ff */
[----:B------:R-:W-:Y:S01]  /*5980*/  @!UP2 UIADD3 UR10, UPT, UPT, UR58, 0x70, URZ ;  /* 0x000000703a0aa890 */ /* 0x000fe2000fffe0ff */
[----:B------:R-:W-:Y:S01]  /*5990*/  VIADD R27, R27, 0x1 ;  /* 0x000000011b1b7836 */ /* 0x000fe20000000000 */
[----:B------:R-:W-:Y:S01]  /*59a0*/  @!P4 R2UR UR19, R9 ;  /* 0x000000000913c2ca */ /* 0x000fe200000e0000 */
[----:B------:R-:W-:Y:S01]  /*59b0*/  @!UP2 UIADD3 UR8, UPT, UPT, UR6, 0x2a00, URZ ;  /* 0x00002a000608a890 */ /* 0x000fe2000fffe0ff */
[----:B------:R-:W-:Y:S01]  /*59c0*/  @!P4 R2UR UR18, R8 ;  /* 0x000000000812c2ca */ /* 0x000fe200000e0000 */
[----:B------:R-:W-:Y:S01]  /*59d0*/  VOTEU.ALL UP2, P4 ;  /* 0x0000000000ff7886 */ /* 0x000fe20002040000 */
[----:B------:R-:W3:Y:S01]  /*59e0*/  LDC.64 R8, c[0x0][0xf10] ;  /* 0x0003c400ff087b82 */ /* 0x000ee20000000a00 */
[----:B------:R-:W-:Y:S01]  /*59f0*/  UMOV UR9, UR41 ;  /* 0x0000002900097c82 */ /* 0x000fe20008000000 */
[----:B------:R-:W-:Y:S01]  /*5a00*/  UMOV UR11, UR59 ;  /* 0x0000003b000b7c82 */ /* 0x000fe20008000000 */
[----:B------:R-:W-:Y:S08]  /*5a10*/  UMOV UR12, UR44 ;  /* 0x0000002c000c7c82 */ /* 0x000ff00008000000 */
[----:B------:R1:W-:Y:S01]  /*5a20*/  @!UP3 UTMALDG.3D [UR32], [UR18], desc[UR16] ;  /* 0x000010201200b5b4 */ /* 0x0003e20008011000 */
[----:B------:R1:W-:Y:S01]  /*5a30*/  @!UP2 UTMALDG.3D [UR8], [UR18], desc[UR16] ;  /* 0x000010081200a5b4 */ /* 0x0003e20008011000 */
[----:B------:R5:W-:Y:S01]  /*5a40*/  @!P4 SYNCS.ARRIVE.TRANS64.RED.A0TR RZ, [UR6+0xd0], R0 ;  /* 0x0000d000ffffc9a7 */ /* 0x000be20008300406 */
[C---:B---3--:R-:W-:Y:S01]  /*5a50*/  @!P1 IMAD.HI.U32 R8, R11.reuse, R8, RZ ;  /* 0x000000080b089227 */ /* 0x048fe200078e00ff */
[----:B--2---:R-:W-:Y:S02]  /*5a60*/  @!P1 ISETP.NE.AND P0, PT, R12, 0x1, PT ;  /* 0x000000010c00980c */ /* 0x004fe40003f05270 */
[----:B-1----:R-:W-:Y:S01]  /*5a70*/  @!P1 ISETP.NE.AND P2, PT, R2, 0x1, PT ;  /* 0x000000010200980c */ /* 0x002fe20003f45270 */
[C---:B------:R-:W-:Y:S01]  /*5a80*/  @!P1 IMAD.HI.U32 R13, R10.reuse, R13, RZ ;  /* 0x0000000d0a0d9227 */ /* 0x040fe200078e00ff */
[----:B------:R-:W-:Y:S04]  /*5a90*/  @!P1 SHF.R.U32.HI R8, RZ, R9, R8 ;  /* 0x00000009ff089219 */ /* 0x000fe80000011608 */
[----:B------:R-:W-:Y:S01]  /*5aa0*/  @!P1 SEL R8, R11, R8, !P2 ;  /* 0x000000080b089207 */ /* 0x000fe20005000000 */
[----:B------:R-:W-:Y:S01]  /*5ab0*/  SYNCS.ARRIVE.TRANS64.RED.A1T0 RZ, [UR14], RZ ;  /* 0x000000ffffff79a7 */ /* 0x000fe2000810040e */
[----:B------:R-:W1:Y:S01]  /*5ac0*/  SYNCS.PHASECHK.TRANS64.TRYWAIT P5, [UR6+0xf8], R30 ;  /* 0x0000f81eff0075a7 */ /* 0x000e6200080a1106 */
[----:B-----5:R-:W2:Y:S02]  /*5ad0*/  @!P1 LDC R0, c[0x0][0xf20] ;  /* 0x0003c800ff009b82 */ /* 0x020ea40000000800 */
[----:B--2---:R-:W-:Y:S04]  /*5ae0*/  @!P1 SHF.R.U32.HI R0, RZ, R0, R13 ;  /* 0x00000000ff009219 */ /* 0x004fe8000001160d */
[----:B------:R-:W-:Y:S05]  /*5af0*/  @!P1 SEL R9, R10, R0, !P0 ;  /* 0x000000000a099207 */ /* 0x000fea0004000000 */
[----:B------:R-:W-:Y:S02]  /*5b00*/  @!P1 IMAD.IADD R0, R9, 0x1, -R8 ;  /* 0x0000000109009824 */ /* 0x000fe400078e0a08 */
[----:B------:R-:W-:Y:S02]  /*5b10*/  @!P1 IMAD.IADD R8, R8, 0x1, -R9 ;  /* 0x0000000108089824 */ /* 0x000fe400078e0a09 */
[----:B------:R-:W-:Y:S02]  /*5b20*/  @!P1 IMAD R11, R0, R2, R11 ;  /* 0x00000002000b9224 */ /* 0x000fe400078e020b */
[----:B------:R-:W-:Y:S01]  /*5b30*/  @!P1 IMAD R10, R8, R12, R10 ;  /* 0x0000000c080a9224 */ /* 0x000fe200078e020a */
[----:B-1----:R-:W-:Y:S06]  /*5b40*/  @!P5 BRA `(.L_x_99) ;  /* 0x0000009400b8d947 */ /* 0x002fec0003800000 */
.L_x_257:
[----:B------:R-:W-:Y:S01]  /*5b50*/  @!P4 IADD3 R2, P0, PT, R28, 0x980, RZ ;  /* 0x000009801c02c810 */ /* 0x000fe20007f1e0ff */
[----:B------:R-:W-:Y:S01]  /*5b60*/  VOTEU.ALL UP2, P4 ;  /* 0x0000000000ff7886 */ /* 0x000fe20002040000 */
[----:B------:R-:W-:Y:S01]  /*5b70*/  VOTEU.ALL UP3, P4 ;  /* 0x0000000000ff7886 */ /* 0x000fe20002060000 */
[----:B------:R-:W-:Y:S01]  /*5b80*/  UMOV UR33, UR25 ;  /* 0x0000001900217c82 */ /* 0x000fe20008000000 */
[----:B------:R-:W-:Y:S01]  /*5b90*/  @!P4 R2UR UR9, R2 ;  /* 0x000000000209c2ca */ /* 0x000fe200000e0000 */
[----:B-1----:R-:W-:Y:S01]  /*5ba0*/  @!P4 IMAD.X R0, RZ, RZ, R29, P0 ;  /* 0x000000ffff00c224 */ /* 0x002fe200000e061d */
[----:B------:R-:W-:Y:S01]  /*5bb0*/  @!UP2 UIADD3 UR35, UPT, UPT, UR59, 0x40, URZ ;  /* 0x000000403b23a890 */ /* 0x000fe2000fffe0ff */
[----:B------:R-:W-:Y:S01]  /*5bc0*/  VIADD R2, R10, UR38 ;  /* 0x000000260a027c36 */ /* 0x000fe20008000000 */
[----:B------:R-:W-:Y:S01]  /*5bd0*/  @!UP2 UIADD3 UR32, UPT, UPT, UR6, 0x3200, URZ ;  /* 0x000032000620a890 */ /* 0x000fe2000fffe0ff */
[----:B------:R-:W-:Y:S01]  /*5be0*/  ISETP.NE.AND P0, PT, R27, 0x2, PT ;  /* 0x000000021b00780c */ /* 0x000fe20003f05270 */
[----:B------:R-:W-:Y:S01]  /*5bf0*/  UMOV UR36, UR44 ;  /* 0x0000002c00247c82 */ /* 0x000fe20008000000 */
[----:B------:R-:W-:Y:S01]  /*5c00*/  @!P4 R2UR UR8, R0 ;  /* 0x000000000008c2ca */ /* 0x000fe200000e0000 */
[----:B------:R-:W-:Y:S01]  /*5c10*/  @!UP2 UIADD3 UR18, UPT, UPT, UR58, 0x70, URZ ;  /* 0x000000703a12a890 */ /* 0x000fe2000fffe0ff */
[----:B------:R-:W-:Y:S01]  /*5c20*/  VIADD R0, R11, UR39 ;  /* 0x000000270b007c36 */ /* 0x000fe20008000000 */
[----:B------:R-:W-:Y:S01]  /*5c30*/  @!UP2 UIADD3 UR16, UPT, UPT, UR6, 0x3a00, URZ ;  /* 0x00003a000610a890 */ /* 0x000fe2000fffe0ff */
[----:B------:R-:W-:Y:S01]  /*5c40*/  R2UR UR11, R2 ;  /* 0x00000000020b72ca */ /* 0x000fe200000e0000 */
[----:B------:R-:W-:Y:S01]  /*5c50*/  VOTEU.ALL UP2, P4 ;  /* 0x0000000000ff7886 */ /* 0x000fe20002040000 */
[----:B------:R-:W-:Y:S01]  /*5c60*/  IMAD.U32 R8, RZ, RZ, UR9 ;  /* 0x00000009ff087e24 */ /* 0x000fe2000f8e00ff */
[----:B------:R-:W-:Y:S01]  /*5c70*/  UMOV UR9, 0x10000000 ;  /* 0x1000000000097882 */ /* 0x000fe20000000000 */
[----:B------:R-:W-:Y:S01]  /*5c80*/  UMOV UR17, UR25 ;  /* 0x0000001900117c82 */ /* 0x000fe20008000000 */
[----:B------:R-:W-:Y:S01]  /*5c90*/  UMOV UR20, UR44 ;  /* 0x0000002c00147c82 */ /* 0x000fe20008000000 */
[----:B------:R-:W-:Y:S01]  /*5ca0*/  UMOV UR19, UR35 ;  /* 0x0000002300137c82 */ /* 0x000fe20008000000 */
[----:B------:R-:W-:Y:S02]  /*5cb0*/  @!P4 R2UR UR14, R8 ;  /* 0x00000000080ec2ca */ /* 0x000fe400000e0000 */
[----:B------:R-:W-:Y:S01]  /*5cc0*/  IMAD.U32 R9, RZ, RZ, UR8 ;  /* 0x00000008ff097e24 */ /* 0x000fe2000f8e00ff */
[----:B------:R-:W-:Y:S01]  /*5cd0*/  UMOV UR8, 0x0 ;  /* 0x0000000000087882 */ /* 0x000fe20000000000 */
[----:B------:R-:W-:Y:S02]  /*5ce0*/  R2UR UR27, R0 ;  /* 0x00000000001b72ca */ /* 0x000fe400000e0000 */
[----:B------:R-:W-:Y:S02]  /*5cf0*/  @P3 R2UR UR44, R25 ;  /* 0x00000000192c32ca */ /* 0x000fe400000e0000 */
[----:B------:R-:W-:Y:S02]  /*5d00*/  @!P4 R2UR UR15, R9 ;  /* 0x00000000090fc2ca */ /* 0x000fe400000e0000 */
[----:B------:R-:W-:Y:S02]  /*5d10*/  SEL R0, RZ, 0x1, P0 ;  /* 0x00000001ff007807 */ /* 0x000fe40000000000 */
[----:B------:R-:W-:Y:S02]  /*5d20*/  SEL R27, R27, RZ, P0 ;  /* 0x000000ff1b1b7207 */ /* 0x000fe40000000000 */
[----:B------:R-:W-:Y:S07]  /*5d30*/  LOP3.LUT R26, R26, R0, RZ, 0x3c, !PT ;  /* 0x000000001a1a7212 */ /* 0x000fee00078e3cff */
[----:B------:R2:W-:Y:S01]  /*5d40*/  @!UP3 UTMALDG.3D [UR32], [UR14], desc[UR8] ;  /* 0x000008200e00b5b4 */ /* 0x0005e20008011000 */
[----:B------:R2:W-:Y:S01]  /*5d50*/  @!UP2 UTMALDG.3D [UR16], [UR14], desc[UR8] ;  /* 0x000008100e00a5b4 */ /* 0x0005e20008011000 */
[----:B------:R2:W-:Y:S01]  /*5d60*/  @!P4 SYNCS.ARRIVE.TRANS64.RED.A0TR RZ, [UR6+0xd8], R23 ;  /* 0x0000d817ffffc9a7 */ /* 0x0005e20008300406 */
[----:B------:R-:W-:Y:S01]  /*5d70*/  UPLOP3.LUT UP2, UPT, UPT, UPT, UPT, 0x80, 0x8 ;  /* 0x000000000008789c */ /* 0x000fe20003f4f070 */
[----:B------:R-:W-:Y:S01]  /*5d80*/  SYNCS.ARRIVE.TRANS64.RED.A1T0 RZ, [UR13], RZ ;  /* 0x000000ffffff79a7 */ /* 0x000fe2000810040d */
[----:B------:R-:W-:Y:S09]  /*5d90*/  @P3 BRA `(.L_x_100) ;  /* 0xffffffe800583947 */ /* 0x000ff2000383ffff */
[----:B------:R-:W1:Y:S02]  /*5da0*/  SYNCS.PHASECHK.TRANS64.TRYWAIT P0, [UR6+0xe0], R24 ;  /* 0x0000e018ff0075a7 */ /* 0x000e640008001106 */
[----:B-1----:R-:W-:Y:S05]  /*5db0*/  @!P0 BRA `(.L_x_101) ;  /* 0x0000009400348947 */ /* 0x002fea0003800000 */
.L_x_259:
[----:B------:R-:W3:Y:S02]  /*5dc0*/  SYNCS.PHASECHK.TRANS64.TRYWAIT P0, [UR6+0xe8], R24 ;  /* 0x0000e818ff0075a7 */ /* 0x000ee40008001106 */
[----:B---3--:R-:W-:Y:S05]  /*5dd0*/  @!P0 BRA `(.L_x_102) ;  /* 0x0000009400448947 */ /* 0x008fea0003800000 */
.L_x_261:
[----:B------:R-:W3:Y:S01]  /*5de0*/  SYNCS.PHASECHK.TRANS64.TRYWAIT P0, [UR6+0xf0], R24 ;  /* 0x0000f018ff0075a7 */ /* 0x000ee20008001106 */
[----:B-1----:R-:W-:Y:S01]  /*5df0*/  HFMA2 R0, -RZ, RZ, 0, 5.9604644775390625e-08 ;  /* 0x00000001ff007431 */ /* 0x002fe200000001ff */
[----:B---3--:R-:W-:Y:S06]  /*5e00*/  @!P0 BRA `(.L_x_103) ;  /* 0x0000009400508947 */ /* 0x008fec0003800000 */
.L_x_263:
[----:B-1----:R-:W-:Y:S02]  /*5e10*/  MOV R2, UR6 ;  /* 0x0000000600027c02 */ /* 0x002fe40008000f00 */
[----:B------:R-:W-:-:S07]  /*5e20*/  SHF.L.U32 R0, R0, 0x1f, RZ ;  /* 0x0000001f00007819 */ /* 0x000fce00000006ff */
.L_x_104:
[----:B-1----:R1:W3:Y:S02]  /*5e30*/  SYNCS.PHASECHK.TRANS64.TRYWAIT P0, [R2+URZ+0xf8], R0 ;  /* 0x0000f800020075a7 */ /* 0x0022e400080011ff */
[----:B---3--:R-:W-:Y:S05]  /*5e40*/  @!P0 NANOSLEEP.SYNCS 0x989680 ;  /* 0x009896800000895d */ /* 0x008fea0003900000 */
[----:B------:R-:W3:Y:S02]  /*5e50*/  @!P0 SYNCS.PHASECHK.TRANS64 P0, [R2+URZ+0xf8], R0 ;  /* 0x0000f800020085a7 */ /* 0x000ee400080010ff */
[----:B--23--:R-:W-:Y:S05]  /*5e60*/  @P0 EXIT ;  /* 0x000000000000094d */ /* 0x00cfea0003800000 */
[----:B------:R-:W-:Y:S05]  /*5e70*/  BRA `(.L_x_104) ;  /* 0xfffffffc00ec7947 */ /* 0x000fea000383ffff */
.L_x_85:
[----:B------:R-:W-:-:S06]  /*5e80*/  UISETP.GE.AND UP1, UPT, UR12, 0x4, UPT ;  /* 0x000000040c00788c */ /* 0x000fcc000bf26270 */
[----:B------:R-:W-:-:S13]  /*5e90*/  PLOP3.LUT P0, PT, PT, PT, UP1, 0x80, 0x8 ;  /* 0x000000000008781c */ /* 0x000fda0003f0f018 */
[----:B-1----:R-:W-:Y:S05]  /*5ea0*/  @!P0 EXIT ;  /* 0x000000000000894d */ /* 0x002fea0003800000 */
[----:B------:R-:W-:Y:S01]  /*5eb0*/  BAR.SYNC.DEFER_BLOCKING 0x6, 0xa0 ;  /* 0x0182800000007b1d */ /* 0x000fe20000010000 */
[----:B------:R-:W-:Y:S01]  /*5ec0*/  IMAD.SHL.U32 R97, R3, 0x10, RZ ;  /* 0x0000001003617824 */ /* 0x000fe200078e00ff */
[----:B------:R-:W-:Y:S01]  /*5ed0*/  LOP3.LUT R98, R99, 0x3, RZ, 0xc0, !PT ;  /* 0x0000000363627812 */ /* 0x000fe200078ec0ff */
[C---:B------:R-:W-:Y:S01]  /*5ee0*/  IMAD.SHL.U32 R96, R3.reuse, 0x2, RZ ;  /* 0x0000000203607824 */ /* 0x040fe200078e00ff */
[----:B------:R-:W-:Y:S01]  /*5ef0*/  CS2R R92, SRZ ;  /* 0x00000000005c7805 */ /* 0x000fe2000001ff00 */
[----:B------:R-:W-:Y:S01]  /*5f00*/  IMAD.U32 R3, R3, 0x10000, RZ ;  /* 0x0001000003037824 */ /* 0x000fe200078e00ff */
[----:B------:R-:W-:Y:S02]  /*5f10*/  UMOV UR45, 0x400 ;  /* 0x00000400002d7882 */ /* 0x000fe40000000000 */
[----:B------:R-:W1:Y:S01]  /*5f20*/  LDC R90, c[0x0][0x370] ;  /* 0x0000dc00ff5a7b82 */ /* 0x000e620000000800 */
[----:B------:R-:W-:Y:S01]  /*5f30*/  ULEA UR45, UR37, UR45, 0x18 ;  /* 0x0000002d252d7291 */ /* 0x000fe2000f8ec0ff */
[C---:B------:R-:W-:Y:S01]  /*5f40*/  LOP3.LUT R0, R97.reuse, 0x40, RZ, 0xc0, !PT ;  /* 0x0000004061007812 */ /* 0x040fe200078ec0ff */
[----:B------:R-:W-:Y:S01]  /*5f50*/  IMAD.MOV.U32 R94, RZ, RZ, RZ ;  /* 0x000000ffff5e7224 */ /* 0x000fe200078e00ff */
[----:B------:R-:W-:Y:S01]  /*5f60*/  LOP3.LUT R2, R97, 0x1b0, RZ, 0xc0, !PT ;  /* 0x000001b061027812 */ /* 0x000fe200078ec0ff */
[----:B------:R-:W-:Y:S01]  /*5f70*/  UIADD3 UR4, UPT, UPT, UR45, 0x200, URZ ;  /* 0x000002002d047890 */ /* 0x000fe2000fffe0ff */
[----:B------:R-:W-:Y:S01]  /*5f80*/  LOP3.LUT R96, R0, 0x8, R96, 0xf8, !PT ;  /* 0x0000000800607812 */ /* 0x000fe200078ef860 */
[----:B------:R-:W-:Y:S01]  /*5f90*/  IMAD.SHL.U32 R0, R99, 0x200, RZ ;  /* 0x0000020063007824 */ /* 0x000fe200078e00ff */
[----:B------:R-:W2:Y:S01]  /*5fa0*/  LDC R49, c[0x0][0xf0c] ;  /* 0x0003c300ff317b82 */ /* 0x000ea20000000800 */
[----:B------:R-:W-:Y:S01]  /*5fb0*/  LOP3.LUT R3, R3, 0x200000, RZ, 0xc0, !PT ;  /* 0x0020000003037812 */ /* 0x000fe200078ec0ff */
[----:B------:R-:W-:Y:S01]  /*5fc0*/  IMAD.MOV.U32 R102, RZ, RZ, RZ ;  /* 0x000000ffff667224 */ /* 0x000fe200078e00ff */
[----:B------:R-:W-:Y:S01]  /*5fd0*/  LOP3.LUT P0, RZ, R97, 0x40, RZ, 0xc0, !PT ;  /* 0x0000004061ff7812 */ /* 0x000fe2000780c0ff */
[----:B------:R-:W-:Y:S01]  /*5fe0*/  IMAD.U32 R88, RZ, RZ, UR4 ;  /* 0x00000004ff587e24 */ /* 0x000fe2000f8e00ff */
[----:B------:R-:W-:Y:S01]  /*5ff0*/  LOP3.LUT R0, R2, 0x200, R0, 0xf8, !PT ;  /* 0x0000020002007812 */ /* 0x000fe200078ef800 */
[----:B------:R-:W3:Y:S02]  /*6000*/  LDCU.64 UR58, c[0x0][0x348] ;  /* 0x00006900ff3a77ac */ /* 0x000ee40008000a00 */
[----:B------:R-:W4:Y:S01]  /*6010*/  LDC R87, c[0x0][0xf20] ;  /* 0x0003c800ff577b82 */ /* 0x000f220000000800 */
[----:B------:R-:W3:Y:S01]  /*6020*/  LDS R95, [UR45+0x1a0] ;  /* 0x0001a02dff5f7984 */ /* 0x000ee20008000800 */
[----:B------:R-:W-:Y:S01]  /*6030*/  LOP3.LUT R96, R0, R96, RZ, 0xfc, !PT ;  /* 0x0000006000607212 */ /* 0x000fe200078efcff */
[----:B------:R-:W1:Y:S01]  /*6040*/  LDCU.64 UR48, c[0x0][0xc88] ;  /* 0x00019100ff3077ac */ /* 0x000e620008000a00 */
[----:B------:R-:W-:Y:S01]  /*6050*/  P2R R0, PR, RZ, 0x1 ;  /* 0x00000001ff007803 */ /* 0x000fe20000000000 */
[----:B------:R-:W1:Y:S03]  /*6060*/  LDCU.64 UR50, c[0x0][0xc90] ;  /* 0x00019200ff3277ac */ /* 0x000e660008000a00 */
[----:B------:R-:W1:Y:S01]  /*6070*/  LDC R48, c[0x0][0xf30] ;  /* 0x0003cc00ff307b82 */ /* 0x000e620000000800 */
[----:B------:R-:W-:Y:S01]  /*6080*/  UMOV UR56, URZ ;  /* 0x000000ff00387c82 */ /* 0x000fe20008000000 */
[----:B------:R-:W-:-:S06]  /*6090*/  UMOV UR57, URZ ;  /* 0x000000ff00397c82 */ /* 0x000fcc0008000000 */
[----:B------:R-:W1:Y:S08]  /*60a0*/  LDC.64 R84, c[0x0][0xf10] ;  /* 0x0003c400ff547b82 */ /* 0x000e700000000a00 */
[----:B------:R-:W1:Y:S08]  /*60b0*/  LDC.64 R46, c[0x0][0xf18] ;  /* 0x0003c600ff2e7b82 */ /* 0x000e700000000a00 */
[----:B------:R-:W1:Y:S08]  /*60c0*/  LDC.64 R44, c[0x0][0xf28] ;  /* 0x0003ca00ff2c7b82 */ /* 0x000e700000000a00 */
[----:B------:R-:W1:Y:S01]  /*60d0*/  LDC.64 R82, c[0x0][0xcb0] ;  /* 0x00032c00ff527b82 */ /* 0x000e620000000a00 */
[----:B---3--:R-:W-:-:S07]  /*60e0*/  IMAD.IADD R95, R95, 0x1, R3 ;  /* 0x000000015f5f7824 */ /* 0x008fce00078e0203 */
[----:B------:R-:W3:Y:S08]  /*60f0*/  LDC.64 R80, c[0x0][0xca8] ;  /* 0x00032a00ff507b82 */ /* 0x000ef00000000a00 */
[----:B--2-4-:R-:W1:Y:S02]  /*6100*/  LDC R89, c[0x0][0x374] ;  /* 0x0000dd00ff597b82 */ /* 0x014e640000000800 */
.L_x_196:
[----:B------:R-:W-:Y:S02]  /*6110*/  LEA R0, R102, UR45, 0x3 ;  /* 0x0000002d66007c11 */ /* 0x000fe4000f8e18ff */
[----:B------:R-:W-:Y:S02]  /*6120*/  SHF.L.U32 R2, R92, 0x1f, RZ ;  /* 0x0000001f5c027819 */ /* 0x000fe400000006ff */
[----:B------:R-:W-:Y:S02]  /*6130*/  LEA R16, R102, UR45, 0x4 ;  /* 0x0000002d66107c11 */ /* 0x000fe4000f8e20ff */
[----:B------:R-:W2:Y:S02]  /*6140*/  SYNCS.PHASECHK.TRANS64.TRYWAIT P0, [R0+URZ+0x110], R2 ;  /* 0x00011002000075a7 */ /* 0x000ea400080011ff */
[----:B-12---:R-:W-:Y:S05]  /*6150*/  @!P0 BRA `(.L_x_105) ;  /* 0x0000009000948947 */ /* 0x006fea0003800000 */
.L_x_264:
[----:B------:R-:W4:Y:S01]  /*6160*/  LDC.64 R10, c[0x0][0xf10] ;  /* 0x0003c400ff0a7b82 */ /* 0x000f220000000a00 */
[----:B------:R-:W3:Y:S01]  /*6170*/  LDS.128 R16, [R16+0x180] ;  /* 0x0001800010107984 */ /* 0x000ee20000000c00 */
[----:B-1----:R-:W-:Y:S01]  /*6180*/  ISETP.NE.AND P1, PT, R48, 0x1, PT ;  /* 0x000000013000780c */ /* 0x002fe20003f25270 */
[----:B--2---:R-:W-:Y:S01]  /*6190*/  VIADD R0, R0, 0x120 ;  /* 0x0000012000007836 */ /* 0x004fe20000000000 */
[----:B------:R-:W-:Y:S04]  /*61a0*/  ISETP.GE.AND P0, PT, R43, 0x1, PT ;  /* 0x000000012b00780c */ /* 0x000fe80003f06270 */
[----:B------:R-:W1:Y:S01]  /*61b0*/  LDC.64 R8, c[0x0][0xf18] ;  /* 0x0003c600ff087b82 */ /* 0x000e620000000a00 */
[----:B------:R-:W-:Y:S01]  /*61c0*/  PRMT R0, RZ, 0x654, R0 ;  /* 0x00000654ff007816 */ /* 0x000fe20000000000 */
[----:B------:R-:W-:Y:S01]  /*61d0*/  @!PT LDS RZ, [RZ] ;  /* 0x00000000fffff984 */ /* 0x000fe20000000800 */
[----:B------:R-:W-:Y:S01]  /*61e0*/  @!PT LDS RZ, [RZ] ;  /* 0x00000000fffff984 */ /* 0x000fe20000000800 */
[----:B------:R-:W-:Y:S01]  /*61f0*/  @!PT LDS RZ, [RZ] ;  /* 0x00000000fffff984 */ /* 0x000fe20000000800 */
[----:B------:R-:W-:Y:S01]  /*6200*/  @!PT LDS RZ, [RZ] ;  /* 0x00000000fffff984 */ /* 0x000fe20000000800 */
[----:B------:R2:W-:Y:S06]  /*6210*/  MEMBAR.ALL.CTA ;  /* 0x0000000000007992 */ /* 0x0005ec0000008000 */
[----:B--2---:R-:W2:Y:S01]  /*6220*/  FENCE.VIEW.ASYNC.S ;  /* 0x00000000000073c6 */ /* 0x004ea20000000000 */
[----:B------:R-:W1:Y:S08]  /*6230*/  @!P1 LDC R12, c[0x0][0xf20] ;  /* 0x0003c800ff0c9b82 */ /* 0x000e700000000800 */
[----:B------:R-:W1:Y:S01]  /*6240*/  @!P1 LDC R7, c[0x0][0xf0c] ;  /* 0x0003c300ff079b82 */ /* 0x000e620000000800 */
[----:B--2---:R2:W-:Y:S01]  /*6250*/  SYNCS.ARRIVE.TRANS64.RED.A1T0 RZ, [R0+URZ], RZ ;  /* 0x000000ff00ff79a7 */ /* 0x0045e200081004ff */
[----:B---3--:R-:W-:Y:S04]  /*6260*/  LOP3.LUT P4, RZ, R18, 0x1, RZ, 0xc0, !PT ;  /* 0x0000000112ff7812 */ /* 0x008fe8000788c0ff */
[----:B------:R-:W-:Y:S09]  /*6270*/  P2R R100, PR, RZ, 0x10 ;  /* 0x00000010ff647803 */ /* 0x000ff20000000000 */
[----:B------:R-:W-:Y:S02]  /*6280*/  @P4 MOV R51, R16 ;  /* 0x0000001000334202 */ /* 0x000fe40000000f00 */
[----:B------:R-:W-:Y:S01]  /*6290*/  @P4 LOP3.LUT R50, R17, 0xffff, RZ, 0xc0, !PT ;  /* 0x0000ffff11324812 */ /* 0x000fe200078ec0ff */
[----:B--2-4-:R-:W-:Y:S06]  /*62a0*/  @!P0 BRA `(.L_x_106) ;  /* 0x0000000000a48947 */ /* 0x014fec0003800000 */
[----:B------:R-:W-:Y:S01]  /*62b0*/  IMAD.HI.U32 R0, R89, R47, RZ ;  /* 0x0000002f59007227 */ /* 0x000fe200078e00ff */
[----:B------:R-:W-:Y:S02]  /*62c0*/  ISETP.NE.AND P0, PT, R46, 0x1, PT ;  /* 0x000000012e00780c */ /* 0x000fe40003f05270 */
[----:B------:R-:W-:Y:S01]  /*62d0*/  ISETP.NE.AND P2, PT, R43, 0x1, PT ;  /* 0x000000012b00780c */ /* 0x000fe20003f45270 */
[----:B------:R-:W-:Y:S01]  /*62e0*/  IMAD.HI.U32 R4, R90, R84, RZ ;  /* 0x000000545a047227 */ /* 0x000fe200078e00ff */
[----:B------:R-:W-:Y:S02]  /*62f0*/  SHF.R.U32.HI R0, RZ, R87, R0 ;  /* 0x00000057ff007219 */ /* 0x000fe40000011600 */
[----:B------:R-:W-:Y:S01]  /*6300*/  ISETP.NE.AND P3, PT, R49, 0x1, PT ;  /* 0x000000013100780c */ /* 0x000fe20003f65270 */
[----:B------:R-:W-:Y:S01]  /*6310*/  IMAD.HI.U32 R6, R50, R47, RZ ;  /* 0x0000002f32067227 */ /* 0x000fe200078e00ff */
[-C--:B------:R-:W-:Y:S02]  /*6320*/  SHF.R.U32.HI R4, RZ, R85.reuse, R4 ;  /* 0x00000055ff047219 */ /* 0x080fe40000011604 */
[----:B------:R-:W-:Y:S01]  /*6330*/  SEL R0, R89, R0, !P0 ;  /* 0x0000000059007207 */ /* 0x000fe20004000000 */
[----:B------:R-:W-:Y:S01]  /*6340*/  IMAD.HI.U32 R5, R51, R84, RZ ;  /* 0x0000005433057227 */ /* 0x000fe200078e00ff */
[----:B------:R-:W-:Y:S03]  /*6350*/  SEL R4, R90, R4, !P3 ;  /* 0x000000045a047207 */ /* 0x000fe60005800000 */
[-C--:B------:R-:W-:Y:S01]  /*6360*/  IMAD.HI.U32 R3, R0, R44.reuse, RZ ;  /* 0x0000002c00037227 */ /* 0x080fe200078e00ff */
[----:B------:R-:W-:Y:S03]  /*6370*/  SHF.R.U32.HI R5, RZ, R85, R5 ;  /* 0x00000055ff057219 */ /* 0x000fe60000011605 */
[----:B------:R-:W-:Y:S01]  /*6380*/  IMAD.HI.U32 R2, R4, R44, RZ ;  /* 0x0000002c04027227 */ /* 0x000fe200078e00ff */
[----:B------:R-:W-:Y:S02]  /*6390*/  @P2 SHF.R.U32.HI R0, RZ, R45, R3 ;  /* 0x0000002dff002219 */ /* 0x000fe40000011603 */
[----:B------:R-:W-:Y:S02]  /*63a0*/  SHF.R.U32.HI R3, RZ, R87, R6 ;  /* 0x00000057ff037219 */ /* 0x000fe40000011606 */
[----:B------:R-:W-:Y:S01]  /*63b0*/  @P2 SHF.R.U32.HI R4, RZ, R45, R2 ;  /* 0x0000002dff042219 */ /* 0x000fe20000011602 */
[----:B------:R-:W-:Y:S01]  /*63c0*/  IMAD R0, R43, R0, RZ ;  /* 0x000000002b007224 */ /* 0x000fe200078e02ff */
[----:B------:R-:W-:Y:S02]  /*63d0*/  SEL R3, R50, R3, !P0 ;  /* 0x0000000332037207 */ /* 0x000fe40004000000 */
[----:B------:R-:W-:Y:S01]  /*63e0*/  SEL R2, R51, R5, !P3 ;  /* 0x0000000533027207 */ /* 0x000fe20005800000 */
[----:B------:R-:W-:Y:S01]  /*63f0*/  IMAD R5, R43, R4, RZ ;  /* 0x000000042b057224 */ /* 0x000fe200078e02ff */
[C---:B------:R-:W-:Y:S01]  /*6400*/  ISETP.GE.AND P0, PT, R3.reuse, R0, PT ;  /* 0x000000000300720c */ /* 0x040fe20003f06270 */
[C---:B------:R-:W-:Y:S03]  /*6410*/  IMAD.HI.U32 R0, R3.reuse, R44, RZ ;  /* 0x0000002c03007227 */ /* 0x040fe600078e00ff */
[C---:B------:R-:W-:Y:S02]  /*6420*/  ISETP.GE.OR P0, PT, R2.reuse, R5, P0 ;  /* 0x000000050200720c */ /* 0x040fe40000706670 */
[----:B------:R-:W-:Y:S04]  /*6430*/  SHF.R.U32.HI R0, RZ, R45, R0 ;  /* 0x0000002dff007219 */ /* 0x000fe80000011600 */
        /* <DEDUP_REMOVED lines=15> */
[----:B------:R-:W-:Y:S07]  /*6530*/  IMAD R50, R3, R46, R50 ;  /* 0x0000002e03327224 */ /* 0x000fee00078e0232 */
.L_x_106:
[----:B-1----:R-:W-:Y:S01]  /*6540*/  @!P1 IMAD.HI.U32 R2, R50, R9, RZ ;  /* 0x0000000932029227 */ /* 0x002fe200078e00ff */
[----:B------:R-:W-:Y:S01]  /*6550*/  @!P1 ISETP.NE.AND P0, PT, R8, 0x1, PT ;  /* 0x000000010800980c */ /* 0x000fe20003f05270 */
[----:B------:R-:W-:Y:S01]  /*6560*/  USHF.L.U32 UR42, UR27, 0x7, URZ ;  /* 0x000000071b2a7899 */ /* 0x000fe200080006ff */
[----:B------:R-:W-:Y:S01]  /*6570*/  @!P1 ISETP.NE.AND P2, PT, R7, 0x1, PT ;  /* 0x000000010700980c */ /* 0x000fe20003f45270 */
[C---:B------:R-:W-:Y:S01]  /*6580*/  @!P1 IMAD.HI.U32 R0, R51.reuse, R10, RZ ;  /* 0x0000000a33009227 */ /* 0x040fe200078e00ff */
[----:B------:R-:W-:Y:S01]  /*6590*/  @!P1 SHF.R.U32.HI R2, RZ, R12, R2 ;  /* 0x0000000cff029219 */ /* 0x000fe20000011602 */
[----:B------:R-:W-:Y:S01]  /*65a0*/  USHF.L.U32 UR41, UR11, 0x7, URZ ;  /* 0x000000070b297899 */ /* 0x000fe200080006ff */
[----:B------:R-:W-:Y:S01]  /*65b0*/  @P4 SHF.R.U32.HI R91, RZ, 0x10, R17 ;  /* 0x00000010ff5b4819 */ /* 0x000fe20000011611 */
[----:B------:R-:W-:Y:S01]  /*65c0*/  VIADD R102, R102, 0x1 ;  /* 0x0000000166667836 */ /* 0x000fe20000000000 */
[----:B------:R-:W-:Y:S01]  /*65d0*/  @!P1 SEL R2, R50, R2, !P0 ;  /* 0x0000000232029207 */ /* 0x000fe20004000000 */
[----:B------:R-:W-:Y:S01]  /*65e0*/  BSSY.RECONVERGENT B6, `(.L_x_107) ;  /* 0x0000028000067945 */ /* 0x000fe20003800200 */
[----:B------:R-:W-:Y:S02]  /*65f0*/  @!P1 SHF.R.U32.HI R0, RZ, R11, R0 ;  /* 0x0000000bff009219 */ /* 0x000fe40000011600 */
[----:B------:R-:W-:Y:S02]  /*6600*/  LOP3.LUT P0, RZ, R88, 0x90, RZ, 0xc0, !PT ;  /* 0x0000009058ff7812 */ /* 0x000fe4000780c0ff */
[----:B------:R-:W-:Y:S05]  /*6610*/  @!P1 SEL R3, R51, R0, !P2 ;  /* 0x0000000033039207 */ /* 0x000fea0005000000 */
[----:B------:R-:W-:Y:S02]  /*6620*/  @!P1 IMAD.IADD R0, R2, 0x1, -R3 ;  /* 0x0000000102009824 */ /* 0x000fe400078e0a03 */
[----:B------:R-:W-:Y:S02]  /*6630*/  @!P1 IMAD.IADD R2, R3, 0x1, -R2 ;  /* 0x0000000103029824 */ /* 0x000fe400078e0a02 */
[----:B------:R-:W-:Y:S02]  /*6640*/  @!P1 IMAD R51, R0, R7, R51 ;  /* 0x0000000700339224 */ /* 0x000fe400078e0233 */
[----:B------:R-:W-:Y:S01]  /*6650*/  @!P1 IMAD R50, R2, R8, R50 ;  /* 0x0000000802329224 */ /* 0x000fe200078e0232 */
[----:B------:R-:W-:Y:S06]  /*6660*/  @!P0 BRA `(.L_x_108) ;  /* 0x00000000007c8947 */ /* 0x000fec0003800000 */
[----:B------:R-:W1:Y:S01]  /*6670*/  LDCU.64 UR8, c[0x4][0x80] ;  /* 0x01001000ff0877ac */ /* 0x000e620008000a00 */
[----:B------:R-:W-:Y:S01]  /*6680*/  MOV R2, 0x0 ;  /* 0x0000000000027802 */ /* 0x000fe20000000f00 */
[----:B------:R-:W-:Y:S02]  /*6690*/  HFMA2 R12, -RZ, RZ, 0, 5.9604644775390625e-08 ;  /* 0x00000001ff0c7431 */ /* 0x000fe400000001ff */
[----:B------:R-:W-:Y:S01]  /*66a0*/  IMAD.MOV.U32 R8, RZ, RZ, 0x70 ;  /* 0x00000070ff087424 */ /* 0x000fe200078e00ff */
[----:B------:R2:W3:Y:S01]  /*66b0*/  LDC.64 R14, c[0x4][R2] ;  /* 0x01000000020e7b82 */ /* 0x0004e20000000a00 */
[----:B------:R-:W4:Y:S01]  /*66c0*/  LDCU.64 UR6, c[0x4][0x88] ;  /* 0x01001100ff0677ac */ /* 0x000f220008000a00 */
[----:B------:R-:W-:Y:S01]  /*66d0*/  IMAD.MOV.U32 R13, RZ, RZ, RZ ;  /* 0x000000ffff0d7224 */ /* 0x000fe200078e00ff */
[----:B------:R-:W2:Y:S01]  /*66e0*/  LDCU.64 UR4, c[0x4][0x8] ;  /* 0x01000100ff0477ac */ /* 0x000ea20008000a00 */
[----:B-1----:R-:W-:Y:S01]  /*66f0*/  MOV R5, UR9 ;  /* 0x0000000900057c02 */ /* 0x002fe20008000f00 */
[----:B------:R-:W-:Y:S01]  /*6700*/  IMAD.U32 R4, RZ, RZ, UR8 ;  /* 0x00000008ff047e24 */ /* 0x000fe2000f8e00ff */
[----:B----4-:R-:W-:Y:S01]  /*6710*/  MOV R7, UR7 ;  /* 0x0000000700077c02 */ /* 0x010fe20008000f00 */
[----:B------:R-:W-:Y:S01]  /*6720*/  IMAD.U32 R6, RZ, RZ, UR6 ;  /* 0x00000006ff067e24 */ /* 0x000fe2000f8e00ff */
[----:B--2---:R-:W-:Y:S01]  /*6730*/  MOV R11, UR5 ;  /* 0x00000005000b7c02 */ /* 0x004fe20008000f00 */
[----:B------:R-:W-:Y:S02]  /*6740*/  IMAD.U32 R10, RZ, RZ, UR4 ;  /* 0x00000004ff0a7e24 */ /* 0x000fe4000f8e00ff */
[----:B------:R-:W-:Y:S07]  /*6750*/  LEPC R20, `(.L_x_109) ;  /* 0x000000001014794e */ /* 0x000fee0000000000 */
[----:B---3-5:R-:W-:Y:S05]  /*6760*/  CALL.ABS.NOINC R14 ;  /* 0x000000000e007343 */ /* 0x028fea0003c00000 */
.L_x_109:
[----:B------:R-:W1:Y:S01]  /*6770*/  LDCU.64 UR8, c[0x4][0x80] ;  /* 0x01001000ff0877ac */ /* 0x000e620008000a00 */
[----:B------:R-:W2:Y:S01]  /*6780*/  LDC.64 R2, c[0x4][R2] ;  /* 0x0100000002027b82 */ /* 0x000ea20000000a00 */
[----:B------:R-:W-:Y:S02]  /*6790*/  HFMA2 R12, -RZ, RZ, 0, 5.9604644775390625e-08 ;  /* 0x00000001ff0c7431 */ /* 0x000fe400000001ff */
[----:B------:R-:W-:Y:S02]  /*67a0*/  IMAD.MOV.U32 R8, RZ, RZ, 0x70 ;  /* 0x00000070ff087424 */ /* 0x000fe400078e00ff */
[----:B------:R-:W-:Y:S01]  /*67b0*/  IMAD.MOV.U32 R13, RZ, RZ, RZ ;  /* 0x000000ffff0d7224 */ /* 0x000fe200078e00ff */
[----:B------:R-:W3:Y:S01]  /*67c0*/  LDCU.64 UR6, c[0x4][0x88] ;  /* 0x01001100ff0677ac */ /* 0x000ee20008000a00 */
[----:B------:R-:W4:Y:S01]  /*67d0*/  LDCU.64 UR4, c[0x4][0x8] ;  /* 0x01000100ff0477ac */ /* 0x000f220008000a00 */
[----:B-1----:R-:W-:Y:S02]  /*67e0*/  MOV R4, UR8 ;  /* 0x0000000800047c02 */ /* 0x002fe40008000f00 */
[----:B------:R-:W-:Y:S02]  /*67f0*/  MOV R5, UR9 ;  /* 0x0000000900057c02 */ /* 0x000fe40008000f00 */
[----:B---3--:R-:W-:Y:S01]  /*6800*/  MOV R7, UR7 ;  /* 0x0000000700077c02 */ /* 0x008fe20008000f00 */
[----:B------:R-:W-:Y:S01]  /*6810*/  IMAD.U32 R6, RZ, RZ, UR6 ;  /* 0x00000006ff067e24 */ /* 0x000fe2000f8e00ff */
[----:B----4-:R-:W-:Y:S01]  /*6820*/  MOV R11, UR5 ;  /* 0x00000005000b7c02 */ /* 0x010fe20008000f00 */
[----:B------:R-:W-:Y:S02]  /*6830*/  IMAD.U32 R10, RZ, RZ, UR4 ;  /* 0x00000004ff0a7e24 */ /* 0x000fe4000f8e00ff */
[----:B------:R-:W-:Y:S07]  /*6840*/  LEPC R20, `(.L_x_108) ;  /* 0x000000001014794e */ /* 0x000fee0000000000 */
[----:B--2---:R-:W-:Y:S05]  /*6850*/  CALL.ABS.NOINC R2 ;  /* 0x0000000002007343 */ /* 0x004fea0003c00000 */
.L_x_108:
[----:B------:R-:W-:Y:S05]  /*6860*/  BSYNC.RECONVERGENT B6 ;  /* 0x0000000000067941 */ /* 0x000fea0003800200 */
.L_x_107:
[----:B------:R-:W-:Y:S01]  /*6870*/  ISETP.NE.U32.AND P4, PT, R82, RZ, PT ;  /* 0x000000ff5200720c */ /* 0x000fe20003f85070 */
[----:B------:R-:W-:Y:S01]  /*6880*/  UISETP.NE.AND UP2, UPT, UR36, URZ, UPT ;  /* 0x000000ff2400728c */ /* 0x000fe2000bf45270 */
[----:B------:R-:W-:Y:S01]  /*6890*/  ISETP.NE.U32.AND P2, PT, RZ, UR48, PT ;  /* 0x00000030ff007c0c */ /* 0x000fe2000bf45070 */
[----:B------:R-:W-:Y:S01]  /*68a0*/  UISETP.NE.U32.AND UP1, UPT, UR50, URZ, UPT ;  /* 0x000000ff3200728c */ /* 0x000fe2000bf25070 */
[----:B------:R-:W-:Y:S01]  /*68b0*/  ISETP.NE.AND.EX P4, PT, R83, RZ, PT, P4 ;  /* 0x000000ff5300720c */ /* 0x000fe20003f85340 */
[----:B------:R-:W-:Y:S01]  /*68c0*/  UPLOP3.LUT UP0, UPT, UPT, UPT, UPT, 0x40, 0x4 ;  /* 0x000000000004789c */ /* 0x000fe20003f0e870 */
[----:B------:R-:W-:Y:S01]  /*68d0*/  ISETP.NE.AND.EX P2, PT, RZ, UR49, PT, P2 ;  /* 0x00000031ff007c0c */ /* 0x000fe2000bf45320 */
[----:B------:R-:W-:Y:S01]  /*68e0*/  UISETP.NE.AND.EX UP1, UPT, UR51, URZ, UPT, UP1 ;  /* 0x000000ff3300728c */ /* 0x000fe2000bf25310 */
[----:B------:R-:W-:Y:S04]  /*68f0*/  PLOP3.LUT P1, PT, PT, PT, UP2, 0x80, 0x8 ;  /* 0x000000000008781c */ /* 0x000fe80003f2f028 */
[----:B------:R-:W-:Y:S06]  /*6900*/  @UP2 UPLOP3.LUT UP0, UPT, UPT, UPT, UP1, 0x80, 0x8 ;  /* 0x000000000008289c */ /* 0x000fec0003f0f010 */
[----:B------:R-:W-:Y:S01]  /*6910*/  PLOP3.LUT P0, PT, PT, PT, UP0, 0x80, 0x8 ;  /* 0x000000000008781c */ /* 0x000fe20003f0f008 */
[----:B------:R-:W-:Y:S01]  /*6920*/  @!UPT UIADD3 URZ, UPT, UPT, URZ, URZ, URZ ;  /* 0x000000fffffff290 */ /* 0x000fe2000fffe0ff */
[----:B------:R-:W-:Y:S11]  /*6930*/  BRA.U !UP1, `(.L_x_110) ;  /* 0x0000000109387547 */ /* 0x000ff6000b800000 */
[----:B------:R-:W-:Y:S01]  /*6940*/  UISETP.NE.U32.AND UP0, UPT, UR48, URZ, UPT ;  /* 0x000000ff3000728c */ /* 0x000fe2000bf05070 */
[----:B------:R-:W-:Y:S02]  /*6950*/  HFMA2 R0, -RZ, RZ, 0, 5.9604644775390625e-08 ;  /* 0x00000001ff007431 */ /* 0x000fe400000001ff */
[----:B------:R-:W-:Y:S01]  /*6960*/  IMAD.MOV.U32 R86, RZ, RZ, 0x1 ;  /* 0x00000001ff567424 */ /* 0x000fe200078e00ff */
[----:B------:R-:W-:Y:S06]  /*6970*/  UISETP.NE.AND.EX UP0, UPT, UR49, URZ, UPT, UP0 ;  /* 0x000000ff3100728c */ /* 0x000fec000bf05300 */
        /* <DEDUP_REMOVED lines=9> */
[----:B-12---:R-:W-:Y:S02]  /*6a10*/  @!P3 IMAD.U32 R53, RZ, RZ, UR4 ;  /* 0x00000004ff35be24 */ /* 0x006fe4000f8e00ff */
.L_x_110:
[----:B------:R-:W-:Y:S05]  /*6a20*/  @!P4 BRA `(.L_x_111) ;  /* 0x000000000020c947 */ /* 0x000fea0003800000 */
[----:B------:R-:W-:Y:S04]  /*6a30*/  ISETP.NE.U32.AND P3, PT, R80, RZ, PT ;  /* 0x000000ff5000720c */ /* 0x000fe80003f65070 */
[----:B------:R-:W-:Y:S11]  /*6a40*/  ISETP.NE.AND.EX P3, PT, R81, RZ, PT, P3 ;  /* 0x000000ff5100720c */ /* 0x000ff60003f65330 */
[----:B------:R-:W-:Y:S02]  /*6a50*/  @!UPT UIADD3 URZ, UPT, UPT, URZ, URZ, URZ ;  /* 0x000000fffffff290 */ /* 0x000fe4000fffe0ff */
[----:B------:R-:W1:Y:S01]  /*6a60*/  @P3 LDC.64 R2, c[0x0][0xca8] ;  /* 0x00032a00ff023b82 */ /* 0x000e620000000a00 */
[----:B------:R-:W-:Y:S04]  /*6a70*/  @P3 IMAD R0, R82, UR44, RZ ;  /* 0x0000002c52003c24 */ /* 0x000fe8000f8e02ff */
[----:B-1----:R-:W-:Y:S05]  /*6a80*/  @P3 IMAD.WIDE R2, R0, 0x4, R2 ;  /* 0x0000000400023825 */ /* 0x002fea00078e0202 */
[----:B-----5:R1:W5:Y:S02]  /*6a90*/  @P3 LDG.E R52, desc[UR46][R2.64] ;  /* 0x0000002e02343981 */ /* 0x020364000c1e1900 */
[----:B-1----:R-:W2:Y:S02]  /*6aa0*/  @!P3 LDC R52, c[0x0][0xca0] ;  /* 0x00032800ff34bb82 */ /* 0x002ea40000000800 */
.L_x_111:
[----:B-----5:R-:W-:Y:S01]  /*6ab0*/  FSETP.NEU.AND P3, PT, R53, RZ, PT ;  /* 0x000000ff3500720b */ /* 0x020fe20003f6d000 */
[----:B------:R-:W-:Y:S01]  /*6ac0*/  IMAD.MOV.U32 R69, RZ, RZ, 0x10 ;  /* 0x00000010ff457424 */ /* 0x000fe200078e00ff */
[----:B------:R-:W-:Y:S01]  /*6ad0*/  SEL R2, RZ, 0xffffffff, P2 ;  /* 0xffffffffff027807 */ /* 0x000fe20001000000 */
[----:B------:R-:W-:Y:S01]  /*6ae0*/  IMAD R59, R94, 0x80, R95 ;  /* 0x000000805e3b7824 */ /* 0x000fe200078e025f */
[----:B------:R-:W-:Y:S01]  /*6af0*/  @P1 LOP3.LUT P2, RZ, R86, 0xff, RZ, 0xc0, !PT ;  /* 0x000000ff56ff1812 */ /* 0x000fe2000784c0ff */
[----:B------:R-:W-:Y:S01]  /*6b00*/  IMAD.SHL.U32 R104, R96, 0x2, RZ ;  /* 0x0000000260687824 */ /* 0x000fe200078e00ff */
[----:B------:R-:W-:Y:S01]  /*6b10*/  @P1 SEL R0, RZ, 0xffffffff, P3 ;  /* 0xffffffffff001807 */ /* 0x000fe20001800000 */
[----:B------:R-:W-:Y:S01]  /*6b20*/  BSSY B1, `(.L_x_112) ;  /* 0x0000039000017945 */ /* 0x000fe20003800000 */
[----:B------:R-:W-:Y:S01]  /*6b30*/  LEA R58, R94, UR45, 0x3 ;  /* 0x0000002d5e3a7c11 */ /* 0x000fe2000f8e18ff */
[----:B------:R-:W-:Y:S01]  /*6b40*/  VIADD R103, R104, UR45 ;  /* 0x0000002d68677c36 */ /* 0x000fe20008000000 */
[----:B------:R-:W-:Y:S01]  /*6b50*/  @P0 SEL R0, R2, R0, !P2 ;  /* 0x0000000002000207 */ /* 0x000fe20005000000 */
[----:B------:R-:W-:Y:S01]  /*6b60*/  IMAD.MOV.U32 R70, RZ, RZ, 0x1 ;  /* 0x00000001ff467424 */ /* 0x000fe200078e00ff */
[----:B------:R-:W-:Y:S01]  /*6b70*/  SHF.L.U32 R3, R93, 0x1f, RZ ;  /* 0x0000001f5d037819 */ /* 0x000fe200000006ff */
[----:B------:R-:W-:Y:S01]  /*6b80*/  IMAD.MOV.U32 R68, RZ, RZ, RZ ;  /* 0x000000ffff447224 */ /* 0x000fe200078e00ff */
[----:B------:R-:W-:Y:S02]  /*6b90*/  @P1 LOP3.LUT R0, R0, 0x1, RZ, 0xc0, !PT ;  /* 0x0000000100001812 */ /* 0x000fe400078ec0ff */
[----:B------:R-:W-:Y:S02]  /*6ba0*/  CS2R R78, SRZ ;  /* 0x00000000004e7805 */ /* 0x000fe4000001ff00 */
[----:B------:R-:W-:Y:S02]  /*6bb0*/  PLOP3.LUT P2, PT, PT, PT, UP1, 0x80, 0x8 ;  /* 0x000000000008781c */ /* 0x000fe40003f4f018 */
[----:B------:R-:W-:Y:S02]  /*6bc0*/  CS2R R76, SRZ ;  /* 0x00000000004c7805 */ /* 0x000fe4000001ff00 */
[----:B------:R-:W-:Y:S02]  /*6bd0*/  ISETP.NE.U32.OR P4, PT, R0, 0x1, !P1 ;  /* 0x000000010000780c */ /* 0x000fe40004f85470 */
[----:B------:R-:W-:Y:S02]  /*6be0*/  CS2R R74, SRZ ;  /* 0x00000000004a7805 */ /* 0x000fe4000001ff00 */
[----:B------:R-:W-:Y:S02]  /*6bf0*/  LOP3.LUT P5, RZ, R97, 0x40, RZ, 0xc0, !PT ;  /* 0x0000004061ff7812 */ /* 0x000fe400078ac0ff */
[----:B------:R-:W-:Y:S02]  /*6c00*/  CS2R R72, SRZ ;  /* 0x0000000000487805 */ /* 0x000fe4000001ff00 */
[----:B------:R-:W-:Y:S02]  /*6c10*/  P2R R105, PR, RZ, 0x10 ;  /* 0x00000010ff697803 */ /* 0x000fe40000000000 */
[----:B------:R-:W-:Y:S02]  /*6c20*/  CS2R R66, SRZ ;  /* 0x0000000000427805 */ /* 0x000fe4000001ff00 */
[----:B------:R-:W-:Y:S02]  /*6c30*/  SEL R69, R69, 0xfffffff0, !P5 ;  /* 0xfffffff045457807 */ /* 0x000fe40006800000 */
[----:B------:R-:W-:Y:S02]  /*6c40*/  CS2R R64, SRZ ;  /* 0x0000000000407805 */ /* 0x000fe4000001ff00 */
[----:B------:R-:W-:Y:S02]  /*6c50*/  CS2R R62, SRZ ;  /* 0x00000000003e7805 */ /* 0x000fe4000001ff00 */
[----:B------:R-:W-:Y:S01]  /*6c60*/  CS2R R60, SRZ ;  /* 0x00000000003c7805 */ /* 0x000fe2000001ff00 */
[----:B------:R-:W-:Y:S01]  /*6c70*/  IMAD.IADD R103, R103, 0x1, R69 ;  /* 0x0000000167677824 */ /* 0x000fe200078e0245 */
[----:B------:R-:W-:Y:S04]  /*6c80*/  @P4 SHF.L.U32 R0, RZ, 0x1f, RZ ;  /* 0x0000001fff004819 */ /* 0x000fe800000006ff */
[----:B------:R1:W3:Y:S01]  /*6c90*/  @P4 SYNCS.PHASECHK.TRANS64.TRYWAIT P1, [UR45+0xc0], R0 ;  /* 0x0000c000ff0045a7 */ /* 0x0002e2000802112d */
[----:B------:R4:W2:Y:S01]  /*6ca0*/  SYNCS.PHASECHK.TRANS64.TRYWAIT P0, [R58+URZ+0x130], R3 ;  /* 0x000130033a0075a7 */ /* 0x0008a200080011ff */
[----:B-1----:R-:W-:Y:S02]  /*6cb0*/  SEL R0, RZ, 0xffffffff, P3 ;  /* 0xffffffffff007807 */ /* 0x002fe40001800000 */
[----:B------:R-:W-:Y:S04]  /*6cc0*/  LOP3.LUT P3, R101, R86, 0xff, RZ, 0xc0, !PT ;  /* 0x000000ff56657812 */ /* 0x000fe8000786c0ff */
[----:B------:R-:W-:Y:S04]  /*6cd0*/  @P2 SEL R0, R2, R0, !P3 ;  /* 0x0000000002002207 */ /* 0x000fe80005800000 */
[----:B------:R-:W-:Y:S04]  /*6ce0*/  LOP3.LUT R0, R0, 0x1, RZ, 0xc0, !PT ;  /* 0x0000000100007812 */ /* 0x000fe800078ec0ff */
[----:B------:R-:W-:Y:S02]  /*6cf0*/  ISETP.NE.U32.AND P2, PT, R0, 0x1, PT ;  /* 0x000000010000780c */ /* 0x000fe40003f45070 */
[----:B------:R-:W-:Y:S02]  /*6d00*/  SHF.R.U32.HI R0, RZ, 0x15, R59 ;  /* 0x00000015ff007819 */ /* 0x000fe4000001163b */
[----:B------:R-:W-:Y:S02]  /*6d10*/  P2R R71, PR, RZ, 0x4 ;  /* 0x00000004ff477803 */ /* 0x000fe40000000000 */
[----:B------:R-:W-:Y:S02]  /*6d20*/  LOP3.LUT R2, R0, 0x3, RZ, 0xc0, !PT ;  /* 0x0000000300027812 */ /* 0x000fe400078ec0ff */
[----:B---3--:R-:W-:Y:S01]  /*6d30*/  @P4 SEL R70, RZ, 0x1, !P1 ;  /* 0x00000001ff464807 */ /* 0x008fe20004800000 */
[----:B--2-4-:R-:W-:Y:S06]  /*6d40*/  @!P4 BRA `(.L_x_113) ;  /* 0x000000000058c947 */ /* 0x014fec0003800000 */
[----:B------:R-:W-:Y:S01]  /*6d50*/  IMAD.MOV.U32 R79, RZ, RZ, RZ ;  /* 0x000000ffff4f7224 */ /* 0x000fe200078e00ff */
[----:B------:R-:W-:Y:S01]  /*6d60*/  ISETP.NE.AND P1, PT, R70, RZ, PT ;  /* 0x000000ff4600720c */ /* 0x000fe20003f25270 */
[----:B------:R-:W-:Y:S01]  /*6d70*/  BSSY B0, `(.L_x_114) ;  /* 0x000000c000007945 */ /* 0x000fe20003800000 */
[----:B------:R-:W-:Y:S02]  /*6d80*/  CS2R R62, SRZ ;  /* 0x00000000003e7805 */ /* 0x000fe4000001ff00 */
[----:B------:R-:W-:Y:S02]  /*6d90*/  CS2R R60, SRZ ;  /* 0x00000000003c7805 */ /* 0x000fe4000001ff00 */
[----:B------:R-:W-:Y:S02]  /*6da0*/  CS2R R66, SRZ ;  /* 0x0000000000427805 */ /* 0x000fe4000001ff00 */
[----:B------:R-:W-:Y:S02]  /*6db0*/  CS2R R64, SRZ ;  /* 0x0000000000407805 */ /* 0x000fe4000001ff00 */
[----:B------:R-:W-:Y:S02]  /*6dc0*/  CS2R R74, SRZ ;  /* 0x00000000004a7805 */ /* 0x000fe4000001ff00 */
[----:B------:R-:W-:Y:S02]  /*6dd0*/  CS2R R72, SRZ ;  /* 0x0000000000487805 */ /* 0x000fe4000001ff00 */
[----:B------:R-:W-:Y:S01]  /*6de0*/  CS2R R76, SRZ ;  /* 0x00000000004c7805 */ /* 0x000fe2000001ff00 */
[----:B------:R-:W-:Y:S06]  /*6df0*/  @P1 BRA `(.L_x_115) ;  /* 0x00000000000c1947 */ /* 0x000fec0003800000 */
[----:B------:R-:W-:Y:S04]  /*6e00*/  SHF.L.U32 R5, RZ, 0x1f, RZ ;  /* 0x0000001fff057819 */ /* 0x000fe800000006ff */
[----:B------:R-:W1:Y:S02]  /*6e10*/  SYNCS.PHASECHK.TRANS64.TRYWAIT P1, [UR45+0xc0], R5 ;  /* 0x0000c005ff0075a7 */ /* 0x000e64000802112d */
[----:B-1----:R-:W-:Y:S05]  /*6e20*/  @!P1 BRA `(.L_x_116) ;  /* 0x0000008400749947 */ /* 0x002fea0003800000 */
.L_x_115:
[----:B------:R-:W-:Y:S05]  /*6e30*/  BSYNC B0 ;  /* 0x0000000000007941 */ /* 0x000fea0003800000 */
.L_x_114:
[----:B------:R-:W-:Y:S01]  /*6e40*/  ISETP.NE.AND P1, PT, R71, RZ, PT ;  /* 0x000000ff4700720c */ /* 0x000fe20003f25270 */
[----:B------:R-:W-:Y:S11]  /*6e50*/  HFMA2 R68, -RZ, RZ, 0, 5.9604644775390625e-08 ;  /* 0x00000001ff447431 */ /* 0x000ff600000001ff */
[----:B------:R-:W-:Y:S01]  /*6e60*/  @!UPT UIADD3 URZ, UPT, UPT, URZ, URZ, URZ ;  /* 0x000000fffffff290 */ /* 0x000fe2000fffe0ff */
[----:B------:R2:W3:Y:S04]  /*6e70*/  @P1 LDS.128 R60, [R104+UR45+0x200] ;  /* 0x0002002d683c1984 */ /* 0x0004e80008000c00 */
[----:B------:R2:W4:Y:S04]  /*6e80*/  @P1 LDS.128 R64, [R103+0x200] ;  /* 0x0002000067401984 */ /* 0x0005280000000c00 */
[----:B------:R2:W1:Y:S04]  /*6e90*/  @P1 LDS.128 R72, [R104+UR45+0xa00] ;  /* 0x000a002d68481984 */ /* 0x0004680008000c00 */
[----:B------:R2:W1:Y:S02]  /*6ea0*/  @P1 LDS.128 R76, [R103+0xa00] ;  /* 0x000a0000674c1984 */ /* 0x0004640000000c00 */
.L_x_113:
[----:B------:R-:W-:Y:S05]  /*6eb0*/  BSYNC B1 ;  /* 0x0000000000017941 */ /* 0x000fea0003800000 */
.L_x_112:
[----:B------:R-:W-:Y:S02]  /*6ec0*/  ISETP.NE.AND P1, PT, R98, R2, PT ;  /* 0x000000026200720c */ /* 0x000fe40003f25270 */
[----:B------:R-:W-:Y:S01]  /*6ed0*/  MOV R39, RZ ;  /* 0x000000ff00277202 */ /* 0x000fe20000000f00 */
[----:B------:R-:W-:Y:S10]  /*6ee0*/  @P0 BRA `(.L_x_117) ;  /* 0x0000000000080947 */ /* 0x000ff40003800000 */
[----:B------:R-:W5:Y:S02]  /*6ef0*/  SYNCS.PHASECHK.TRANS64.TRYWAIT P0, [R58+URZ+0x130], R3 ;  /* 0x000130033a0075a7 */ /* 0x000f6400080011ff */
[----:B-----5:R-:W-:Y:S05]  /*6f00*/  @!P0 BRA `(.L_x_118) ;  /* 0x0000008400548947 */ /* 0x020fea0003800000 */
.L_x_117:
[----:B------:R-:W-:Y:S01]  /*6f10*/  IMAD.MOV.U32 R38, RZ, RZ, RZ ;  /* 0x000000ffff267224 */ /* 0x000fe200078e00ff */
[----:B------:R-:W-:Y:S02]  /*6f20*/  CS2R R36, SRZ ;  /* 0x0000000000247805 */ /* 0x000fe4000001ff00 */
        /* <DEDUP_REMOVED lines=13> */
[----:B-1----:R-:W-:Y:S01]  /*7000*/  CS2R R4, SRZ ;  /* 0x0000000000047805 */ /* 0x002fe2000001ff00 */
[----:B------:R-:W-:Y:S06]  /*7010*/  @P1 BRA `(.L_x_119) ;  /* 0x0000000000bc1947 */ /* 0x000fec0003800000 */
[----:B------:R-:W-:Y:S11]  /*7020*/  LOP3.LUT P0, RZ, R0, 0x3, R99, 0x48, !PT ;  /* 0x0000000300ff7812 */ /* 0x000ff60007804863 */
[----:B------:R-:W-:Y:S02]  /*7030*/  @!UPT UIADD3 URZ, UPT, UPT, URZ, URZ, URZ ;  /* 0x000000fffffff290 */ /* 0x000fe4000fffe0ff */
[----:B------:R-:W-:Y:S05]  /*7040*/  @!P0 BRA `(.L_x_120) ;  /* 0x0000000000408947 */ /* 0x000fea0003800000 */
[----:B------:R-:W1:Y:S01]  /*7050*/  LDCU.64 UR8, c[0x4][0x70] ;  /* 0x01000e00ff0877ac */ /* 0x000e620008000a00 */
[----:B------:R-:W-:Y:S01]  /*7060*/  MOV R15, 0x0 ;  /* 0x00000000000f7802 */ /* 0x000fe20000000f00 */
[----:B------:R-:W-:Y:S02]  /*7070*/  HFMA2 R12, -RZ, RZ, 0, 5.9604644775390625e-08 ;  /* 0x00000001ff0c7431 */ /* 0x000fe400000001ff */
[----:B------:R-:W-:Y:S02]  /*7080*/  IMAD.MOV.U32 R8, RZ, RZ, 0x192 ;  /* 0x00000192ff087424 */ /* 0x000fe400078e00ff */
[----:B------:R-:W-:Y:S01]  /*7090*/  IMAD.MOV.U32 R13, RZ, RZ, RZ ;  /* 0x000000ffff0d7224 */ /* 0x000fe200078e00ff */
[----:B------:R-:W5:Y:S01]  /*70a0*/  LDCU.64 UR6, c[0x4][0x78] ;  /* 0x01000f00ff0677ac */ /* 0x000f620008000a00 */
[----:B------:R-:W2:Y:S01]  /*70b0*/  LDC.64 R14, c[0x4][R15] ;  /* 0x010000000f0e7b82 */ /* 0x000ea20000000a00 */
[----:B------:R-:W3:Y:S01]  /*70c0*/  LDCU.64 UR4, c[0x4][0x10] ;  /* 0x01000200ff0477ac */ /* 0x000ee20008000a00 */
[----:B-1----:R-:W-:Y:S01]  /*70d0*/  MOV R5, UR9 ;  /* 0x0000000900057c02 */ /* 0x002fe20008000f00 */
[----:B------:R-:W-:Y:S01]  /*70e0*/  IMAD.U32 R4, RZ, RZ, UR8 ;  /* 0x00000008ff047e24 */ /* 0x000fe2000f8e00ff */
[----:B-----5:R-:W-:Y:S01]  /*70f0*/  MOV R7, UR7 ;  /* 0x0000000700077c02 */ /* 0x020fe20008000f00 */
[----:B------:R-:W-:Y:S01]  /*7100*/  IMAD.U32 R6, RZ, RZ, UR6 ;  /* 0x00000006ff067e24 */ /* 0x000fe2000f8e00ff */
[----:B---3--:R-:W-:Y:S01]  /*7110*/  MOV R11, UR5 ;  /* 0x00000005000b7c02 */ /* 0x008fe20008000f00 */
[----:B------:R-:W-:Y:S02]  /*7120*/  IMAD.U32 R10, RZ, RZ, UR4 ;  /* 0x00000004ff0a7e24 */ /* 0x000fe4000f8e00ff */
[----:B------:R-:W-:Y:S07]  /*7130*/  LEPC R20, `(.L_x_120) ;  /* 0x000000001014794e */ /* 0x000fee0000000000 */
[----:B--2-4-:R-:W-:Y:S05]  /*7140*/  CALL.ABS.NOINC R14 ;  /* 0x000000000e007343 */ /* 0x014fea0003c00000 */
.L_x_120:
[----:B------:R-:W-:Y:S05]  /*7150*/  WARPSYNC.ALL ;  /* 0x0000000000007948 */ /* 0x000fea0003800000 */
[C---:B------:R-:W-:Y:S01]  /*7160*/  R2UR UR4, R59.reuse ;  /* 0x000000003b0472ca */ /* 0x040fe200000e0000 */
[----:B------:R-:W-:Y:S05]  /*7170*/  VIADD R0, R59, 0x40 ;  /* 0x000000403b007836 */ /* 0x000fea0000000000 */
[----:B------:R-:W-:Y:S04]  /*7180*/  SHF.R.U32.HI R0, RZ, 0x15, R0 ;  /* 0x00000015ff007819 */ /* 0x000fe80000011600 */
[----:B------:R-:W-:Y:S03]  /*7190*/  LOP3.LUT P0, RZ, R0, 0x3, R99, 0x48, !PT ;  /* 0x0000000300ff7812 */ /* 0x000fe60007804863 */
[----:B------:R-:W1:Y:S10]  /*71a0*/  LDTM.x16 R24, tmem[UR4] ;  /* 0x00000004001879ee */ /* 0x000e740008240000 */
[----:B-1----:R-:W-:Y:S05]  /*71b0*/  @!P0 BRA `(.L_x_121) ;  /* 0x0000000000408947 */ /* 0x002fea0003800000 */
        /* <DEDUP_REMOVED lines=16> */
.L_x_121:
[----:B------:R-:W-:Y:S05]  /*72c0*/  WARPSYNC.ALL ;  /* 0x0000000000007948 */ /* 0x000fea0003800000 */
[----:B------:R-:W-:Y:S11]  /*72d0*/  R2UR UR4, R59 ;  /* 0x000000003b0472ca */ /* 0x000ff600000e0000 */
[----:B------:R-:W-:Y:S02]  /*72e0*/  @!UPT UIADD3 URZ, UPT, UPT, URZ, URZ, URZ ;  /* 0x000000fffffff290 */ /* 0x000fe4000fffe0ff */
[----:B------:R-:W1:Y:S02]  /*72f0*/  LDTM.x16 R4, tmem[UR4+0x40] ;  /* 0x00004004000479ee */ /* 0x000e640008240000 */
[----:B-1----:R-:W-:Y:S01]  /*7300*/  NOP ;  /* 0x0000000000007918 */ /* 0x002fe20000000000 */
.L_x_119:
[----:B---3--:R-:W-:Y:S01]  /*7310*/  SHF.L.U32 R20, R60, 0x10, RZ ;  /* 0x000000103c147819 */ /* 0x008fe200000006ff */
[----:B------:R-:W-:Y:S01]  /*7320*/  FMUL R0, R52, R24 ;  /* 0x0000001834007220 */ /* 0x000fe20000400000 */
[----:B------:R-:W-:Y:S01]  /*7330*/  ISETP.NE.AND P0, PT, R98, R2, PT ;  /* 0x000000026200720c */ /* 0x000fe20003f05270 */
[----:B------:R-:W-:Y:S01]  /*7340*/  FMUL R2, R52, R25 ;  /* 0x0000001934027220 */ /* 0x000fe20000400000 */
[----:B------:R-:W-:Y:S01]  /*7350*/  LOP3.LUT R21, R60, 0xffff0000, RZ, 0xc0, !PT ;  /* 0xffff00003c157812 */ /* 0x000fe200078ec0ff */
[----:B------:R-:W-:Y:S01]  /*7360*/  FFMA R0, R53, R20, R0 ;  /* 0x0000001435007223 */ /* 0x000fe20000000000 */
[C---:B------:R-:W-:Y:S01]  /*7370*/  SHF.L.U32 R22, R61.reuse, 0x10, RZ ;  /* 0x000000103d167819 */ /* 0x040fe200000006ff */
[----:B------:R-:W-:Y:S01]  /*7380*/  FMUL R3, R52, R26 ;  /* 0x0000001a34037220 */ /* 0x000fe20000400000 */
[----:B------:R-:W-:Y:S01]  /*7390*/  LOP3.LUT R23, R61, 0xffff0000, RZ, 0xc0, !PT ;  /* 0xffff00003d177812 */ /* 0x000fe200078ec0ff */
[C---:B------:R-:W-:Y:S01]  /*73a0*/  FFMA R2, R53.reuse, R21, R2 ;  /* 0x0000001535027223 */ /* 0x040fe20000000002 */
[----:B------:R-:W-:Y:S01]  /*73b0*/  SHF.L.U32 R40, R62, 0x10, RZ ;  /* 0x000000103e287819 */ /* 0x000fe200000006ff */
[----:B------:R-:W-:Y:S01]  /*73c0*/  FMUL R20, R52, R27 ;  /* 0x0000001b34147220 */ /* 0x000fe20000400000 */
[----:B------:R-:W-:Y:S01]  /*73d0*/  LOP3.LUT R41, R62, 0xffff0000, RZ, 0xc0, !PT ;  /* 0xffff00003e297812 */ /* 0x000fe200078ec0ff */
[----:B------:R-:W-:Y:S01]  /*73e0*/  FFMA R3, R53, R22, R3 ;  /* 0x0000001635037223 */ /* 0x000fe20000000003 */
[----:B------:R-:W-:Y:S01]  /*73f0*/  F2FP.BF16.F32.PACK_AB R108, R2, R0 ;  /* 0x00000000026c723e */ /* 0x000fe200000010ff */
[C---:B------:R-:W-:Y:S01]  /*7400*/  FMUL R21, R52.reuse, R28 ;  /* 0x0000001c34157220 */ /* 0x040fe20000400000 */
[----:B------:R-:W-:Y:S01]  /*7410*/  LOP3.LUT R42, R77, 0xffff0000, RZ, 0xc0, !PT ;  /* 0xffff00004d2a7812 */ /* 0x000fe200078ec0ff */
[----:B------:R-:W-:Y:S01]  /*7420*/  FMUL R22, R52, R29 ;  /* 0x0000001d34167220 */ /* 0x000fe20000400000 */
[----:B------:R-:W-:Y:S01]  /*7430*/  SHF.L.U32 R54, R78, 0x10, RZ ;  /* 0x000000104e367819 */ /* 0x000fe200000006ff */
[----:B------:R-:W-:Y:S01]  /*7440*/  FFMA R20, R53, R23, R20 ;  /* 0x0000001735147223 */ /* 0x000fe20000000014 */
[----:B------:R-:W-:Y:S01]  /*7450*/  SHF.L.U32 R23, R63, 0x10, RZ ;  /* 0x000000103f177819 */ /* 0x000fe200000006ff */
[----:B------:R-:W-:Y:S01]  /*7460*/  FFMA R21, R53, R40, R21 ;  /* 0x0000002835157223 */ /* 0x000fe20000000015 */
[----:B------:R-:W-:Y:S01]  /*7470*/  LOP3.LUT R40, R63, 0xffff0000, RZ, 0xc0, !PT ;  /* 0xffff00003f287812 */ /* 0x000fe200078ec0ff */
[C---:B------:R-:W-:Y:S01]  /*7480*/  FFMA R22, R53.reuse, R41, R22 ;  /* 0x0000002935167223 */ /* 0x040fe20000000016 */
[----:B------:R-:W-:Y:S01]  /*7490*/  F2FP.BF16.F32.PACK_AB R109, R20, R3 ;  /* 0x00000003146d723e */ /* 0x000fe200000010ff */
[----:B------:R-:W-:Y:S01]  /*74a0*/  FMUL R0, R52, R30 ;  /* 0x0000001e34007220 */ /* 0x000fe20000400000 */
[----:B----4-:R-:W-:Y:S01]  /*74b0*/  LOP3.LUT R41, R66, 0xffff0000, RZ, 0xc0, !PT ;  /* 0xffff000042297812 */ /* 0x010fe200078ec0ff */
[----:B------:R-:W-:Y:S01]  /*74c0*/  FMUL R2, R52, R31 ;  /* 0x0000001f34027220 */ /* 0x000fe20000400000 */
[----:B------:R-:W-:Y:S01]  /*74d0*/  F2FP.BF16.F32.PACK_AB R110, R22, R21 ;  /* 0x00000015166e723e */ /* 0x000fe200000010ff */
[C---:B------:R-:W-:Y:S01]  /*74e0*/  FFMA R0, R53.reuse, R23, R0 ;  /* 0x0000001735007223 */ /* 0x040fe20000000000 */
[C---:B------:R-:W-:Y:S01]  /*74f0*/  SHF.L.U32 R22, R64.reuse, 0x10, RZ ;  /* 0x0000001040167819 */ /* 0x040fe200000006ff */
[----:B------:R-:W-:Y:S01]  /*7500*/  FFMA R2, R53, R40, R2 ;  /* 0x0000002835027223 */ /* 0x000fe20000000002 */
[----:B------:R-:W-:Y:S01]  /*7510*/  LOP3.LUT R23, R64, 0xffff0000, RZ, 0xc0, !PT ;  /* 0xffff000040177812 */ /* 0x000fe200078ec0ff */
[C---:B------:R-:W-:Y:S01]  /*7520*/  FMUL R3, R52.reuse, R32 ;  /* 0x0000002034037220 */ /* 0x040fe20000400000 */
[----:B------:R-:W-:Y:S01]  /*7530*/  SHF.L.U32 R40, R65, 0x10, RZ ;  /* 0x0000001041287819 */ /* 0x000fe200000006ff */
[----:B------:R-:W-:Y:S01]  /*7540*/  FMUL R20, R52, R33 ;  /* 0x0000002134147220 */ /* 0x000fe20000400000 */
[----:B------:R-:W-:Y:S01]  /*7550*/  F2FP.BF16.F32.PACK_AB R111, R2, R0 ;  /* 0x00000000026f723e */ /* 0x000fe200000010ff */
[----:B------:R-:W-:Y:S01]  /*7560*/  FMUL R21, R52, R34 ;  /* 0x0000002234157220 */ /* 0x000fe20000400000 */
[----:B------:R-:W-:Y:S01]  /*7570*/  LOP3.LUT R55, R78, 0xffff0000, RZ, 0xc0, !PT ;  /* 0xffff00004e377812 */ /* 0x000fe200078ec0ff */
[----:B------:R-:W-:Y:S01]  /*7580*/  FFMA R3, R53, R22, R3 ;  /* 0x0000001635037223 */ /* 0x000fe20000000003 */
[----:B------:R-:W-:Y:S01]  /*7590*/  SHF.L.U32 R56, R79, 0x10, RZ ;  /* 0x000000104f387819 */ /* 0x000fe200000006ff */
[----:B------:R-:W-:Y:S01]  /*75a0*/  FFMA R20, R53, R23, R20 ;  /* 0x0000001735147223 */ /* 0x000fe20000000014 */
[----:B------:R-:W-:Y:S01]  /*75b0*/  LOP3.LUT R23, R65, 0xffff0000, RZ, 0xc0, !PT ;  /* 0xffff000041177812 */ /* 0x000fe200078ec0ff */
[----:B------:R-:W-:Y:S01]  /*75c0*/  FFMA R21, R53, R40, R21 ;  /* 0x0000002835157223 */ /* 0x000fe20000000015 */
[----:B------:R-:W-:Y:S01]  /*75d0*/  SHF.L.U32 R40, R66, 0x10, RZ ;  /* 0x0000001042287819 */ /* 0x000fe200000006ff */
[----:B------:R-:W-:Y:S01]  /*75e0*/  FMUL R0, R52, R35 ;  /* 0x0000002334007220 */ /* 0x000fe20000400000 */
[----:B------:R-:W-:Y:S01]  /*75f0*/  F2FP.BF16.F32.PACK_AB R112, R20, R3 ;  /* 0x000000031470723e */ /* 0x000fe200000010ff */
[C---:B------:R-:W-:Y:S01]  /*7600*/  FMUL R2, R52.reuse, R36 ;  /* 0x0000002434027220 */ /* 0x040fe20000400000 */
[----:B------:R-:W-:Y:S01]  /*7610*/  LOP3.LUT R57, R79, 0xffff0000, RZ, 0xc0, !PT ;  /* 0xffff00004f397812 */ /* 0x000fe200078ec0ff */
[----:B------:R-:W-:Y:S01]  /*7620*/  FMUL R22, R52, R37 ;  /* 0x0000002534167220 */ /* 0x000fe20000400000 */
[----:B------:R-:W-:Y:S01]  /*7630*/  ISETP.NE.AND P1, PT, R98, RZ, PT ;  /* 0x000000ff6200720c */ /* 0x000fe20003f25270 */
[----:B------:R-:W-:Y:S01]  /*7640*/  FFMA R0, R53, R23, R0 ;  /* 0x0000001735007223 */ /* 0x000fe20000000000 */
[----:B------:R-:W-:Y:S01]  /*7650*/  SHF.L.U32 R23, R67, 0x10, RZ ;  /* 0x0000001043177819 */ /* 0x000fe200000006ff */
[----:B------:R-:W-:Y:S01]  /*7660*/  FFMA R2, R53, R40, R2 ;  /* 0x0000002835027223 */ /* 0x000fe20000000002 */
[----:B------:R-:W-:Y:S01]  /*7670*/  LOP3.LUT R40, R67, 0xffff0000, RZ, 0xc0, !PT ;  /* 0xffff000043287812 */ /* 0x000fe200078ec0ff */
[----:B------:R1:W-:Y:S01]  /*7680*/  @!P0 STS.128 [R104+UR45+0x200], R108 ;  /* 0x0002006c68008988 */ /* 0x0003e20008000c2d */
[----:B------:R-:W-:Y:S01]  /*7690*/  F2FP.BF16.F32.PACK_AB R113, R0, R21 ;  /* 0x000000150071723e */ /* 0x000fe200000010ff */
[C---:B------:R-:W-:Y:S01]  /*76a0*/  FFMA R22, R53.reuse, R41, R22 ;  /* 0x0000002935167223 */ /* 0x040fe20000000016 */
[----:B------:R-:W-:Y:S01]  /*76b0*/  LOP3.LUT R41, R74, 0xffff0000, RZ, 0xc0, !PT ;  /* 0xffff00004a297812 */ /* 0x000fe200078ec0ff */
[C---:B------:R-:W-:Y:S01]  /*76c0*/  FMUL R3, R52.reuse, R38 ;  /* 0x0000002634037220 */ /* 0x040fe20000400000 */
[C---:B------:R-:W-:Y:S01]  /*76d0*/  FMUL R20, R52.reuse, R39 ;  /* 0x0000002734147220 */ /* 0x040fe20000400000 */
        /* <DEDUP_REMOVED lines=9> */
[C---:B------:R-:W-:Y:S01]  /*7770*/  FFMA R0, R53.reuse, R22, R0 ;  /* 0x0000001635007223 */ /* 0x040fe20000000000 */
[C---:B------:R-:W-:Y:S01]  /*7780*/  FFMA R2, R53.reuse, R23, R2 ;  /* 0x0000001735027223 */ /* 0x040fe20000000002 */
[----:B------:R-:W-:Y:S01]  /*7790*/  F2FP.BF16.F32.PACK_AB R115, R20, R3 ;  /* 0x000000031473723e */ /* 0x000fe200000010ff */
[----:B------:R-:W-:Y:S01]  /*77a0*/  FFMA R21, R53, R40, R21 ;  /* 0x0000002835157223 */ /* 0x000fe20000000015 */
[----:B------:R-:W-:Y:S01]  /*77b0*/  LOP3.LUT R23, R73, 0xffff0000, RZ, 0xc0, !PT ;  /* 0xffff000049177812 */ /* 0x000fe200078ec0ff */
[----:B------:R-:W-:Y:S01]  /*77c0*/  FMUL R3, R52, R7 ;  /* 0x0000000734037220 */ /* 0x000fe20000400000 */
[----:B------:R-:W-:Y:S01]  /*77d0*/  SHF.L.U32 R40, R74, 0x10, RZ ;  /* 0x000000104a287819 */ /* 0x000fe200000006ff */
[----:B------:R1:W-:Y:S01]  /*77e0*/  @!P0 STS.128 [R103+0x200], R112 ;  /* 0x0002007067008388 */ /* 0x0003e20000000c00 */
[C---:B------:R-:W-:Y:S01]  /*77f0*/  FMUL R20, R52.reuse, R8 ;  /* 0x0000000834147220 */ /* 0x040fe20000400000 */
[----:B------:R-:W-:Y:S01]  /*7800*/  FMUL R22, R52, R9 ;  /* 0x0000000934167220 */ /* 0x000fe20000400000 */
[C---:B------:R-:W-:Y:S01]  /*7810*/  FFMA R3, R53.reuse, R23, R3 ;  /* 0x0000001735037223 */ /* 0x040fe20000000003 */
[----:B------:R-:W-:Y:S01]  /*7820*/  F2FP.BF16.F32.PACK_AB R116, R2, R0 ;  /* 0x000000000274723e */ /* 0x000fe200000010ff */
[----:B------:R-:W-:Y:S01]  /*7830*/  FFMA R20, R53, R40, R20 ;  /* 0x0000002835147223 */ /* 0x000fe20000000014 */
[C---:B------:R-:W-:Y:S01]  /*7840*/  SHF.L.U32 R23, R75.reuse, 0x10, RZ ;  /* 0x000000104b177819 */ /* 0x040fe200000006ff */
[C---:B------:R-:W-:Y:S01]  /*7850*/  FMUL R0, R52.reuse, R10 ;  /* 0x0000000a34007220 */ /* 0x040fe20000400000 */
[----:B------:R-:W-:Y:S01]  /*7860*/  LOP3.LUT R40, R75, 0xffff0000, RZ, 0xc0, !PT ;  /* 0xffff00004b287812 */ /* 0x000fe200078ec0ff */
[C---:B------:R-:W-:Y:S01]  /*7870*/  FFMA R22, R53.reuse, R41, R22 ;  /* 0x0000002935167223 */ /* 0x040fe20000000016 */
[C---:B------:R-:W-:Y:S01]  /*7880*/  FMUL R2, R52.reuse, R11 ;  /* 0x0000000b34027220 */ /* 0x040fe20000400000 */
[----:B------:R-:W-:Y:S01]  /*7890*/  FFMA R0, R53, R23, R0 ;  /* 0x0000001735007223 */ /* 0x000fe20000000000 */
[----:B------:R-:W-:Y:S01]  /*78a0*/  F2FP.BF16.F32.PACK_AB R117, R3, R21 ;  /* 0x000000150375723e */ /* 0x000fe200000010ff */
[----:B------:R-:W-:Y:S01]  /*78b0*/  FMUL R3, R52, R12 ;  /* 0x0000000c34037220 */ /* 0x000fe20000400000 */
[----:B------:R-:W-:Y:S01]  /*78c0*/  FFMA R2, R53, R40, R2 ;  /* 0x0000002835027223 */ /* 0x000fe20000000002 */
[----:B------:R-:W-:Y:S01]  /*78d0*/  SHF.L.U32 R23, R76, 0x10, RZ ;  /* 0x000000104c177819 */ /* 0x000fe200000006ff */
[----:B------:R-:W-:Y:S01]  /*78e0*/  FMUL R21, R52, R14 ;  /* 0x0000000e34157220 */ /* 0x000fe20000400000 */
[----:B------:R-:W-:Y:S01]  /*78f0*/  F2FP.BF16.F32.PACK_AB R118, R22, R20 ;  /* 0x000000141676723e */ /* 0x000fe200000010ff */
[----:B------:R-:W-:Y:S01]  /*7900*/  FMUL R20, R52, R13 ;  /* 0x0000000d34147220 */ /* 0x000fe20000400000 */
[----:B------:R-:W-:Y:S01]  /*7910*/  LOP3.LUT R40, R76, 0xffff0000, RZ, 0xc0, !PT ;  /* 0xffff00004c287812 */ /* 0x000fe200078ec0ff */
[C---:B------:R-:W-:Y:S01]  /*7920*/  FMUL R22, R52.reuse, R15 ;  /* 0x0000000f34167220 */ /* 0x040fe20000400000 */
[----:B------:R-:W-:Y:S01]  /*7930*/  SHF.L.U32 R41, R77, 0x10, RZ ;  /* 0x000000104d297819 */ /* 0x000fe200000006ff */
[C---:B------:R-:W-:Y:S01]  /*7940*/  FFMA R3, R53.reuse, R23, R3 ;  /* 0x0000001735037223 */ /* 0x040fe20000000003 */
[C---:B------:R-:W-:Y:S01]  /*7950*/  FMUL R23, R52.reuse, R16 ;  /* 0x0000001034177220 */ /* 0x040fe20000400000 */
[C---:B------:R-:W-:Y:S01]  /*7960*/  FFMA R20, R53.reuse, R40, R20 ;  /* 0x0000002835147223 */ /* 0x040fe20000000014 */
[C---:B------:R-:W-:Y:S01]  /*7970*/  FMUL R40, R52.reuse, R17 ;  /* 0x0000001134287220 */ /* 0x040fe20000400000 */
[C---:B------:R-:W-:Y:S01]  /*7980*/  FFMA R21, R53.reuse, R41, R21 ;  /* 0x0000002935157223 */ /* 0x040fe20000000015 */
[C---:B------:R-:W-:Y:S01]  /*7990*/  FFMA R22, R53.reuse, R42, R22 ;  /* 0x0000002a35167223 */ /* 0x040fe20000000016 */
[C---:B------:R-:W-:Y:S01]  /*79a0*/  FMUL R41, R52.reuse, R18 ;  /* 0x0000001234297220 */ /* 0x040fe20000400000 */
[----:B------:R-:W-:Y:S01]  /*79b0*/  FMUL R42, R52, R19 ;  /* 0x00000013342a7220 */ /* 0x000fe20000400000 */
[----:B------:R-:W-:Y:S01]  /*79c0*/  F2FP.BF16.F32.PACK_AB R119, R2, R0 ;  /* 0x000000000277723e */ /* 0x000fe200000010ff */
[C---:B------:R-:W-:Y:S01]  /*79d0*/  FFMA R23, R53.reuse, R54, R23 ;  /* 0x0000003635177223 */ /* 0x040fe20000000017 */
[C---:B------:R-:W-:Y:S01]  /*79e0*/  FFMA R40, R53.reuse, R55, R40 ;  /* 0x0000003735287223 */ /* 0x040fe20000000028 */
[C---:B------:R-:W-:Y:S01]  /*79f0*/  FFMA R41, R53.reuse, R56, R41 ;  /* 0x0000003835297223 */ /* 0x040fe20000000029 */
[----:B------:R-:W-:Y:S01]  /*7a00*/  FFMA R42, R53, R57, R42 ;  /* 0x00000039352a7223 */ /* 0x000fe2000000002a */
[----:B------:R1:W-:Y:S01]  /*7a10*/  @!P0 STS.128 [R104+UR45+0xa00], R116 ;  /* 0x000a007468008988 */ /* 0x0003e20008000c2d */
[----:B------:R-:W-:Y:S02]  /*7a20*/  F2FP.BF16.F32.PACK_AB R21, R22, R21 ;  /* 0x000000151615723e */ /* 0x000fe400000010ff */
[----:B------:R-:W-:Y:S02]  /*7a30*/  F2FP.BF16.F32.PACK_AB R22, R40, R23 ;  /* 0x000000172816723e */ /* 0x000fe400000010ff */
[----:B------:R-:W-:Y:S02]  /*7a40*/  F2FP.BF16.F32.PACK_AB R20, R20, R3 ;  /* 0x000000031414723e */ /* 0x000fe400000010ff */
[----:B------:R-:W-:Y:S05]  /*7a50*/  F2FP.BF16.F32.PACK_AB R23, R42, R41 ;  /* 0x000000292a17723e */ /* 0x000fea00000010ff */
[----:B------:R1:W-:Y:S01]  /*7a60*/  @!P0 STS.128 [R103+0xa00], R20 ;  /* 0x000a001467008388 */ /* 0x0003e20000000c00 */
[----:B------:R-:W-:Y:S01]  /*7a70*/  @!PT LDS RZ, [RZ] ;  /* 0x00000000fffff984 */ /* 0x000fe20000000800 */
[----:B------:R-:W-:Y:S01]  /*7a80*/  @!PT LDS RZ, [RZ] ;  /* 0x00000000fffff984 */ /* 0x000fe20000000800 */
[----:B------:R-:W-:Y:S01]  /*7a90*/  @!PT LDS RZ, [RZ] ;  /* 0x00000000fffff984 */ /* 0x000fe20000000800 */
[----:B------:R-:W-:Y:S01]  /*7aa0*/  @!PT LDS RZ, [RZ] ;  /* 0x00000000fffff984 */ /* 0x000fe20000000800 */
[----:B------:R3:W-:Y:S07]  /*7ab0*/  MEMBAR.ALL.CTA ;  /* 0x0000000000007992 */ /* 0x0007ee0000008000 */
[----:B---3--:R-:W3:Y:S01]  /*7ac0*/  FENCE.VIEW.ASYNC.S ;  /* 0x00000000000073c6 */ /* 0x008ee20000000000 */
[----:B------:R-:W-:Y:S05]  /*7ad0*/  WARPSYNC.ALL ;  /* 0x0000000000007948 */ /* 0x000fea0003800000 */
[----:B------:R-:W-:Y:S01]  /*7ae0*/  BSSY.RECONVERGENT B0, `(.L_x_122) ;  /* 0x0000011000007945 */ /* 0x000fe20003800200 */
[----:B---3--:R-:W-:Y:S06]  /*7af0*/  BAR.SYNC.DEFER_BLOCKING 0x1, 0x80 ;  /* 0x0042000000007b1d */ /* 0x008fec0000010000 */
[----:B------:R-:W-:Y:S05]  /*7b00*/  @P1 BRA `(.L_x_123) ;  /* 0x0000000000381947 */ /* 0x000fea0003800000 */
[----:B------:R-:W-:Y:S02]  /*7b10*/  UIADD3 UR4, UPT, UPT, UR45, 0x200, URZ ;  /* 0x000002002d047890 */ /* 0x000fe4000fffe0ff */
[----:B------:R-:W-:Y:S01]  /*7b20*/  UIADD3 UR8, UP0, UPT, UR58, 0xa80, URZ ;  /* 0x00000a803a087890 */ /* 0x000fe2000ff1e0ff */
[----:B------:R-:W-:Y:S01]  /*7b30*/  UMOV UR43, UR44 ;  /* 0x0000002c002b7c82 */ /* 0x000fe20008000000 */
[----:B------:R-:W-:Y:S02]  /*7b40*/  UIADD3 UR5, UPT, UPT, UR41, 0x40, URZ ;  /* 0x0000004029057890 */ /* 0x000fe4000fffe0ff */
[----:B------:R-:W-:Y:S01]  /*7b50*/  MOV R88, UR4 ;  /* 0x0000000400587c02 */ /* 0x000fe20008000f00 */
[----:B------:R-:W-:Y:S02]  /*7b60*/  UIADD3.X UR9, UPT, UPT, URZ, UR59, URZ, UP0, !UPT ;  /* 0x0000003bff097290 */ /* 0x000fe400087fe4ff */
[----:B------:R-:W-:Y:S01]  /*7b70*/  UIADD3 UR4, UPT, UPT, UR45, 0xa00, URZ ;  /* 0x00000a002d047890 */ /* 0x000fe2000fffe0ff */
[----:B------:R-:W-:Y:S01]  /*7b80*/  R2UR UR40, R88 ;  /* 0x00000000582872ca */ /* 0x000fe200000e0000 */
[----:B------:R-:W-:Y:S01]  /*7b90*/  UMOV UR6, UR42 ;  /* 0x0000002a00067c82 */ /* 0x000fe20008000000 */
[----:B------:R-:W-:Y:S11]  /*7ba0*/  UMOV UR7, UR44 ;  /* 0x0000002c00077c82 */ /* 0x000ff60008000000 */
[----:B------:R3:W-:Y:S01]  /*7bb0*/  UTMASTG.3D [UR40], [UR8] ;  /* 0x00000028080073b5 */ /* 0x0007e20008010000 */
[----:B------:R3:W-:Y:S01]  /*7bc0*/  UTMASTG.3D [UR4], [UR8] ;  /* 0x00000004080073b5 */ /* 0x0007e20008010000 */
[----:B------:R0:W-:Y:S01]  /*7bd0*/  UTMACMDFLUSH ;  /* 0x00000000000079b7 */ /* 0x0001e20000000000 */
[----:B---3--:R-:W-:Y:S04]  /*7be0*/  DEPBAR.LE SB0, 0x1 ;  /* 0x000080400000791a */ /* 0x008fe80000000000 */
.L_x_123:
[----:B------:R-:W-:Y:S05]  /*7bf0*/  BSYNC.RECONVERGENT B0 ;  /* 0x0000000000007941 */ /* 0x000fea0003800200 */
.L_x_122:
[----:B------:R-:W-:Y:S01]  /*7c00*/  BAR.SYNC.DEFER_BLOCKING 0x1, 0x80 ;  /* 0x0042000000007b1d */ /* 0x000fe20000010000 */
[----:B------:R-:W-:Y:S01]  /*7c10*/  ISETP.NE.AND P1, PT, R105, RZ, PT ;  /* 0x000000ff6900720c */ /* 0x000fe20003f25270 */
[----:B------:R-:W-:Y:S01]  /*7c20*/  UISETP.NE.AND UP0, UPT, UR56, URZ, UPT ;  /* 0x000000ff3800728c */ /* 0x000fe2000bf05270 */
[----:B------:R-:W-:Y:S11]  /*7c30*/  LEA R2, R68, UR45, 0x3 ;  /* 0x0000002d44027c11 */ /* 0x000ff6000f8e18ff */
[----:B------:R-:W-:Y:S01]  /*7c40*/  @P1 SHF.L.U32 R3, RZ, 0x1f, RZ ;  /* 0x0000001fff031819 */ /* 0x000fe200000006ff */
[----:B------:R-:W-:Y:S06]  /*7c50*/  BRA.U !UP0, `(.L_x_124) ;  /* 0x0000000108247547 */ /* 0x000fec000b800000 */
[----:B-1----:R-:W-:Y:S01]  /*7c60*/  IMAD.U32 R20, RZ, RZ, UR57 ;  /* 0x00000039ff147e24 */ /* 0x002fe2000f8e00ff */
[----:B------:R-:W-:Y:S01]  /*7c70*/  MOV R0, UR37 ;  /* 0x0000002500007c02 */ /* 0x000fe20008000f00 */
[----:B------:R-:W-:Y:S03]  /*7c80*/  UIADD3 UR57, UPT, UPT, UR57, 0x1, URZ ;  /* 0x0000000139397890 */ /* 0x000fe6000fffe0ff */
[----:B------:R-:W-:Y:S01]  /*7c90*/  @P1 LEA R20, R20, UR45, 0x3 ;  /* 0x0000002d14141c11 */ /* 0x000fe2000f8e18ff */
[----:B------:R-:W-:Y:S04]  /*7ca0*/  UISETP.NE.AND UP0, UPT, UR57, 0x4, UPT ;  /* 0x000000043900788c */ /* 0x000fe8000bf05270 */
[----:B------:R-:W-:Y:S01]  /*7cb0*/  @P1 VIADD R20, R20, 0xe0 ;  /* 0x000000e014141836 */ /* 0x000fe20000000000 */
[----:B------:R-:W-:Y:S04]  /*7cc0*/  USEL UR57, UR57, URZ, UP0 ;  /* 0x000000ff39397287 */ /* 0x000fe80008000000 */
[----:B------:R-:W-:Y:S04]  /*7cd0*/  @P1 PRMT R0, R0, 0x654, R20 ;  /* 0x0000065400001816 */ /* 0x000fe80000000014 */
[----:B------:R3:W-:Y:S04]  /*7ce0*/  @P1 SYNCS.ARRIVE.TRANS64.RED.A1T0 RZ, [R0+URZ], RZ ;  /* 0x000000ff00ff19a7 */ /* 0x0007e800081004ff */
.L_x_124:
[----:B------:R-:W4:Y:S01]  /*7cf0*/  @P1 SYNCS.PHASECHK.TRANS64.TRYWAIT P0, [R2+URZ+0xc0], R3 ;  /* 0x0000c003020015a7 */ /* 0x000f2200080011ff */
[----:B------:R-:W-:Y:S01]  /*7d00*/  BSSY B1, `(.L_x_125) ;  /* 0x0000014000017945 */ /* 0x000fe20003800000 */
[----:B----4-:R-:W-:Y:S03]  /*7d10*/  @P1 SEL R70, RZ, 0x1, !P0 ;  /* 0x00000001ff461807 */ /* 0x010fe60004000000 */
[----:B------:R-:W-:Y:S05]  /*7d20*/  @!P1 BRA `(.L_x_126) ;  /* 0x0000000000449947 */ /* 0x000fea0003800000 */
[----:B------:R-:W-:Y:S01]  /*7d30*/  ISETP.NE.AND P1, PT, R71, RZ, PT ;  /* 0x000000ff4700720c */ /* 0x000fe20003f25270 */
[----:B------:R-:W-:Y:S01]  /*7d40*/  BSSY B0, `(.L_x_127) ;  /* 0x0000009000007945 */ /* 0x000fe20003800000 */
[----:B------:R-:W-:Y:S11]  /*7d50*/  ISETP.NE.AND P0, PT, R70, RZ, PT ;  /* 0x000000ff4600720c */ /* 0x000ff60003f05270 */
[----:B-1----:R-:W-:Y:S05]  /*7d60*/  @P1 IMAD R20, R68, 0x1000, R104 ;  /* 0x0000100044141824 */ /* 0x002fea00078e0268 */
[----:B------:R-:W-:Y:S05]  /*7d70*/  @P1 IADD3 R3, PT, PT, R20, UR45, RZ ;  /* 0x0000002d14031c10 */ /* 0x000fea000fffe0ff */
[----:B------:R-:W-:Y:S01]  /*7d80*/  @P1 IMAD.IADD R3, R69, 0x1, R3 ;  /* 0x0000000145031824 */ /* 0x000fe200078e0203 */
[----:B------:R-:W-:Y:S06]  /*7d90*/  @P0 BRA `(.L_x_128) ;  /* 0x00000000000c0947 */ /* 0x000fec0003800000 */
[----:B---3--:R-:W-:Y:S04]  /*7da0*/  SHF.L.U32 R0, RZ, 0x1f, RZ ;  /* 0x0000001fff007819 */ /* 0x008fe800000006ff */
[----:B------:R-:W1:Y:S02]  /*7db0*/  SYNCS.PHASECHK.TRANS64.TRYWAIT P0, [R2+URZ+0xc0], R0 ;  /* 0x0000c000020075a7 */ /* 0x000e6400080011ff */
[----:B-1----:R-:W-:Y:S05]  /*7dc0*/  @!P0 BRA `(.L_x_129) ;  /* 0x0000007400b88947 */ /* 0x002fea0003800000 */
.L_x_128:
[----:B------:R-:W-:Y:S05]  /*7dd0*/  BSYNC B0 ;  /* 0x0000000000007941 */ /* 0x000fea0003800000 */
.L_x_127:
[----:B------:R-:W-:Y:S02]  /*7de0*/  ISETP.NE.AND P0, PT, R71, RZ, PT ;  /* 0x000000ff4700720c */ /* 0x000fe40003f05270 */
[----:B------:R-:W-:Y:S11]  /*7df0*/  IADD3 R68, PT, PT, R68, 0x1, RZ ;  /* 0x0000000144447810 */ /* 0x000ff60007ffe0ff */
[----:B------:R4:W1:Y:S04]  /*7e00*/  @P0 LDS.128 R60, [R20+UR45+0x200] ;  /* 0x0002002d143c0984 */ /* 0x0008680008000c00 */
[----:B------:R4:W1:Y:S04]  /*7e10*/  @P0 LDS.128 R72, [R20+UR45+0xa00] ;  /* 0x000a002d14480984 */ /* 0x0008680008000c00 */
[----:B------:R4:W1:Y:S04]  /*7e20*/  @P0 LDS.128 R64, [R3+0x200] ;  /* 0x0002000003400984 */ /* 0x0008680000000c00 */
[----:B------:R4:W1:Y:S02]  /*7e30*/  @P0 LDS.128 R76, [R3+0xa00] ;  /* 0x000a0000034c0984 */ /* 0x0008640000000c00 */
.L_x_126:
[----:B------:R-:W-:Y:S05]  /*7e40*/  BSYNC B1 ;  /* 0x0000000000017941 */ /* 0x000fea0003800000 */
.L_x_125:
[----:B----4-:R-:W-:Y:S05]  /*7e50*/  VIADD R3, R59, 0x400000 ;  /* 0x004000003b037836 */ /* 0x010fea0000000000 */
[----:B-1-3--:R-:W-:Y:S04]  /*7e60*/  SHF.R.U32.HI R0, RZ, 0x15, R3 ;  /* 0x00000015ff007819 */ /* 0x00afe80000011603 */
[----:B------:R-:W-:Y:S04]  /*7e70*/  LOP3.LUT R22, R0, 0x3, RZ, 0xc0, !PT ;  /* 0x0000000300167812 */ /* 0x000fe800078ec0ff */
[----:B------:R-:W-:Y:S11]  /*7e80*/  ISETP.NE.AND P0, PT, R98, R22, PT ;  /* 0x000000166200720c */ /* 0x000ff60003f05270 */
[----:B------:R-:W-:Y:S02]  /*7e90*/  @!UPT UIADD3 URZ, UPT, UPT, URZ, URZ, URZ ;  /* 0x000000fffffff290 */ /* 0x000fe4000fffe0ff */
[----:B------:R-:W-:Y:S05]  /*7ea0*/  @P0 BRA `(.L_x_130) ;  /* 0x0000000000bc0947 */ /* 0x000fea0003800000 */
[----:B------:R-:W-:Y:S02]  /*7eb0*/  LOP3.LUT P0, RZ, R0, 0x3, R99, 0x48, !PT ;  /* 0x0000000300ff7812 */ /* 0x000fe40007804863 */
[----:B------:R-:W-:Y:S11]  /*7ec0*/  MOV R2, R3 ;  /* 0x0000000300027202 */ /* 0x000ff60000000f00 */
[----:B------:R-:W-:Y:S05]  /*7ed0*/  @!P0 BRA `(.L_x_131) ;  /* 0x0000000000408947 */ /* 0x000fea0003800000 */
[----:B------:R-:W1:Y:S01]  /*7ee0*/  LDCU.64 UR8, c[0x4][0x70] ;  /* 0x01000e00ff0877ac */ /* 0x000e620008000a00 */
[----:B------:R-:W-:Y:S01]  /*7ef0*/  MOV R15, 0x0 ;  /* 0x00000000000f7802 */ /* 0x000fe20000000f00 */
[----:B------:R-:W-:Y:S02]  /*7f00*/  HFMA2 R12, -RZ, RZ, 0, 5.9604644775390625e-08 ;  /* 0x00000001ff0c7431 */ /* 0x000fe400000001ff */
[----:B------:R-:W-:Y:S02]  /*7f10*/  IMAD.MOV.U32 R8, RZ, RZ, 0x192 ;  /* 0x00000192ff087424 */ /* 0x000fe400078e00ff */
[----:B------:R-:W-:Y:S01]  /*7f20*/  IMAD.MOV.U32 R13, RZ, RZ, RZ ;  /* 0x000000ffff0d7224 */ /* 0x000fe200078e00ff */
[----:B------:R-:W3:Y:S01]  /*7f30*/  LDCU.64 UR6, c[0x4][0x78] ;  /* 0x01000f00ff0677ac */ /* 0x000ee20008000a00 */
[----:B------:R-:W4:Y:S01]  /*7f40*/  LDC.64 R14, c[0x4][R15] ;  /* 0x010000000f0e7b82 */ /* 0x000f220000000a00 */
[----:B------:R-:W5:Y:S01]  /*7f50*/  LDCU.64 UR4, c[0x4][0x10] ;  /* 0x01000200ff0477ac */ /* 0x000f620008000a00 */
[----:B-1----:R-:W-:Y:S01]  /*7f60*/  MOV R5, UR9 ;  /* 0x0000000900057c02 */ /* 0x002fe20008000f00 */
[----:B------:R-:W-:Y:S01]  /*7f70*/  IMAD.U32 R4, RZ, RZ, UR8 ;  /* 0x00000008ff047e24 */ /* 0x000fe2000f8e00ff */
[----:B---3--:R-:W-:Y:S01]  /*7f80*/  MOV R7, UR7 ;  /* 0x0000000700077c02 */ /* 0x008fe20008000f00 */
[----:B------:R-:W-:Y:S01]  /*7f90*/  IMAD.U32 R6, RZ, RZ, UR6 ;  /* 0x00000006ff067e24 */ /* 0x000fe2000f8e00ff */
[----:B-----5:R-:W-:Y:S01]  /*7fa0*/  MOV R11, UR5 ;  /* 0x00000005000b7c02 */ /* 0x020fe20008000f00 */
[----:B------:R-:W-:Y:S02]  /*7fb0*/  IMAD.U32 R10, RZ, RZ, UR4 ;  /* 0x00000004ff0a7e24 */ /* 0x000fe4000f8e00ff */
[----:B------:R-:W-:Y:S07]  /*7fc0*/  LEPC R20, `(.L_x_131) ;  /* 0x000000001014794e */ /* 0x000fee0000000000 */
[----:B--2-4-:R-:W-:Y:S05]  /*7fd0*/  CALL.ABS.NOINC R14 ;  /* 0x000000000e007343 */ /* 0x014fea0003c00000 */
.L_x_131:
        /* <DEDUP_REMOVED lines=23> */
.L_x_132:
[----:B------:R-:W-:Y:S05]  /*8150*/  WARPSYNC.ALL ;  /* 0x0000000000007948 */ /* 0x000fea0003800000 */
[----:B------:R-:W-:Y:S11]  /*8160*/  R2UR UR4, R2 ;  /* 0x00000000020472ca */ /* 0x000ff600000e0000 */
[----:B------:R-:W-:Y:S02]  /*8170*/  @!UPT UIADD3 URZ, UPT, UPT, URZ, URZ, URZ ;  /* 0x000000fffffff290 */ /* 0x000fe4000fffe0ff */
[----:B------:R-:W1:Y:S02]  /*8180*/  LDTM.x16 R4, tmem[UR4+0x40] ;  /* 0x00004004000479ee */ /* 0x000e640008240000 */
[----:B-1----:R-:W-:Y:S01]  /*8190*/  NOP ;  /* 0x0000000000007918 */ /* 0x002fe20000000000 */
.L_x_130:
[----:B------:R-:W-:Y:S01]  /*81a0*/  ISETP.NE.AND P2, PT, R105, RZ, PT ;  /* 0x000000ff6900720c */ /* 0x000fe20003f45270 */
[----:B------:R-:W-:Y:S01]  /*81b0*/  FMUL R0, R52, R24 ;  /* 0x0000001834007220 */ /* 0x000fe20000400000 */
[----:B------:R-:W-:Y:S01]  /*81c0*/  SHF.L.U32 R3, R60, 0x10, RZ ;  /* 0x000000103c037819 */ /* 0x000fe200000006ff */
[----:B------:R-:W-:Y:S01]  /*81d0*/  FMUL R2, R52, R25 ;  /* 0x0000001934027220 */ /* 0x000fe20000400000 */
[----:B------:R-:W-:Y:S02]  /*81e0*/  LOP3.LUT R20, R60, 0xffff0000, RZ, 0xc0, !PT ;  /* 0xffff00003c147812 */ /* 0x000fe400078ec0ff */
[----:B------:R-:W-:Y:S01]  /*81f0*/  SHF.L.U32 R21, R61, 0x10, RZ ;  /* 0x000000103d157819 */ /* 0x000fe200000006ff */
[C---:B------:R-:W-:Y:S01]  /*8200*/  FFMA R0, R53.reuse, R3, R0 ;  /* 0x0000000335007223 */ /* 0x040fe20000000000 */
[----:B------:R-:W-:Y:S01]  /*8210*/  ISETP.NE.AND P1, PT, R98, R22, PT ;  /* 0x000000166200720c */ /* 0x000fe20003f25270 */
[C---:B------:R-:W-:Y:S01]  /*8220*/  FFMA R2, R53.reuse, R20, R2 ;  /* 0x0000001435027223 */ /* 0x040fe20000000002 */
[----:B------:R-:W-:Y:S01]  /*8230*/  MOV R20, UR57 ;  /* 0x0000003900147c02 */ /* 0x000fe20008000f00 */
[----:B------:R-:W-:Y:S01]  /*8240*/  FMUL R3, R52, R26 ;  /* 0x0000001a34037220 */ /* 0x000fe20000400000 */
[----:B------:R-:W-:Y:S02]  /*8250*/  SHF.L.U32 R22, R62, 0x10, RZ ;  /* 0x000000103e167819 */ /* 0x000fe400000006ff */
[----:B------:R-:W-:Y:S01]  /*8260*/  @P2 LEA R20, R20, UR45, 0x3 ;  /* 0x0000002d14142c11 */ /* 0x000fe2000f8e18ff */
[----:B------:R-:W-:Y:S01]  /*8270*/  FFMA R3, R53, R21, R3 ;  /* 0x0000001535037223 */ /* 0x000fe20000000003 */
[----:B------:R-:W-:Y:S01]  /*8280*/  F2FP.BF16.F32.PACK_AB R108, R2, R0 ;  /* 0x00000000026c723e */ /* 0x000fe200000010ff */
[C---:B------:R-:W-:Y:S01]  /*8290*/  FMUL R0, R52.reuse, R27 ;  /* 0x0000001b34007220 */ /* 0x040fe20000400000 */
[----:B------:R-:W-:Y:S01]  /*82a0*/  LOP3.LUT R21, R61, 0xffff0000, RZ, 0xc0, !PT ;  /* 0xffff00003d157812 */ /* 0x000fe200078ec0ff */
[----:B------:R-:W-:Y:S01]  /*82b0*/  FMUL R2, R52, R28 ;  /* 0x0000001c34027220 */ /* 0x000fe20000400000 */
[----:B------:R-:W-:Y:S01]  /*82c0*/  @P2 IADD3 R40, PT, PT, R20, 0xe0, RZ ;  /* 0x000000e014282810 */ /* 0x000fe20007ffe0ff */
[----:B------:R-:W-:Y:S01]  /*82d0*/  FMUL R20, R52, R29 ;  /* 0x0000001d34147220 */ /* 0x000fe20000400000 */
[----:B------:R-:W-:Y:S01]  /*82e0*/  LOP3.LUT R23, R62, 0xffff0000, RZ, 0xc0, !PT ;  /* 0xffff00003e177812 */ /* 0x000fe200078ec0ff */
[C---:B------:R-:W-:Y:S01]  /*82f0*/  FFMA R0, R53.reuse, R21, R0 ;  /* 0x0000001535007223 */ /* 0x040fe20000000000 */
[----:B------:R-:W-:Y:S01]  /*8300*/  MOV R106, UR37 ;  /* 0x00000025006a7c02 */ /* 0x000fe20008000f00 */
[C---:B------:R-:W-:Y:S01]  /*8310*/  FFMA R2, R53.reuse, R22, R2 ;  /* 0x0000001635027223 */ /* 0x040fe20000000002 */
[----:B------:R-:W-:Y:S01]  /*8320*/  LOP3.LUT R41, R66, 0xffff0000, RZ, 0xc0, !PT ;  /* 0xffff000042297812 */ /* 0x000fe200078ec0ff */
[----:B------:R-:W-:Y:S01]  /*8330*/  FFMA R20, R53, R23, R20 ;  /* 0x0000001735147223 */ /* 0x000fe20000000014 */
[----:B------:R-:W-:Y:S01]  /*8340*/  @P2 PRMT R106, R106, 0x654, R40 ;  /* 0x000006546a6a2816 */ /* 0x000fe20000000028 */
[C---:B------:R-:W-:Y:S01]  /*8350*/  FMUL R21, R52.reuse, R30 ;  /* 0x0000001e34157220 */ /* 0x040fe20000400000 */
[C---:B------:R-:W-:Y:S01]  /*8360*/  SHF.L.U32 R23, R63.reuse, 0x10, RZ ;  /* 0x000000103f177819 */ /* 0x040fe200000006ff */
[----:B------:R-:W-:Y:S01]  /*8370*/  FMUL R22, R52, R31 ;  /* 0x0000001f34167220 */ /* 0x000fe20000400000 */
[----:B------:R-:W-:Y:S02]  /*8380*/  LOP3.LUT R40, R63, 0xffff0000, RZ, 0xc0, !PT ;  /* 0xffff00003f287812 */ /* 0x000fe400078ec0ff */
[----:B------:R-:W-:Y:S01]  /*8390*/  F2FP.BF16.F32.PACK_AB R110, R20, R2 ;  /* 0x00000002146e723e */ /* 0x000fe200000010ff */
[C---:B------:R-:W-:Y:S01]  /*83a0*/  FFMA R21, R53.reuse, R23, R21 ;  /* 0x0000001735157223 */ /* 0x040fe20000000015 */
[----:B------:R-:W-:Y:S01]  /*83b0*/  F2FP.BF16.F32.PACK_AB R109, R0, R3 ;  /* 0x00000003006d723e */ /* 0x000fe200000010ff */
[----:B------:R-:W-:Y:S01]  /*83c0*/  FFMA R22, R53, R40, R22 ;  /* 0x0000002835167223 */ /* 0x000fe20000000016 */
[----:B------:R-:W-:Y:S01]  /*83d0*/  SHF.L.U32 R20, R64, 0x10, RZ ;  /* 0x0000001040147819 */ /* 0x000fe200000006ff */
[----:B------:R-:W-:Y:S01]  /*83e0*/  FMUL R0, R52, R32 ;  /* 0x0000002034007220 */ /* 0x000fe20000400000 */
[----:B------:R-:W-:Y:S01]  /*83f0*/  LOP3.LUT R23, R64, 0xffff0000, RZ, 0xc0, !PT ;  /* 0xffff000040177812 */ /* 0x000fe200078ec0ff */
[C---:B------:R-:W-:Y:S01]  /*8400*/  FMUL R2, R52.reuse, R33 ;  /* 0x0000002134027220 */ /* 0x040fe20000400000 */
[----:B------:R-:W-:Y:S01]  /*8410*/  SHF.L.U32 R40, R65, 0x10, RZ ;  /* 0x0000001041287819 */ /* 0x000fe200000006ff */
[----:B------:R-:W-:Y:S01]  /*8420*/  FMUL R3, R52, R34 ;  /* 0x0000002234037220 */ /* 0x000fe20000400000 */
[----:B------:R-:W-:Y:S01]  /*8430*/  F2FP.BF16.F32.PACK_AB R111, R22, R21 ;  /* 0x00000015166f723e */ /* 0x000fe200000010ff */
[----:B------:R-:W-:Y:S01]  /*8440*/  FFMA R0, R53, R20, R0 ;  /* 0x0000001435007223 */ /* 0x000fe20000000000 */
[----:B------:R-:W-:Y:S01]  /*8450*/  LOP3.LUT R42, R77, 0xffff0000, RZ, 0xc0, !PT ;  /* 0xffff00004d2a7812 */ /* 0x000fe200078ec0ff */
[----:B------:R-:W-:Y:S01]  /*8460*/  FFMA R2, R53, R23, R2 ;  /* 0x0000001735027223 */ /* 0x000fe20000000002 */
[----:B------:R-:W-:Y:S01]  /*8470*/  LOP3.LUT R23, R65, 0xffff0000, RZ, 0xc0, !PT ;  /* 0xffff000041177812 */ /* 0x000fe200078ec0ff */
[C---:B------:R-:W-:Y:S01]  /*8480*/  FFMA R3, R53.reuse, R40, R3 ;  /* 0x0000002835037223 */ /* 0x040fe20000000003 */
[----:B------:R-:W-:Y:S01]  /*8490*/  SHF.L.U32 R40, R66, 0x10, RZ ;  /* 0x0000001042287819 */ /* 0x000fe200000006ff */
[----:B------:R-:W-:Y:S01]  /*84a0*/  FMUL R20, R52, R35 ;  /* 0x0000002334147220 */ /* 0x000fe20000400000 */
[----:B------:R-:W-:Y:S01]  /*84b0*/  F2FP.BF16.F32.PACK_AB R112, R2, R0 ;  /* 0x000000000270723e */ /* 0x000fe200000010ff */
[----:B------:R-:W-:Y:S01]  /*84c0*/  FMUL R21, R52, R36 ;  /* 0x0000002434157220 */ /* 0x000fe20000400000 */
[----:B------:R-:W-:Y:S01]  /*84d0*/  SHF.L.U32 R54, R78, 0x10, RZ ;  /* 0x000000104e367819 */ /* 0x000fe200000006ff */
[----:B------:R-:W-:Y:S01]  /*84e0*/  FMUL R22, R52, R37 ;  /* 0x0000002534167220 */ /* 0x000fe20000400000 */
[----:B------:R-:W-:Y:S01]  /*84f0*/  LOP3.LUT R55, R78, 0xffff0000, RZ, 0xc0, !PT ;  /* 0xffff00004e377812 */ /* 0x000fe200078ec0ff */
[----:B------:R-:W-:Y:S01]  /*8500*/  FFMA R20, R53, R23, R20 ;  /* 0x0000001735147223 */ /* 0x000fe20000000014 */
[----:B------:R-:W-:Y:S01]  /*8510*/  SHF.L.U32 R23, R67, 0x10, RZ ;  /* 0x0000001043177819 */ /* 0x000fe200000006ff */
[----:B------:R-:W-:Y:S01]  /*8520*/  FFMA R21, R53, R40, R21 ;  /* 0x0000002835157223 */ /* 0x000fe20000000015 */
[----:B------:R-:W-:Y:S01]  /*8530*/  LOP3.LUT R40, R67, 0xffff0000, RZ, 0xc0, !PT ;  /* 0xffff000043287812 */ /* 0x000fe200078ec0ff */
[C---:B------:R-:W-:Y:S01]  /*8540*/  FFMA R22, R53.reuse, R41, R22 ;  /* 0x0000002935167223 */ /* 0x040fe20000000016 */
[----:B------:R-:W-:Y:S01]  /*8550*/  F2FP.BF16.F32.PACK_AB R113, R20, R3 ;  /* 0x000000031471723e */ /* 0x000fe200000010ff */
[----:B------:R-:W-:Y:S01]  /*8560*/  FMUL R0, R52, R38 ;  /* 0x0000002634007220 */ /* 0x000fe20000400000 */
[----:B------:R-:W-:Y:S01]  /*8570*/  LOP3.LUT R41, R74, 0xffff0000, RZ, 0xc0, !PT ;  /* 0xffff00004a297812 */ /* 0x000fe200078ec0ff */
[----:B------:R-:W-:Y:S01]  /*8580*/  FMUL R2, R52, R39 ;  /* 0x0000002734027220 */ /* 0x000fe20000400000 */
[----:B------:R-:W-:Y:S01]  /*8590*/  F2FP.BF16.F32.PACK_AB R114, R22, R21 ;  /* 0x000000151672723e */ /* 0x000fe200000010ff */
[----:B------:R1:W-:Y:S01]  /*85a0*/  @!P1 STS.128 [R104+UR45+0x1200], R108 ;  /* 0x0012006c68009988 */ /* 0x0003e20008000c2d */
[C---:B------:R-:W-:Y:S01]  /*85b0*/  SHF.L.U32 R22, R72.reuse, 0x10, RZ ;  /* 0x0000001048167819 */ /* 0x040fe200000006ff */
[C---:B------:R-:W-:Y:S01]  /*85c0*/  FFMA R0, R53.reuse, R23, R0 ;  /* 0x0000001735007223 */ /* 0x040fe20000000000 */
[----:B------:R-:W-:Y:S01]  /*85d0*/  LOP3.LUT R23, R72, 0xffff0000, RZ, 0xc0, !PT ;  /* 0xffff000048177812 */ /* 0x000fe200078ec0ff */
[----:B------:R-:W-:Y:S01]  /*85e0*/  FFMA R2, R53, R40, R2 ;  /* 0x0000002835027223 */ /* 0x000fe20000000002 */
[----:B------:R-:W-:Y:S01]  /*85f0*/  SHF.L.U32 R40, R73, 0x10, RZ ;  /* 0x0000001049287819 */ /* 0x000fe200000006ff */
[C---:B------:R-:W-:Y:S01]  /*8600*/  FMUL R3, R52.reuse, R4 ;  /* 0x0000000434037220 */ /* 0x040fe20000400000 */
[C---:B------:R-:W-:Y:S01]  /*8610*/  SHF.L.U32 R56, R79.reuse, 0x10, RZ ;  /* 0x000000104f387819 */ /* 0x040fe200000006ff */
[----:B------:R-:W-:Y:S01]  /*8620*/  FMUL R20, R52, R5 ;  /* 0x0000000534147220 */ /* 0x000fe20000400000 */
[----:B------:R-:W-:Y:S01]  /*8630*/  F2FP.BF16.F32.PACK_AB R115, R2, R0 ;  /* 0x000000000273723e */ /* 0x000fe200000010ff */
[----:B------:R-:W-:Y:S01]  /*8640*/  FMUL R21, R52, R6 ;  /* 0x0000000634157220 */ /* 0x000fe20000400000 */
[----:B------:R-:W-:Y:S01]  /*8650*/  LOP3.LUT R57, R79, 0xffff0000, RZ, 0xc0, !PT ;  /* 0xffff00004f397812 */ /* 0x000fe200078ec0ff */
[C---:B------:R-:W-:Y:S01]  /*8660*/  FFMA R3, R53.reuse, R22, R3 ;  /* 0x0000001635037223 */ /* 0x040fe20000000003 */
[----:B------:R-:W-:Y:S01]  /*8670*/  FFMA R20, R53, R23, R20 ;  /* 0x0000001735147223 */ /* 0x000fe20000000014 */
[----:B------:R1:W-:Y:S01]  /*8680*/  @!P1 STS.128 [R103+0x1200], R112 ;  /* 0x0012007067009388 */ /* 0x0003e20000000c00 */
[----:B------:R-:W-:Y:S01]  /*8690*/  LOP3.LUT R23, R73, 0xffff0000, RZ, 0xc0, !PT ;  /* 0xffff000049177812 */ /* 0x000fe200078ec0ff */
[C---:B------:R-:W-:Y:S01]  /*86a0*/  FFMA R21, R53.reuse, R40, R21 ;  /* 0x0000002835157223 */ /* 0x040fe20000000015 */
[----:B------:R-:W-:Y:S01]  /*86b0*/  SHF.L.U32 R40, R74, 0x10, RZ ;  /* 0x000000104a287819 */ /* 0x000fe200000006ff */
[----:B------:R-:W-:Y:S01]  /*86c0*/  FMUL R0, R52, R7 ;  /* 0x0000000734007220 */ /* 0x000fe20000400000 */
[----:B------:R-:W-:Y:S01]  /*86d0*/  F2FP.BF16.F32.PACK_AB R116, R20, R3 ;  /* 0x000000031474723e */ /* 0x000fe200000010ff */
[----:B------:R-:W-:Y:S01]  /*86e0*/  FMUL R2, R52, R8 ;  /* 0x0000000834027220 */ /* 0x000fe20000400000 */
[----:B------:R-:W-:Y:S01]  /*86f0*/  ISETP.NE.AND P0, PT, R98, RZ, PT ;  /* 0x000000ff6200720c */ /* 0x000fe20003f05270 */
[C---:B------:R-:W-:Y:S01]  /*8700*/  FMUL R22, R52.reuse, R9 ;  /* 0x0000000934167220 */ /* 0x040fe20000400000 */
[C---:B------:R-:W-:Y:S01]  /*8710*/  FFMA R0, R53.reuse, R23, R0 ;  /* 0x0000001735007223 */ /* 0x040fe20000000000 */
[----:B------:R-:W-:Y:S01]  /*8720*/  FFMA R2, R53, R40, R2 ;  /* 0x0000002835027223 */ /* 0x000fe20000000002 */
[C---:B------:R-:W-:Y:S01]  /*8730*/  SHF.L.U32 R23, R75.reuse, 0x10, RZ ;  /* 0x000000104b177819 */ /* 0x040fe200000006ff */
[C---:B------:R-:W-:Y:S01]  /*8740*/  FMUL R3, R52.reuse, R10 ;  /* 0x0000000a34037220 */ /* 0x040fe20000400000 */
[----:B------:R-:W-:Y:S01]  /*8750*/  LOP3.LUT R40, R75, 0xffff0000, RZ, 0xc0, !PT ;  /* 0xffff00004b287812 */ /* 0x000fe200078ec0ff */
[C---:B------:R-:W-:Y:S01]  /*8760*/  FFMA R22, R53.reuse, R41, R22 ;  /* 0x0000002935167223 */ /* 0x040fe20000000016 */
[----:B------:R-:W-:Y:S01]  /*8770*/  FMUL R20, R52, R11 ;  /* 0x0000000b34147220 */ /* 0x000fe20000400000 */
[C---:B------:R-:W-:Y:S01]  /*8780*/  FFMA R3, R53.reuse, R23, R3 ;  /* 0x0000001735037223 */ /* 0x040fe20000000003 */
        /* <DEDUP_REMOVED lines=27> */
[----:B------:R-:W-:Y:S02]  /*8940*/  F2FP.BF16.F32.PACK_AB R23, R42, R41 ;  /* 0x000000292a17723e */ /* 0x000fe400000010ff */
[----:B------:R-:W-:Y:S02]  /*8950*/  LEA R0, R68, UR45, 0x3 ;  /* 0x0000002d44007c11 */ /* 0x000fe4000f8e18ff */
[----:B------:R-:W-:Y:S01]  /*8960*/  @P2 SHF.L.U32 R2, RZ, 0x1f, RZ ;  /* 0x0000001fff022819 */ /* 0x000fe200000006ff */
[----:B------:R1:W-:Y:S01]  /*8970*/  @!P1 STS.128 [R103+0x1a00], R20 ;  /* 0x001a001467009388 */ /* 0x0003e20000000c00 */
[----:B------:R-:W-:Y:S01]  /*8980*/  @!PT LDS RZ, [RZ] ;  /* 0x00000000fffff984 */ /* 0x000fe20000000800 */
[----:B------:R-:W-:Y:S01]  /*8990*/  @!PT LDS RZ, [RZ] ;  /* 0x00000000fffff984 */ /* 0x000fe20000000800 */
[----:B------:R-:W-:Y:S01]  /*89a0*/  @!PT LDS RZ, [RZ] ;  /* 0x00000000fffff984 */ /* 0x000fe20000000800 */
[----:B------:R-:W-:Y:S01]  /*89b0*/  @!PT LDS RZ, [RZ] ;  /* 0x00000000fffff984 */ /* 0x000fe20000000800 */
[----:B------:R3:W-:Y:S07]  /*89c0*/  MEMBAR.ALL.CTA ;  /* 0x0000000000007992 */ /* 0x0007ee0000008000 */
[----:B---3--:R-:W3:Y:S02]  /*89d0*/  FENCE.VIEW.ASYNC.S ;  /* 0x00000000000073c6 */ /* 0x008ee40000000000 */
[----:B------:R-:W-:Y:S05]  /*89e0*/  WARPSYNC.ALL ;  /* 0x0000000000007948 */ /* 0x000fea0003800000 */
[----:B------:R-:W-:Y:S01]  /*89f0*/  BSSY.RECONVERGENT B0, `(.L_x_133) ;  /* 0x0000011000007945 */ /* 0x000fe20003800200 */
[----:B---3--:R-:W-:Y:S06]  /*8a00*/  BAR.SYNC.DEFER_BLOCKING 0x1, 0x80 ;  /* 0x0042000000007b1d */ /* 0x008fec0000010000 */
[----:B------:R-:W-:Y:S05]  /*8a10*/  @P0 BRA `(.L_x_134) ;  /* 0x0000000000380947 */ /* 0x000fea0003800000 */
[----:B------:R-:W-:Y:S02]  /*8a20*/  UIADD3 UR12, UP0, UPT, UR58, 0xa80, URZ ;  /* 0x00000a803a0c7890 */ /* 0x000fe4000ff1e0ff */
[----:B------:R-:W-:Y:S02]  /*8a30*/  UIADD3 UR10, UPT, UPT, UR42, 0x40, URZ ;  /* 0x000000402a0a7890 */ /* 0x000fe4000fffe0ff */
[----:B------:R-:W-:Y:S02]  /*8a40*/  UIADD3 UR8, UPT, UPT, UR45, 0x1200, URZ ;  /* 0x000012002d087890 */ /* 0x000fe4000fffe0ff */
[----:B------:R-:W-:Y:S01]  /*8a50*/  UIADD3.X UR13, UPT, UPT, URZ, UR59, URZ, UP0, !UPT ;  /* 0x0000003bff0d7290 */ /* 0x000fe200087fe4ff */
[----:B------:R-:W-:Y:S01]  /*8a60*/  UMOV UR9, UR41 ;  /* 0x0000002900097c82 */ /* 0x000fe20008000000 */
[----:B------:R-:W-:Y:S01]  /*8a70*/  UMOV UR11, UR44 ;  /* 0x0000002c000b7c82 */ /* 0x000fe20008000000 */
[----:B------:R-:W-:Y:S02]  /*8a80*/  UIADD3 UR5, UPT, UPT, UR41, 0x40, URZ ;  /* 0x0000004029057890 */ /* 0x000fe4000fffe0ff */
[----:B------:R-:W-:Y:S01]  /*8a90*/  UIADD3 UR4, UPT, UPT, UR45, 0x1a00, URZ ;  /* 0x00001a002d047890 */ /* 0x000fe2000fffe0ff */
[----:B------:R-:W-:Y:S03]  /*8aa0*/  UMOV UR7, UR44 ;  /* 0x0000002c00077c82 */ /* 0x000fe60008000000 */
[----:B------:R3:W-:Y:S01]  /*8ab0*/  UTMASTG.3D [UR8], [UR12] ;  /* 0x000000080c0073b5 */ /* 0x0007e20008010000 */
[----:B------:R-:W-:Y:S04]  /*8ac0*/  UMOV UR6, UR10 ;  /* 0x0000000a00067c82 */ /* 0x000fe80008000000 */
[----:B------:R3:W-:Y:S01]  /*8ad0*/  UTMASTG.3D [UR4], [UR12] ;  /* 0x000000040c0073b5 */ /* 0x0007e20008010000 */
[----:B------:R0:W-:Y:S01]  /*8ae0*/  UTMACMDFLUSH ;  /* 0x00000000000079b7 */ /* 0x0001e20000000000 */
[----:B---3--:R-:W-:Y:S04]  /*8af0*/  DEPBAR.LE SB0, 0x1 ;  /* 0x000080400000791a */ /* 0x008fe80000000000 */
.L_x_134:
[----:B------:R-:W-:Y:S05]  /*8b00*/  BSYNC.RECONVERGENT B0 ;  /* 0x0000000000007941 */ /* 0x000fea0003800200 */
.L_x_133:
[----:B------:R-:W-:Y:S01]  /*8b10*/  BAR.SYNC.DEFER_BLOCKING 0x1, 0x80 ;  /* 0x0042000000007b1d */ /* 0x000fe20000010000 */
[----:B------:R-:W-:Y:S01]  /*8b20*/  UIADD3 UR43, UPT, UPT, UR57, 0x1, URZ ;  /* 0x00000001392b7890 */ /* 0x000fe2000fffe0ff */
[----:B-1----:R-:W-:Y:S01]  /*8b30*/  VIADD R23, R59, 0x10 ;  /* 0x000000103b177836 */ /* 0x002fe20000000000 */
[----:B------:R-:W-:Y:S02]  /*8b40*/  UIADD3 UR53, UPT, UPT, UR41, 0x10, URZ ;  /* 0x0000001029357890 */ /* 0x000fe4000fffe0ff */
[----:B------:R-:W-:Y:S02]  /*8b50*/  UISETP.NE.AND UP0, UPT, UR43, 0x4, UPT ;  /* 0x000000042b00788c */ /* 0x000fe4000bf05270 */
[----:B------:R-:W-:Y:S02]  /*8b60*/  SHF.R.U32.HI R21, RZ, 0x15, R23 ;  /* 0x00000015ff157819 */ /* 0x000fe40000011617 */
[----:B------:R-:W-:Y:S02]  /*8b70*/  USEL UR43, UR43, URZ, UP0 ;  /* 0x000000ff2b2b7287 */ /* 0x000fe40008000000 */
[----:B------:R-:W-:Y:S01]  /*8b80*/  LOP3.LUT R22, R21, 0x3, RZ, 0xc0, !PT ;  /* 0x0000000315167812 */ /* 0x000fe200078ec0ff */
[----:B------:R1:W-:Y:S01]  /*8b90*/  @P2 SYNCS.ARRIVE.TRANS64.RED.A1T0 RZ, [R106+URZ], RZ ;  /* 0x000000ff6aff29a7 */ /* 0x0003e200081004ff */
[----:B------:R-:W-:Y:S01]  /*8ba0*/  BSSY B1, `(.L_x_135) ;  /* 0x0000015000017945 */ /* 0x000fe20003800000 */
[----:B------:R-:W3:Y:S02]  /*8bb0*/  @P2 SYNCS.PHASECHK.TRANS64.TRYWAIT P0, [R0+URZ+0xc0], R2 ;  /* 0x0000c002000025a7 */ /* 0x000ee400080011ff */
[----:B---3--:R-:W-:Y:S01]  /*8bc0*/  @P2 SEL R70, RZ, 0x1, !P0 ;  /* 0x00000001ff462807 */ /* 0x008fe20004000000 */
[----:B-1----:R-:W-:Y:S06]  /*8bd0*/  @!P2 BRA `(.L_x_136) ;  /* 0x000000000044a947 */ /* 0x002fec0003800000 */
[----:B------:R-:W-:Y:S01]  /*8be0*/  ISETP.NE.AND P1, PT, R71, RZ, PT ;  /* 0x000000ff4700720c */ /* 0x000fe20003f25270 */
[----:B------:R-:W-:Y:S01]  /*8bf0*/  BSSY B0, `(.L_x_137) ;  /* 0x0000009000007945 */ /* 0x000fe20003800000 */
[----:B------:R-:W-:Y:S11]  /*8c00*/  ISETP.NE.AND P0, PT, R70, RZ, PT ;  /* 0x000000ff4600720c */ /* 0x000ff60003f05270 */
[----:B------:R-:W-:Y:S05]  /*8c10*/  @P1 IMAD R3, R68, 0x1000, R104 ;  /* 0x0000100044031824 */ /* 0x000fea00078e0268 */
[----:B------:R-:W-:Y:S05]  /*8c20*/  @P1 IADD3 R2, PT, PT, R3, UR45, RZ ;  /* 0x0000002d03021c10 */ /* 0x000fea000fffe0ff */
[----:B------:R-:W-:Y:S01]  /*8c30*/  @P1 IMAD.IADD R2, R69, 0x1, R2 ;  /* 0x0000000145021824 */ /* 0x000fe200078e0202 */
[----:B------:R-:W-:Y:S06]  /*8c40*/  @P0 BRA `(.L_x_138) ;  /* 0x00000000000c0947 */ /* 0x000fec0003800000 */
[----:B------:R-:W-:Y:S04]  /*8c50*/  SHF.L.U32 R20, RZ, 0x1f, RZ ;  /* 0x0000001fff147819 */ /* 0x000fe800000006ff */
[----:B------:R-:W1:Y:S02]  /*8c60*/  SYNCS.PHASECHK.TRANS64.TRYWAIT P0, [R0+URZ+0xc0], R20 ;  /* 0x0000c014000075a7 */ /* 0x000e6400080011ff */
[----:B-1----:R-:W-:Y:S05]  /*8c70*/  @!P0 BRA `(.L_x_139) ;  /* 0x0000006800208947 */ /* 0x002fea0003800000 */
.L_x_138:
[----:B------:R-:W-:Y:S05]  /*8c80*/  BSYNC B0 ;  /* 0x0000000000007941 */ /* 0x000fea0003800000 */
.L_x_137:
[----:B------:R-:W-:Y:S02]  /*8c90*/  ISETP.NE.AND P0, PT, R71, RZ, PT ;  /* 0x000000ff4700720c */ /* 0x000fe40003f05270 */
[----:B------:R-:W-:Y:S11]  /*8ca0*/  IADD3 R68, PT, PT, R68, 0x1, RZ ;  /* 0x0000000144447810 */ /* 0x000ff60007ffe0ff */
[----:B------:R3:W4:Y:S04]  /*8cb0*/  @P0 LDS.128 R60, [R3+UR45+0x200] ;  /* 0x0002002d033c0984 */ /* 0x0007280008000c00 */
[----:B------:R3:W1:Y:S04]  /*8cc0*/  @P0 LDS.128 R72, [R3+UR45+0xa00] ;  /* 0x000a002d03480984 */ /* 0x0006680008000c00 */
[----:B------:R3:W1:Y:S04]  /*8cd0*/  @P0 LDS.128 R64, [R2+0x200] ;  /* 0x0002000002400984 */ /* 0x0006680000000c00 */
[----:B------:R3:W1:Y:S02]  /*8ce0*/  @P0 LDS.128 R76, [R2+0xa00] ;  /* 0x000a0000024c0984 */ /* 0x0006640000000c00 */
.L_x_136:
[----:B------:R-:W-:Y:S05]  /*8cf0*/  BSYNC B1 ;  /* 0x0000000000017941 */ /* 0x000fea0003800000 */
.L_x_135:
[----:B------:R-:W-:Y:S11]  /*8d00*/  ISETP.NE.AND P0, PT, R98, R22, PT ;  /* 0x000000166200720c */ /* 0x000ff60003f05270 */
[----:B------:R-:W-:Y:S02]  /*8d10*/  @!UPT UIADD3 URZ, UPT, UPT, URZ, URZ, URZ ;  /* 0x000000fffffff290 */ /* 0x000fe4000fffe0ff */
[----:B------:R-:W-:Y:S05]  /*8d20*/  @P0 BRA `(.L_x_140) ;  /* 0x0000000000bc0947 */ /* 0x000fea0003800000 */
[----:B------:R-:W-:Y:S11]  /*8d30*/  LOP3.LUT P0, RZ, R21, 0x3, R99, 0x48, !PT ;  /* 0x0000000315ff7812 */ /* 0x000ff60007804863 */
[----:B------:R-:W-:Y:S02]  /*8d40*/  @!UPT UIADD3 URZ, UPT, UPT, URZ, URZ, URZ ;  /* 0x000000fffffff290 */ /* 0x000fe4000fffe0ff */
[----:B------:R-:W-:Y:S05]  /*8d50*/  @!P0 BRA `(.L_x_141) ;  /* 0x0000000000408947 */ /* 0x000fea0003800000 */
[----:B------:R-:W5:Y:S01]  /*8d60*/  LDCU.64 UR8, c[0x4][0x70] ;  /* 0x01000e00ff0877ac */ /* 0x000f620008000a00 */
[----:B---3--:R-:W-:Y:S01]  /*8d70*/  MOV R3, 0x0 ;  /* 0x0000000000037802 */ /* 0x008fe20000000f00 */
[----:B------:R-:W-:Y:S02]  /*8d80*/  HFMA2 R12, -RZ, RZ, 0, 5.9604644775390625e-08 ;  /* 0x00000001ff0c7431 */ /* 0x000fe400000001ff */
[----:B------:R-:W-:Y:S02]  /*8d90*/  IMAD.MOV.U32 R8, RZ, RZ, 0x192 ;  /* 0x00000192ff087424 */ /* 0x000fe400078e00ff */
[----:B------:R-:W-:Y:S01]  /*8da0*/  IMAD.MOV.U32 R13, RZ, RZ, RZ ;  /* 0x000000ffff0d7224 */ /* 0x000fe200078e00ff */
[----:B------:R-:W3:Y:S01]  /*8db0*/  LDCU.64 UR6, c[0x4][0x78] ;  /* 0x01000f00ff0677ac */ /* 0x000ee20008000a00 */
[----:B------:R-:W1:Y:S01]  /*8dc0*/  LDC.64 R2, c[0x4][R3] ;  /* 0x0100000003027b82 */ /* 0x000e620000000a00 */
[----:B------:R-:W2:Y:S01]  /*8dd0*/  LDCU.64 UR4, c[0x4][0x10] ;  /* 0x01000200ff0477ac */ /* 0x000ea20008000a00 */
[----:B-----5:R-:W-:Y:S01]  /*8de0*/  MOV R5, UR9 ;  /* 0x0000000900057c02 */ /* 0x020fe20008000f00 */
[----:B------:R-:W-:Y:S01]  /*8df0*/  IMAD.U32 R4, RZ, RZ, UR8 ;  /* 0x00000008ff047e24 */ /* 0x000fe2000f8e00ff */
[----:B---3--:R-:W-:Y:S01]  /*8e00*/  MOV R7, UR7 ;  /* 0x0000000700077c02 */ /* 0x008fe20008000f00 */
[----:B------:R-:W-:Y:S01]  /*8e10*/  IMAD.U32 R6, RZ, RZ, UR6 ;  /* 0x00000006ff067e24 */ /* 0x000fe2000f8e00ff */
[----:B--2---:R-:W-:Y:S01]  /*8e20*/  MOV R11, UR5 ;  /* 0x00000005000b7c02 */ /* 0x004fe20008000f00 */
[----:B------:R-:W-:Y:S02]  /*8e30*/  IMAD.U32 R10, RZ, RZ, UR4 ;  /* 0x00000004ff0a7e24 */ /* 0x000fe4000f8e00ff */
[----:B-1----:R-:W-:Y:S07]  /*8e40*/  LEPC R20, `(.L_x_141) ;  /* 0x000000001014794e */ /* 0x002fee0000000000 */
[----:B----4-:R-:W-:Y:S05]  /*8e50*/  CALL.ABS.NOINC R2 ;  /* 0x0000000002007343 */ /* 0x010fea0003c00000 */
.L_x_141:
[----:B------:R-:W-:Y:S05]  /*8e60*/  WARPSYNC.ALL ;  /* 0x0000000000007948 */ /* 0x000fea0003800000 */
[C---:B------:R-:W-:Y:S01]  /*8e70*/  R2UR UR4, R23.reuse ;  /* 0x00000000170472ca */ /* 0x040fe200000e0000 */
[----:B-1----:R-:W-:Y:S05]  /*8e80*/  VIADD R0, R23, 0x40 ;  /* 0x0000004017007836 */ /* 0x002fea0000000000 */
[----:B------:R-:W-:Y:S04]  /*8e90*/  SHF.R.U32.HI R0, RZ, 0x15, R0 ;  /* 0x00000015ff007819 */ /* 0x000fe80000011600 */
[----:B------:R-:W-:Y:S03]  /*8ea0*/  LOP3.LUT P0, RZ, R0, 0x3, R99, 0x48, !PT ;  /* 0x0000000300ff7812 */ /* 0x000fe60007804863 */
[----:B------:R-:W1:Y:S10]  /*8eb0*/  LDTM.x16 R24, tmem[UR4] ;  /* 0x00000004001879ee */ /* 0x000e740008240000 */
[----:B-1----:R-:W-:Y:S05]  /*8ec0*/  @!P0 BRA `(.L_x_142) ;  /* 0x0000000000408947 */ /* 0x002fea0003800000 */
[----:B------:R-:W1:Y:S01]  /*8ed0*/  LDCU.64 UR8, c[0x4][0x70] ;  /* 0x01000e00ff0877ac */ /* 0x000e620008000a00 */
[----:B---3--:R-:W-:Y:S01]  /*8ee0*/  MOV R3, 0x0 ;  /* 0x0000000000037802 */ /* 0x008fe20000000f00 */
[----:B------:R-:W-:Y:S02]  /*8ef0*/  HFMA2 R12, -RZ, RZ, 0, 5.9604644775390625e-08 ;  /* 0x00000001ff0c7431 */ /* 0x000fe400000001ff */
[----:B------:R-:W-:Y:S02]  /*8f00*/  IMAD.MOV.U32 R8, RZ, RZ, 0x192 ;  /* 0x00000192ff087424 */ /* 0x000fe400078e00ff */
[----:B------:R-:W-:Y:S01]  /*8f10*/  IMAD.MOV.U32 R13, RZ, RZ, RZ ;  /* 0x000000ffff0d7224 */ /* 0x000fe200078e00ff */
[----:B------:R-:W3:Y:S01]  /*8f20*/  LDCU.64 UR6, c[0x4][0x78] ;  /* 0x01000f00ff0677ac */ /* 0x000ee20008000a00 */
[----:B------:R-:W2:Y:S01]  /*8f30*/  LDC.64 R2, c[0x4][R3] ;  /* 0x0100000003027b82 */ /* 0x000ea20000000a00 */
        /* <DEDUP_REMOVED lines=9> */
.L_x_142:
[----:B------:R-:W-:Y:S05]  /*8fd0*/  WARPSYNC.ALL ;  /* 0x0000000000007948 */ /* 0x000fea0003800000 */
[----:B------:R-:W-:Y:S11]  /*8fe0*/  R2UR UR4, R23 ;  /* 0x00000000170472ca */ /* 0x000ff600000e0000 */
[----:B------:R-:W-:Y:S02]  /*8ff0*/  @!UPT UIADD3 URZ, UPT, UPT, URZ, URZ, URZ ;  /* 0x000000fffffff290 */ /* 0x000fe4000fffe0ff */
[----:B------:R-:W1:Y:S02]  /*9000*/  LDTM.x16 R4, tmem[UR4+0x40] ;  /* 0x00004004000479ee */ /* 0x000e640008240000 */
[----:B-1----:R-:W-:Y:S01]  /*9010*/  NOP ;  /* 0x0000000000007918 */ /* 0x002fe20000000000 */
.L_x_140:
[----:B------:R-:W-:Y:S01]  /*9020*/  ISETP.NE.AND P2, PT, R105, RZ, PT ;  /* 0x000000ff6900720c */ /* 0x000fe20003f45270 */
[----:B-1----:R-:W-:Y:S01]  /*9030*/  FMUL R0, R52, R24 ;  /* 0x0000001834007220 */ /* 0x002fe20000400000 */
[----:B---34-:R-:W-:Y:S01]  /*9040*/  SHF.L.U32 R3, R60, 0x10, RZ ;  /* 0x000000103c037819 */ /* 0x018fe200000006ff */
        /* <DEDUP_REMOVED lines=146> */
.L_x_144:
[----:B------:R-:W-:Y:S05]  /*9970*/  BSYNC.RECONVERGENT B0 ;  /* 0x0000000000007941 */ /* 0x000fea0003800200 */
.L_x_143:
[----:B------:R-:W-:Y:S01]  /*9980*/  BAR.SYNC.DEFER_BLOCKING 0x1, 0x80 ;  /* 0x0042000000007b1d */ /* 0x000fe20000010000 */
[----:B------:R-:W-:Y:S04]  /*9990*/  UIADD3 UR40, UPT, UPT, UR43, 0x1, URZ ;  /* 0x000000012b287890 */ /* 0x000fe8000fffe0ff */
[----:B------:R-:W-:Y:S04]  /*99a0*/  UISETP.NE.AND UP0, UPT, UR40, 0x4, UPT ;  /* 0x000000042800788c */ /* 0x000fe8000bf05270 */
[----:B------:R-:W-:Y:S01]  /*99b0*/  USEL UR40, UR40, URZ, UP0 ;  /* 0x000000ff28287287 */ /* 0x000fe20008000000 */
[----:B------:R3:W-:Y:S01]  /*99c0*/  @P2 SYNCS.ARRIVE.TRANS64.RED.A1T0 RZ, [R106+URZ], RZ ;  /* 0x000000ff6aff29a7 */ /* 0x0007e200081004ff */
[----:B------:R-:W-:Y:S01]  /*99d0*/  BSSY B1, `(.L_x_145) ;  /* 0x000001a000017945 */ /* 0x000fe20003800000 */
[----:B------:R-:W4:Y:S01]  /*99e0*/  @P2 SYNCS.PHASECHK.TRANS64.TRYWAIT P0, [R0+URZ+0xc0], R2 ;  /* 0x0000c002000025a7 */ /* 0x000f2200080011ff */
[----:B---3--:R-:W-:Y:S01]  /*99f0*/  HFMA2 R106, -RZ, RZ, 0, 0 ;  /* 0x00000000ff6a7431 */ /* 0x008fe200000001ff */
[----:B----4-:R-:W-:Y:S01]  /*9a00*/  @P2 SEL R70, RZ, 0x1, !P0 ;  /* 0x00000001ff462807 */ /* 0x010fe20004000000 */
[----:B------:R-:W-:Y:S06]  /*9a10*/  @!P2 BRA `(.L_x_146) ;  /* 0x000000000054a947 */ /* 0x000fec0003800000 */
[----:B------:R-:W-:Y:S01]  /*9a20*/  ISETP.NE.AND P1, PT, R71, RZ, PT ;  /* 0x000000ff4700720c */ /* 0x000fe20003f25270 */
[----:B------:R-:W-:Y:S01]  /*9a30*/  BSSY B0, `(.L_x_147) ;  /* 0x0000009000007945 */ /* 0x000fe20003800000 */
[----:B------:R-:W-:Y:S11]  /*9a40*/  ISETP.NE.AND P0, PT, R70, RZ, PT ;  /* 0x000000ff4600720c */ /* 0x000ff60003f05270 */
[----:B------:R-:W-:Y:S05]  /*9a50*/  @P1 IMAD R3, R68, 0x1000, R104 ;  /* 0x0000100044031824 */ /* 0x000fea00078e0268 */
[----:B------:R-:W-:Y:S05]  /*9a60*/  @P1 IADD3 R2, PT, PT, R3, UR45, RZ ;  /* 0x0000002d03021c10 */ /* 0x000fea000fffe0ff */
[----:B------:R-:W-:Y:S01]  /*9a70*/  @P1 IMAD.IADD R2, R69, 0x1, R2 ;  /* 0x0000000145021824 */ /* 0x000fe200078e0202 */
[----:B------:R-:W-:Y:S06]  /*9a80*/  @P0 BRA `(.L_x_148) ;  /* 0x00000000000c0947 */ /* 0x000fec0003800000 */
[----:B-1----:R-:W-:Y:S04]  /*9a90*/  SHF.L.U32 R20, RZ, 0x1f, RZ ;  /* 0x0000001fff147819 */ /* 0x002fe800000006ff */
[----:B------:R-:W1:Y:S02]  /*9aa0*/  SYNCS.PHASECHK.TRANS64.TRYWAIT P0, [R0+URZ+0xc0], R20 ;  /* 0x0000c014000075a7 */ /* 0x000e6400080011ff */
[----:B-1----:R-:W-:Y:S05]  /*9ab0*/  @!P0 BRA `(.L_x_149) ;  /* 0x0000005800a48947 */ /* 0x002fea0003800000 */
.L_x_148:
[----:B------:R-:W-:Y:S05]  /*9ac0*/  BSYNC B0 ;  /* 0x0000000000007941 */ /* 0x000fea0003800000 */
.L_x_147:
[----:B------:R-:W-:Y:S01]  /*9ad0*/  ISETP.NE.AND P0, PT, R71, RZ, PT ;  /* 0x000000ff4700720c */ /* 0x000fe20003f05270 */
[----:B------:R-:W-:Y:S11]  /*9ae0*/  VIADD R68, R68, 0x1 ;  /* 0x0000000144447836 */ /* 0x000ff60000000000 */
[----:B------:R-:W-:Y:S01]  /*9af0*/  @!UPT UIADD3 URZ, UPT, UPT, URZ, URZ, URZ ;  /* 0x000000fffffff290 */ /* 0x000fe2000fffe0ff */
[----:B------:R3:W4:Y:S04]  /*9b00*/  @P0 LDS.128 R60, [R3+UR45+0x200] ;  /* 0x0002002d033c0984 */ /* 0x0007280008000c00 */
[----:B------:R3:W1:Y:S04]  /*9b10*/  @P0 LDS.128 R72, [R3+UR45+0xa00] ;  /* 0x000a002d03480984 */ /* 0x0006680008000c00 */
[----:B------:R3:W1:Y:S04]  /*9b20*/  @P0 LDS.128 R64, [R2+0x200] ;  /* 0x0002000002400984 */ /* 0x0006680000000c00 */
[----:B------:R3:W1:Y:S01]  /*9b30*/  @P0 LDS.128 R76, [R2+0xa00] ;  /* 0x000a0000024c0984 */ /* 0x0006620000000c00 */
[C---:B------:R-:W-:Y:S04]  /*9b40*/  ISETP.NE.AND P0, PT, R68.reuse, 0x4, PT ;  /* 0x000000044400780c */ /* 0x040fe80003f05270 */
[----:B------:R-:W-:Y:S02]  /*9b50*/  SEL R68, R68, RZ, P0 ;  /* 0x000000ff44447207 */ /* 0x000fe40000000000 */
[----:B------:R-:W-:Y:S02]  /*9b60*/  SEL R106, RZ, 0x1, P0 ;  /* 0x00000001ff6a7807 */ /* 0x000fe40000000000 */
.L_x_146:
[----:B------:R-:W-:Y:S05]  /*9b70*/  BSYNC B1 ;  /* 0x0000000000017941 */ /* 0x000fea0003800000 */
.L_x_145:
[----:B---3--:R-:W-:Y:S05]  /*9b80*/  VIADD R3, R59, 0x400010 ;  /* 0x004000103b037836 */ /* 0x008fea0000000000 */
[----:B-1----:R-:W-:Y:S04]  /*9b90*/  SHF.R.U32.HI R0, RZ, 0x15, R3 ;  /* 0x00000015ff007819 */ /* 0x002fe80000011603 */
        /* <DEDUP_REMOVED lines=23> */
.L_x_151:
        /* <DEDUP_REMOVED lines=23> */
.L_x_152:
[----:B------:R-:W-:Y:S05]  /*9e80*/  WARPSYNC.ALL ;  /* 0x0000000000007948 */ /* 0x000fea0003800000 */
[----:B------:R-:W-:Y:S11]  /*9e90*/  R2UR UR4, R2 ;  /* 0x00000000020472ca */ /* 0x000ff600000e0000 */
[----:B------:R-:W-:Y:S02]  /*9ea0*/  @!UPT UIADD3 URZ, UPT, UPT, URZ, URZ, URZ ;  /* 0x000000fffffff290 */ /* 0x000fe4000fffe0ff */
[----:B------:R-:W1:Y:S02]  /*9eb0*/  LDTM.x16 R4, tmem[UR4+0x40] ;  /* 0x00004004000479ee */ /* 0x000e640008240000 */
[----:B-1----:R-:W-:Y:S01]  /*9ec0*/  NOP ;  /* 0x0000000000007918 */ /* 0x002fe20000000000 */
.L_x_150:
[----:B------:R-:W-:Y:S01]  /*9ed0*/  ISETP.NE.AND P2, PT, R105, RZ, PT ;  /* 0x000000ff6900720c */ /* 0x000fe20003f45270 */
[----:B------:R-:W-:Y:S01]  /*9ee0*/  FMUL R0, R52, R24 ;  /* 0x0000001834007220 */ /* 0x000fe20000400000 */
[----:B----4-:R-:W-:Y:S01]  /*9ef0*/  SHF.L.U32 R3, R60, 0x10, RZ ;  /* 0x000000103c037819 */ /* 0x010fe200000006ff */
        /* <DEDUP_REMOVED lines=121> */
[----:B------:R-:W-:Y:S01]  /*a690*/  @P2 SHF.L.U32 R2, R106, 0x1f, RZ ;  /* 0x0000001f6a022819 */ /* 0x000fe200000006ff */
        /* <DEDUP_REMOVED lines=16> */
[----:B------:R-:W-:Y:S02]  /*a7a0*/  UIADD3 UR5, UPT, UPT, UR41, 0x50, URZ ;  /* 0x0000005029057890 */ /* 0x000fe4000fffe0ff */
[----:B------:R-:W-:Y:S01]  /*a7b0*/  UIADD3 UR4, UPT, UPT, UR45, 0x3a00, URZ ;  /* 0x00003a002d047890 */ /* 0x000fe2000fffe0ff */
[----:B------:R-:W-:Y:S01]  /*a7c0*/  UMOV UR7, UR44 ;  /* 0x0000002c00077c82 */ /* 0x000fe20008000000 */
[----:B------:R-:W-:Y:S03]  /*a7d0*/  UMOV UR6, UR54 ;  /* 0x0000003600067c82 */ /* 0x000fe60008000000 */
[----:B------:R3:W-:Y:S04]  /*a7e0*/  UTMASTG.3D [UR52], [UR8] ;  /* 0x00000034080073b5 */ /* 0x0007e80008010000 */
[----:B------:R3:W-:Y:S01]  /*a7f0*/  UTMASTG.3D [UR4], [UR8] ;  /* 0x00000004080073b5 */ /* 0x0007e20008010000 */
[----:B------:R0:W-:Y:S01]  /*a800*/  UTMACMDFLUSH ;  /* 0x00000000000079b7 */ /* 0x0001e20000000000 */
[----:B---3--:R-:W-:Y:S04]  /*a810*/  DEPBAR.LE SB0, 0x1 ;  /* 0x000080400000791a */ /* 0x008fe80000000000 */
.L_x_154:
[----:B------:R-:W-:Y:S05]  /*a820*/  BSYNC.RECONVERGENT B0 ;  /* 0x0000000000007941 */ /* 0x000fea0003800200 */
.L_x_153:
        /* <DEDUP_REMOVED lines=20> */
[----:B------:R-:W-:Y:S04]  /*a970*/  SHF.L.U32 R20, R106, 0x1f, RZ ;  /* 0x0000001f6a147819 */ /* 0x000fe800000006ff */
[----:B------:R-:W1:Y:S02]  /*a980*/  SYNCS.PHASECHK.TRANS64.TRYWAIT P0, [R0+URZ+0xc0], R20 ;  /* 0x0000c014000075a7 */ /* 0x000e6400080011ff */
[----:B-1----:R-:W-:Y:S05]  /*a990*/  @!P0 BRA `(.L_x_159) ;  /* 0x0000004c00008947 */ /* 0x002fea0003800000 */
.L_x_158:
[----:B------:R-:W-:Y:S05]  /*a9a0*/  BSYNC B0 ;  /* 0x0000000000007941 */ /* 0x000fea0003800000 */
.L_x_157:
[----:B------:R-:W-:Y:S01]  /*a9b0*/  ISETP.NE.AND P0, PT, R71, RZ, PT ;  /* 0x000000ff4700720c */ /* 0x000fe20003f05270 */
[----:B------:R-:W-:Y:S11]  /*a9c0*/  VIADD R68, R68, 0x1 ;  /* 0x0000000144447836 */ /* 0x000ff60000000000 */
[----:B------:R-:W-:Y:S01]  /*a9d0*/  @!UPT UIADD3 URZ, UPT, UPT, URZ, URZ, URZ ;  /* 0x000000fffffff290 */ /* 0x000fe2000fffe0ff */
[----:B------:R3:W4:Y:S04]  /*a9e0*/  @P0 LDS.128 R60, [R3+UR45+0x200] ;  /* 0x0002002d033c0984 */ /* 0x0007280008000c00 */
[----:B------:R3:W2:Y:S04]  /*a9f0*/  @P0 LDS.128 R72, [R3+UR45+0xa00] ;  /* 0x000a002d03480984 */ /* 0x0006a80008000c00 */
[----:B------:R3:W2:Y:S04]  /*aa00*/  @P0 LDS.128 R64, [R2+0x200] ;  /* 0x0002000002400984 */ /* 0x0006a80000000c00 */
[----:B------:R3:W2:Y:S01]  /*aa10*/  @P0 LDS.128 R76, [R2+0xa00] ;  /* 0x000a0000024c0984 */ /* 0x0006a20000000c00 */
[C---:B------:R-:W-:Y:S04]  /*aa20*/  ISETP.NE.AND P0, PT, R68.reuse, 0x4, PT ;  /* 0x000000044400780c */ /* 0x040fe80003f05270 */
[----:B-1----:R-:W-:Y:S02]  /*aa30*/  SEL R0, RZ, 0x1, P0 ;  /* 0x00000001ff007807 */ /* 0x002fe40000000000 */
[----:B------:R-:W-:Y:S02]  /*aa40*/  SEL R68, R68, RZ, P0 ;  /* 0x000000ff44447207 */ /* 0x000fe40000000000 */
[----:B------:R-:W-:Y:S02]  /*aa50*/  LOP3.LUT R106, R106, R0, RZ, 0x3c, !PT ;  /* 0x000000006a6a7212 */ /* 0x000fe400078e3cff */
.L_x_156:
[----:B------:R-:W-:Y:S05]  /*aa60*/  BSYNC B1 ;  /* 0x0000000000017941 */ /* 0x000fea0003800000 */
.L_x_155:
[----:B------:R-:W-:Y:S11]  /*aa70*/  ISETP.NE.AND P0, PT, R98, R22, PT ;  /* 0x000000166200720c */ /* 0x000ff60003f05270 */
[----:B------:R-:W-:Y:S02]  /*aa80*/  @!UPT UIADD3 URZ, UPT, UPT, URZ, URZ, URZ ;  /* 0x000000fffffff290 */ /* 0x000fe4000fffe0ff */
[----:B------:R-:W-:Y:S05]  /*aa90*/  @P0 BRA `(.L_x_160) ;  /* 0x0000000000bc0947 */ /* 0x000fea0003800000 */
[----:B------:R-:W-:Y:S11]  /*aaa0*/  LOP3.LUT P0, RZ, R21, 0x3, R99, 0x48, !PT ;  /* 0x0000000315ff7812 */ /* 0x000ff60007804863 */
[----:B------:R-:W-:Y:S02]  /*aab0*/  @!UPT UIADD3 URZ, UPT, UPT, URZ, URZ, URZ ;  /* 0x000000fffffff290 */ /* 0x000fe4000fffe0ff */
[----:B------:R-:W-:Y:S05]  /*aac0*/  @!P0 BRA `(.L_x_161) ;  /* 0x0000000000408947 */ /* 0x000fea0003800000 */
        /* <DEDUP_REMOVED lines=16> */
.L_x_161:
        /* <DEDUP_REMOVED lines=23> */
.L_x_162:
[----:B------:R-:W-:Y:S05]  /*ad40*/  WARPSYNC.ALL ;  /* 0x0000000000007948 */ /* 0x000fea0003800000 */
[----:B------:R-:W-:Y:S11]  /*ad50*/  R2UR UR4, R23 ;  /* 0x00000000170472ca */ /* 0x000ff600000e0000 */
[----:B------:R-:W-:Y:S02]  /*ad60*/  @!UPT UIADD3 URZ, UPT, UPT, URZ, URZ, URZ ;  /* 0x000000fffffff290 */ /* 0x000fe4000fffe0ff */
[----:B------:R-:W1:Y:S02]  /*ad70*/  LDTM.x16 R4, tmem[UR4+0x40] ;  /* 0x00004004000479ee */ /* 0x000e640008240000 */
[----:B-1----:R-:W-:Y:S01]  /*ad80*/  NOP ;  /* 0x0000000000007918 */ /* 0x002fe20000000000 */
.L_x_160:
[----:B------:R-:W-:Y:S01]  /*ad90*/  ISETP.NE.AND P2, PT, R105, RZ, PT ;  /* 0x000000ff6900720c */ /* 0x000fe20003f45270 */
[----:B------:R-:W-:Y:S01]  /*ada0*/  FMUL R0, R52, R24 ;  /* 0x0000001834007220 */ /* 0x000fe20000400000 */
        /* <DEDUP_REMOVED lines=22> */
[----:B--2---:R-:W-:Y:S01]  /*af10*/  LOP3.LUT R41, R66, 0xffff0000, RZ, 0xc0, !PT ;  /* 0xffff000042297812 */ /* 0x004fe200078ec0ff */
        /* <DEDUP_REMOVED lines=106> */
[----:B--2---:R-:W2:Y:S02]  /*b5c0*/  FENCE.VIEW.ASYNC.S ;  /* 0x00000000000073c6 */ /* 0x004ea40000000000 */
[----:B------:R-:W-:Y:S05]  /*b5d0*/  WARPSYNC.ALL ;  /* 0x0000000000007948 */ /* 0x000fea0003800000 */
[----:B------:R-:W-:Y:S01]  /*b5e0*/  BSSY.RECONVERGENT B0, `(.L_x_163) ;  /* 0x0000012000007945 */ /* 0x000fe20003800200 */
[----:B--2---:R-:W-:Y:S06]  /*b5f0*/  BAR.SYNC.DEFER_BLOCKING 0x1, 0x80 ;  /* 0x0042000000007b1d */ /* 0x004fec0000010000 */
[----:B------:R-:W-:Y:S05]  /*b600*/  @P0 BRA `(.L_x_164) ;  /* 0x00000000003c0947 */ /* 0x000fea0003800000 */
[----:B------:R-:W-:Y:S02]  /*b610*/  UIADD3 UR4, UPT, UPT, UR45, 0x200, URZ ;  /* 0x000002002d047890 */ /* 0x000fe4000fffe0ff */
[----:B------:R-:W-:Y:S01]  /*b620*/  UIADD3 UR8, UP0, UPT, UR58, 0xa80, URZ ;  /* 0x00000a803a087890 */ /* 0x000fe2000ff1e0ff */
[----:B------:R-:W-:Y:S01]  /*b630*/  UMOV UR54, UR42 ;  /* 0x0000002a00367c82 */ /* 0x000fe20008000000 */
[----:B------:R-:W-:Y:S02]  /*b640*/  UMOV UR55, UR44 ;  /* 0x0000002c00377c82 */ /* 0x000fe40008000000 */
[----:B------:R-:W-:Y:S01]  /*b650*/  MOV R88, UR4 ;  /* 0x0000000400587c02 */ /* 0x000fe20008000f00 */
[----:B------:R-:W-:Y:S02]  /*b660*/  UIADD3.X UR9, UPT, UPT, URZ, UR59, URZ, UP0, !UPT ;  /* 0x0000003bff097290 */ /* 0x000fe400087fe4ff */
[----:B------:R-:W-:Y:S01]  /*b670*/  UIADD3 UR5, UPT, UPT, UR41, 0x60, URZ ;  /* 0x0000006029057890 */ /* 0x000fe2000fffe0ff */
[----:B------:R-:W-:Y:S01]  /*b680*/  R2UR UR52, R88 ;  /* 0x00000000583472ca */ /* 0x000fe200000e0000 */
[----:B------:R-:W-:Y:S01]  /*b690*/  UIADD3 UR4, UPT, UPT, UR45, 0xa00, URZ ;  /* 0x00000a002d047890 */ /* 0x000fe2000fffe0ff */
[----:B------:R-:W-:Y:S01]  /*b6a0*/  UMOV UR6, UR42 ;  /* 0x0000002a00067c82 */ /* 0x000fe20008000000 */
[----:B------:R-:W-:Y:S10]  /*b6b0*/  UMOV UR7, UR44 ;  /* 0x0000002c00077c82 */ /* 0x000ff40008000000 */
[----:B------:R2:W-:Y:S01]  /*b6c0*/  UTMASTG.3D [UR52], [UR8] ;  /* 0x00000034080073b5 */ /* 0x0005e20008010000 */
[----:B------:R2:W-:Y:S01]  /*b6d0*/  UTMASTG.3D [UR4], [UR8] ;  /* 0x00000004080073b5 */ /* 0x0005e20008010000 */
[----:B------:R0:W-:Y:S01]  /*b6e0*/  UTMACMDFLUSH ;  /* 0x00000000000079b7 */ /* 0x0001e20000000000 */
[----:B--2---:R-:W-:Y:S04]  /*b6f0*/  DEPBAR.LE SB0, 0x1 ;  /* 0x000080400000791a */ /* 0x004fe80000000000 */
.L_x_164:
[----:B------:R-:W-:Y:S05]  /*b700*/  BSYNC.RECONVERGENT B0 ;  /* 0x0000000000007941 */ /* 0x000fea0003800200 */
.L_x_163:
[----:B------:R-:W-:Y:S01]  /*b710*/  BAR.SYNC.DEFER_BLOCKING 0x1, 0x80 ;  /* 0x0042000000007b1d */ /* 0x000fe20000010000 */
[----:B------:R-:W-:Y:S04]  /*b720*/  UIADD3 UR40, UPT, UPT, UR43, 0x1, URZ ;  /* 0x000000012b287890 */ /* 0x000fe8000fffe0ff */
[----:B------:R-:W-:Y:S04]  /*b730*/  UISETP.NE.AND UP0, UPT, UR40, 0x4, UPT ;  /* 0x000000042800788c */ /* 0x000fe8000bf05270 */
[----:B------:R-:W-:Y:S01]  /*b740*/  USEL UR40, UR40, URZ, UP0 ;  /* 0x000000ff28287287 */ /* 0x000fe20008000000 */
[----:B------:R2:W-:Y:S01]  /*b750*/  @P2 SYNCS.ARRIVE.TRANS64.RED.A1T0 RZ, [R107+URZ], RZ ;  /* 0x000000ff6bff29a7 */ /* 0x0005e200081004ff */
[----:B------:R-:W-:Y:S01]  /*b760*/  BSSY B1, `(.L_x_165) ;  /* 0x000001a000017945 */ /* 0x000fe20003800000 */
[----:B------:R-:W3:Y:S02]  /*b770*/  @P2 SYNCS.PHASECHK.TRANS64.TRYWAIT P0, [R0+URZ+0xc0], R2 ;  /* 0x0000c002000025a7 */ /* 0x000ee400080011ff */
[----:B---3--:R-:W-:Y:S01]  /*b780*/  @P2 SEL R70, RZ, 0x1, !P0 ;  /* 0x00000001ff462807 */ /* 0x008fe20004000000 */
[----:B--2---:R-:W-:Y:S06]  /*b790*/  @!P2 BRA `(.L_x_166) ;  /* 0x000000000058a947 */ /* 0x004fec0003800000 */
[----:B------:R-:W-:Y:S01]  /*b7a0*/  ISETP.NE.AND P1, PT, R71, RZ, PT ;  /* 0x000000ff4700720c */ /* 0x000fe20003f25270 */
[----:B------:R-:W-:Y:S01]  /*b7b0*/  BSSY B0, `(.L_x_167) ;  /* 0x0000009000007945 */ /* 0x000fe20003800000 */
[----:B------:R-:W-:Y:S11]  /*b7c0*/  ISETP.NE.AND P0, PT, R70, RZ, PT ;  /* 0x000000ff4600720c */ /* 0x000ff60003f05270 */
[----:B------:R-:W-:Y:S05]  /*b7d0*/  @P1 IMAD R3, R68, 0x1000, R104 ;  /* 0x0000100044031824 */ /* 0x000fea00078e0268 */
[----:B------:R-:W-:Y:S05]  /*b7e0*/  @P1 IADD3 R2, PT, PT, R3, UR45, RZ ;  /* 0x0000002d03021c10 */ /* 0x000fea000fffe0ff */
[----:B------:R-:W-:Y:S01]  /*b7f0*/  @P1 IMAD.IADD R2, R69, 0x1, R2 ;  /* 0x0000000145021824 */ /* 0x000fe200078e0202 */
[----:B------:R-:W-:Y:S06]  /*b800*/  @P0 BRA `(.L_x_168) ;  /* 0x00000000000c0947 */ /* 0x000fec0003800000 */
[----:B-1----:R-:W-:Y:S04]  /*b810*/  SHF.L.U32 R20, R106, 0x1f, RZ ;  /* 0x0000001f6a147819 */ /* 0x002fe800000006ff */
[----:B------:R-:W1:Y:S02]  /*b820*/  SYNCS.PHASECHK.TRANS64.TRYWAIT P0, [R0+URZ+0xc0], R20 ;  /* 0x0000c014000075a7 */ /* 0x000e6400080011ff */
[----:B-1----:R-:W-:Y:S05]  /*b830*/  @!P0 BRA `(.L_x_169) ;  /* 0x0000003c006c8947 */ /* 0x002fea0003800000 */
.L_x_168:
[----:B------:R-:W-:Y:S05]  /*b840*/  BSYNC B0 ;  /* 0x0000000000007941 */ /* 0x000fea0003800000 */
.L_x_167:
[----:B------:R-:W-:Y:S01]  /*b850*/  ISETP.NE.AND P0, PT, R71, RZ, PT ;  /* 0x000000ff4700720c */ /* 0x000fe20003f05270 */
[----:B------:R-:W-:Y:S11]  /*b860*/  VIADD R68, R68, 0x1 ;  /* 0x0000000144447836 */ /* 0x000ff60000000000 */
[----:B------:R-:W-:Y:S01]  /*b870*/  @!UPT UIADD3 URZ, UPT, UPT, URZ, URZ, URZ ;  /* 0x000000fffffff290 */ /* 0x000fe2000fffe0ff */
[----:B------:R2:W3:Y:S04]  /*b880*/  @P0 LDS.128 R60, [R3+UR45+0x200] ;  /* 0x0002002d033c0984 */ /* 0x0004e80008000c00 */
[----:B------:R2:W4:Y:S04]  /*b890*/  @P0 LDS.128 R72, [R3+UR45+0xa00] ;  /* 0x000a002d03480984 */ /* 0x0005280008000c00 */
[----:B------:R2:W2:Y:S04]  /*b8a0*/  @P0 LDS.128 R64, [R2+0x200] ;  /* 0x0002000002400984 */ /* 0x0004a80000000c00 */
[----:B------:R2:W2:Y:S01]  /*b8b0*/  @P0 LDS.128 R76, [R2+0xa00] ;  /* 0x000a0000024c0984 */ /* 0x0004a20000000c00 */
[C---:B------:R-:W-:Y:S04]  /*b8c0*/  ISETP.NE.AND P0, PT, R68.reuse, 0x4, PT ;  /* 0x000000044400780c */ /* 0x040fe80003f05270 */
[----:B-1----:R-:W-:Y:S02]  /*b8d0*/  SEL R0, RZ, 0x1, P0 ;  /* 0x00000001ff007807 */ /* 0x002fe40000000000 */
[----:B------:R-:W-:Y:S02]  /*b8e0*/  SEL R68, R68, RZ, P0 ;  /* 0x000000ff44447207 */ /* 0x000fe40000000000 */
[----:B------:R-:W-:Y:S02]  /*b8f0*/  LOP3.LUT R106, R106, R0, RZ, 0x3c, !PT ;  /* 0x000000006a6a7212 */ /* 0x000fe400078e3cff */
.L_x_166:
[----:B------:R-:W-:Y:S05]  /*b900*/  BSYNC B1 ;  /* 0x0000000000017941 */ /* 0x000fea0003800000 */
.L_x_165:
[----:B--2---:R-:W-:Y:S05]  /*b910*/  VIADD R3, R59, 0x400020 ;  /* 0x004000203b037836 */ /* 0x004fea0000000000 */
[----:B------:R-:W-:Y:S04]  /*b920*/  SHF.R.U32.HI R0, RZ, 0x15, R3 ;  /* 0x00000015ff007819 */ /* 0x000fe80000011603 */
[----:B-1----:R-:W-:Y:S04]  /*b930*/  LOP3.LUT R22, R0, 0x3, RZ, 0xc0, !PT ;  /* 0x0000000300167812 */ /* 0x002fe800078ec0ff */
        /* <DEDUP_REMOVED lines=11> */
[----:B------:R-:W2:Y:S01]  /*b9f0*/  LDCU.64 UR6, c[0x4][0x78] ;  /* 0x01000f00ff0677ac */ /* 0x000ea20008000a00 */
[----:B------:R-:W3:Y:S01]  /*ba00*/  LDC.64 R14, c[0x4][R15] ;  /* 0x010000000f0e7b82 */ /* 0x000ee20000000a00 */
[----:B------:R-:W5:Y:S01]  /*ba10*/  LDCU.64 UR4, c[0x4][0x10] ;  /* 0x01000200ff0477ac */ /* 0x000f620008000a00 */
[----:B-1----:R-:W-:Y:S01]  /*ba20*/  MOV R5, UR9 ;  /* 0x0000000900057c02 */ /* 0x002fe20008000f00 */
[----:B------:R-:W-:Y:S01]  /*ba30*/  IMAD.U32 R4, RZ, RZ, UR8 ;  /* 0x00000008ff047e24 */ /* 0x000fe2000f8e00ff */
[----:B--2---:R-:W-:Y:S01]  /*ba40*/  MOV R7, UR7 ;  /* 0x0000000700077c02 */ /* 0x004fe20008000f00 */
[----:B------:R-:W-:Y:S01]  /*ba50*/  IMAD.U32 R6, RZ, RZ, UR6 ;  /* 0x00000006ff067e24 */ /* 0x000fe2000f8e00ff */
[----:B-----5:R-:W-:Y:S01]  /*ba60*/  MOV R11, UR5 ;  /* 0x00000005000b7c02 */ /* 0x020fe20008000f00 */
[----:B------:R-:W-:Y:S02]  /*ba70*/  IMAD.U32 R10, RZ, RZ, UR4 ;  /* 0x00000004ff0a7e24 */ /* 0x000fe4000f8e00ff */
[----:B------:R-:W-:Y:S07]  /*ba80*/  LEPC R20, `(.L_x_171) ;  /* 0x000000001014794e */ /* 0x000fee0000000000 */
[----:B---34-:R-:W-:Y:S05]  /*ba90*/  CALL.ABS.NOINC R14 ;  /* 0x000000000e007343 */ /* 0x018fea0003c00000 */
.L_x_171:
        /* <DEDUP_REMOVED lines=23> */
.L_x_172:
[----:B------:R-:W-:Y:S05]  /*bc10*/  WARPSYNC.ALL ;  /* 0x0000000000007948 */ /* 0x000fea0003800000 */
[----:B------:R-:W-:Y:S11]  /*bc20*/  R2UR UR4, R2 ;  /* 0x00000000020472ca */ /* 0x000ff600000e0000 */
[----:B------:R-:W-:Y:S02]  /*bc30*/  @!UPT UIADD3 URZ, UPT, UPT, URZ, URZ, URZ ;  /* 0x000000fffffff290 */ /* 0x000fe4000fffe0ff */
[----:B------:R-:W1:Y:S02]  /*bc40*/  LDTM.x16 R4, tmem[UR4+0x40] ;  /* 0x00004004000479ee */ /* 0x000e640008240000 */
[----:B-1----:R-:W-:Y:S01]  /*bc50*/  NOP ;  /* 0x0000000000007918 */ /* 0x002fe20000000000 */
.L_x_170:
[----:B------:R-:W-:Y:S01]  /*bc60*/  ISETP.NE.AND P2, PT, R105, RZ, PT ;  /* 0x000000ff6900720c */ /* 0x000fe20003f45270 */
[----:B------:R-:W-:Y:S01]  /*bc70*/  FMUL R0, R52, R24 ;  /* 0x0000001834007220 */ /* 0x000fe20000400000 */
[----:B---3--:R-:W-:Y:S01]  /*bc80*/  SHF.L.U32 R3, R60, 0x10, RZ ;  /* 0x000000103c037819 */ /* 0x008fe200000006ff */
        /* <DEDUP_REMOVED lines=145> */
[----:B--2---:R-:W-:Y:S04]  /*c5a0*/  DEPBAR.LE SB0, 0x1 ;  /* 0x000080400000791a */ /* 0x004fe80000000000 */
.L_x_174:
[----:B------:R-:W-:Y:S05]  /*c5b0*/  BSYNC.RECONVERGENT B0 ;  /* 0x0000000000007941 */ /* 0x000fea0003800200 */
.L_x_173:
        /* <DEDUP_REMOVED lines=10> */
[----:B------:R-:W2:Y:S02]  /*c660*/  @P2 SYNCS.PHASECHK.TRANS64.TRYWAIT P0, [R0+URZ+0xc0], R2 ;  /* 0x0000c002000025a7 */ /* 0x000ea400080011ff */
[----:B--2---:R-:W-:Y:S01]  /*c670*/  @P2 SEL R70, RZ, 0x1, !P0 ;  /* 0x00000001ff462807 */ /* 0x004fe20004000000 */
        /* <DEDUP_REMOVED lines=11> */
.L_x_178:
[----:B------:R-:W-:Y:S05]  /*c730*/  BSYNC B0 ;  /* 0x0000000000007941 */ /* 0x000fea0003800000 */
.L_x_177:
        /* <DEDUP_REMOVED lines=11> */
.L_x_176:
[----:B------:R-:W-:Y:S05]  /*c7f0*/  BSYNC B1 ;  /* 0x0000000000017941 */ /* 0x000fea0003800000 */
.L_x_175:
[----:B------:R-:W-:Y:S11]  /*c800*/  ISETP.NE.AND P0, PT, R98, R22, PT ;  /* 0x000000166200720c */ /* 0x000ff60003f05270 */
[----:B------:R-:W-:Y:S02]  /*c810*/  @!UPT UIADD3 URZ, UPT, UPT, URZ, URZ, URZ ;  /* 0x000000fffffff290 */ /* 0x000fe4000fffe0ff */
[----:B------:R-:W-:Y:S05]  /*c820*/  @P0 BRA `(.L_x_180) ;  /* 0x0000000000bc0947 */ /* 0x000fea0003800000 */
[----:B------:R-:W-:Y:S11]  /*c830*/  LOP3.LUT P0, RZ, R21, 0x3, R99, 0x48, !PT ;  /* 0x0000000315ff7812 */ /* 0x000ff60007804863 */
[----:B------:R-:W-:Y:S02]  /*c840*/  @!UPT UIADD3 URZ, UPT, UPT, URZ, URZ, URZ ;  /* 0x000000fffffff290 */ /* 0x000fe4000fffe0ff */
[----:B------:R-:W-:Y:S05]  /*c850*/  @!P0 BRA `(.L_x_181) ;  /* 0x0000000000408947 */ /* 0x000fea0003800000 */
[----:B------:R-:W1:Y:S01]  /*c860*/  LDCU.64 UR8, c[0x4][0x70] ;  /* 0x01000e00ff0877ac */ /* 0x000e620008000a00 */
[----:B--2---:R-:W-:Y:S01]  /*c870*/  MOV R3, 0x0 ;  /* 0x0000000000037802 */ /* 0x004fe20000000f00 */
        /* <DEDUP_REMOVED lines=14> */
.L_x_181:
        /* <DEDUP_REMOVED lines=23> */
.L_x_182:
[----:B------:R-:W-:Y:S05]  /*cad0*/  WARPSYNC.ALL ;  /* 0x0000000000007948 */ /* 0x000fea0003800000 */
[----:B------:R-:W-:Y:S11]  /*cae0*/  R2UR UR4, R23 ;  /* 0x00000000170472ca */ /* 0x000ff600000e0000 */
[----:B------:R-:W-:Y:S02]  /*caf0*/  @!UPT UIADD3 URZ, UPT, UPT, URZ, URZ, URZ ;  /* 0x000000fffffff290 */ /* 0x000fe4000fffe0ff */
[----:B------:R-:W1:Y:S02]  /*cb00*/  LDTM.x16 R4, tmem[UR4+0x40] ;  /* 0x00004004000479ee */ /* 0x000e640008240000 */
[----:B-1----:R-:W-:Y:S01]  /*cb10*/  NOP ;  /* 0x0000000000007918 */ /* 0x002fe20000000000 */
.L_x_180:
[----:B------:R-:W-:Y:S01]  /*cb20*/  ISETP.NE.AND P2, PT, R105, RZ, PT ;  /* 0x000000ff6900720c */ /* 0x000fe20003f45270 */
[----:B------:R-:W-:Y:S01]  /*cb30*/  FMUL R0, R52, R24 ;  /* 0x0000001834007220 */ /* 0x000fe20000400000 */
[----:B--23--:R-:W-:Y:S01]  /*cb40*/  SHF.L.U32 R3, R60, 0x10, RZ ;  /* 0x000000103c037819 */ /* 0x00cfe200000006ff */
        /* <DEDUP_REMOVED lines=145> */
[----:B--2---:R-:W-:Y:S04]  /*d460*/  DEPBAR.LE SB0, 0x1 ;  /* 0x000080400000791a */ /* 0x004fe80000000000 */
.L_x_184:
[----:B------:R-:W-:Y:S05]  /*d470*/  BSYNC.RECONVERGENT B0 ;  /* 0x0000000000007941 */ /* 0x000fea0003800200 */
.L_x_183:
        /* <DEDUP_REMOVED lines=17> */
[----:B------:R-:W2:Y:S02]  /*d590*/  SYNCS.PHASECHK.TRANS64.TRYWAIT P0, [R0+URZ+0xc0], R106 ;  /* 0x0000c06a000075a7 */ /* 0x000ea400080011ff */
[----:B--2---:R-:W-:Y:S05]  /*d5a0*/  @!P0 BRA `(.L_x_189) ;  /* 0x0000002000388947 */ /* 0x004fea0003800000 */
.L_x_188:
[----:B------:R-:W-:Y:S05]  /*d5b0*/  BSYNC B0 ;  /* 0x0000000000007941 */ /* 0x000fea0003800000 */
.L_x_187:
[----:B------:R-:W-:Y:S11]  /*d5c0*/  ISETP.NE.AND P0, PT, R71, RZ, PT ;  /* 0x000000ff4700720c */ /* 0x000ff60003f05270 */
[----:B------:R-:W-:Y:S02]  /*d5d0*/  @!UPT UIADD3 URZ, UPT, UPT, URZ, URZ, URZ ;  /* 0x000000fffffff290 */ /* 0x000fe4000fffe0ff */
[----:B------:R3:W4:Y:S04]  /*d5e0*/  @P0 LDS.128 R60, [R68+UR45+0x200] ;  /* 0x0002002d443c0984 */ /* 0x0007280008000c00 */
[----:B------:R3:W1:Y:S04]  /*d5f0*/  @P0 LDS.128 R72, [R68+UR45+0xa00] ;  /* 0x000a002d44480984 */ /* 0x0006680008000c00 */
[----:B------:R3:W1:Y:S04]  /*d600*/  @P0 LDS.128 R64, [R2+0x200] ;  /* 0x0002000002400984 */ /* 0x0006680000000c00 */
[----:B------:R3:W1:Y:S02]  /*d610*/  @P0 LDS.128 R76, [R2+0xa00] ;  /* 0x000a0000024c0984 */ /* 0x0006640000000c00 */
.L_x_186:
[----:B------:R-:W-:Y:S05]  /*d620*/  BSYNC B1 ;  /* 0x0000000000017941 */ /* 0x000fea0003800000 */
.L_x_185:
[----:B------:R-:W-:Y:S05]  /*d630*/  VIADD R59, R59, 0x400030 ;  /* 0x004000303b3b7836 */ /* 0x000fea0000000000 */
[----:B--2---:R-:W-:Y:S04]  /*d640*/  SHF.R.U32.HI R0, RZ, 0x15, R59 ;  /* 0x00000015ff007819 */ /* 0x004fe8000001163b */
[----:B---3--:R-:W-:Y:S04]  /*d650*/  LOP3.LUT R2, R0, 0x3, RZ, 0xc0, !PT ;  /* 0x0000000300027812 */ /* 0x008fe800078ec0ff */
[----:B------:R-:W-:Y:S11]  /*d660*/  ISETP.NE.AND P0, PT, R98, R2, PT ;  /* 0x000000026200720c */ /* 0x000ff60003f05270 */
[----:B------:R-:W-:Y:S02]  /*d670*/  @!UPT UIADD3 URZ, UPT, UPT, URZ, URZ, URZ ;  /* 0x000000fffffff290 */ /* 0x000fe4000fffe0ff */
[----:B------:R-:W-:Y:S05]  /*d680*/  @P0 BRA `(.L_x_190) ;  /* 0x0000000000bc0947 */ /* 0x000fea0003800000 */
[----:B------:R-:W-:Y:S02]  /*d690*/  LOP3.LUT P0, RZ, R0, 0x3, R99, 0x48, !PT ;  /* 0x0000000300ff7812 */ /* 0x000fe40007804863 */
[----:B------:R-:W-:Y:S11]  /*d6a0*/  MOV R16, R59 ;  /* 0x0000003b00107202 */ /* 0x000ff60000000f00 */
[----:B------:R-:W-:Y:S05]  /*d6b0*/  @!P0 BRA `(.L_x_191) ;  /* 0x0000000000408947 */ /* 0x000fea0003800000 */
[----:B------:R-:W2:Y:S01]  /*d6c0*/  LDCU.64 UR8, c[0x4][0x70] ;  /* 0x01000e00ff0877ac */ /* 0x000ea20008000a00 */
[----:B------:R-:W-:Y:S01]  /*d6d0*/  MOV R15, 0x0 ;  /* 0x00000000000f7802 */ /* 0x000fe20000000f00 */
[----:B------:R-:W-:Y:S02]  /*d6e0*/  HFMA2 R12, -RZ, RZ, 0, 5.9604644775390625e-08 ;  /* 0x00000001ff0c7431 */ /* 0x000fe400000001ff */
[----:B------:R-:W-:Y:S02]  /*d6f0*/  IMAD.MOV.U32 R8, RZ, RZ, 0x192 ;  /* 0x00000192ff087424 */ /* 0x000fe400078e00ff */
[----:B------:R-:W-:Y:S01]  /*d700*/  IMAD.MOV.U32 R13, RZ, RZ, RZ ;  /* 0x000000ffff0d7224 */ /* 0x000fe200078e00ff */
[----:B------:R-:W3:Y:S01]  /*d710*/  LDCU.64 UR6, c[0x4][0x78] ;  /* 0x01000f00ff0677ac */ /* 0x000ee20008000a00 */
[----:B------:R-:W1:Y:S01]  /*d720*/  LDC.64 R14, c[0x4][R15] ;  /* 0x010000000f0e7b82 */ /* 0x000e620000000a00 */
[----:B------:R-:W5:Y:S01]  /*d730*/  LDCU.64 UR4, c[0x4][0x10] ;  /* 0x01000200ff0477ac */ /* 0x000f620008000a00 */
[----:B--2---:R-:W-:Y:S01]  /*d740*/  MOV R5, UR9 ;  /* 0x0000000900057c02 */ /* 0x004fe20008000f00 */
[----:B------:R-:W-:Y:S01]  /*d750*/  IMAD.U32 R4, RZ, RZ, UR8 ;  /* 0x00000008ff047e24 */ /* 0x000fe2000f8e00ff */
[----:B---3--:R-:W-:Y:S01]  /*d760*/  MOV R7, UR7 ;  /* 0x0000000700077c02 */ /* 0x008fe20008000f00 */
[----:B------:R-:W-:Y:S01]  /*d770*/  IMAD.U32 R6, RZ, RZ, UR6 ;  /* 0x00000006ff067e24 */ /* 0x000fe2000f8e00ff */
[----:B-----5:R-:W-:Y:S01]  /*d780*/  MOV R11, UR5 ;  /* 0x00000005000b7c02 */ /* 0x020fe20008000f00 */
[----:B------:R-:W-:Y:S02]  /*d790*/  IMAD.U32 R10, RZ, RZ, UR4 ;  /* 0x00000004ff0a7e24 */ /* 0x000fe4000f8e00ff */
[----:B-1----:R-:W-:Y:S07]  /*d7a0*/  LEPC R20, `(.L_x_191) ;  /* 0x000000001014794e */ /* 0x002fee0000000000 */
[----:B----4-:R-:W-:Y:S05]  /*d7b0*/  CALL.ABS.NOINC R14 ;  /* 0x000000000e007343 */ /* 0x010fea0003c00000 */
.L_x_191:
[----:B------:R-:W-:Y:S05]  /*d7c0*/  WARPSYNC.ALL ;  /* 0x0000000000007948 */ /* 0x000fea0003800000 */
[C---:B------:R-:W-:Y:S01]  /*d7d0*/  R2UR UR4, R16.reuse ;  /* 0x00000000100472ca */ /* 0x040fe200000e0000 */
[----:B------:R-:W-:Y:S05]  /*d7e0*/  VIADD R0, R16, 0x40 ;  /* 0x0000004010007836 */ /* 0x000fea0000000000 */
[----:B------:R-:W-:Y:S04]  /*d7f0*/  SHF.R.U32.HI R0, RZ, 0x15, R0 ;  /* 0x00000015ff007819 */ /* 0x000fe80000011600 */
[----:B------:R-:W-:Y:S03]  /*d800*/  LOP3.LUT P0, RZ, R0, 0x3, R99, 0x48, !PT ;  /* 0x0000000300ff7812 */ /* 0x000fe60007804863 */
[----:B------:R-:W2:Y:S10]  /*d810*/  LDTM.x16 R24, tmem[UR4] ;  /* 0x00000004001879ee */ /* 0x000eb40008240000 */
[----:B--2---:R-:W-:Y:S05]  /*d820*/  @!P0 BRA `(.L_x_192) ;  /* 0x0000000000408947 */ /* 0x004fea0003800000 */
        /* <DEDUP_REMOVED lines=16> */
.L_x_192:
[----:B------:R-:W-:Y:S05]  /*d930*/  WARPSYNC.ALL ;  /* 0x0000000000007948 */ /* 0x000fea0003800000 */
[----:B------:R-:W-:Y:S11]  /*d940*/  R2UR UR4, R16 ;  /* 0x00000000100472ca */ /* 0x000ff600000e0000 */
[----:B------:R-:W-:Y:S02]  /*d950*/  @!UPT UIADD3 URZ, UPT, UPT, URZ, URZ, URZ ;  /* 0x000000fffffff290 */ /* 0x000fe4000fffe0ff */
[----:B------:R-:W2:Y:S02]  /*d960*/  LDTM.x16 R4, tmem[UR4+0x40] ;  /* 0x00004004000479ee */ /* 0x000ea40008240000 */
[----:B--2---:R-:W-:Y:S01]  /*d970*/  NOP ;  /* 0x0000000000007918 */ /* 0x004fe20000000000 */
.L_x_190:
[----:B------:R-:W-:Y:S01]  /*d980*/  ISETP.NE.AND P1, PT, R98, R2, PT ;  /* 0x000000026200720c */ /* 0x000fe20003f25270 */
[----:B------:R-:W-:Y:S05]  /*d990*/  WARPSYNC.ALL ;  /* 0x0000000000007948 */ /* 0x000fea0003800000 */
[C---:B----4-:R-:W-:Y:S01]  /*d9a0*/  SHF.L.U32 R3, R60.reuse, 0x10, RZ ;  /* 0x000000103c037819 */ /* 0x050fe200000006ff */
[----:B------:R-:W-:Y:S01]  /*d9b0*/  NOP ;  /* 0x0000000000007918 */ /* 0x000fe20000000000 */
[----:B------:R-:W-:Y:S01]  /*d9c0*/  LOP3.LUT R40, R60, 0xffff0000, RZ, 0xc0, !PT ;  /* 0xffff00003c287812 */ /* 0x000fe200078ec0ff */
[C---:B------:R-:W-:Y:S01]  /*d9d0*/  FMUL R0, R52.reuse, R24 ;  /* 0x0000001834007220 */ /* 0x040fe20000400000 */
[C---:B------:R-:W-:Y:S01]  /*d9e0*/  SHF.L.U32 R41, R61.reuse, 0x10, RZ ;  /* 0x000000103d297819 */ /* 0x040fe200000006ff */
[----:B------:R-:W-:Y:S01]  /*d9f0*/  FMUL R2, R52, R25 ;  /* 0x0000001934027220 */ /* 0x000fe20000400000 */
[----:B------:R-:W-:Y:S01]  /*da00*/  LOP3.LUT R42, R61, 0xffff0000, RZ, 0xc0, !PT ;  /* 0xffff00003d2a7812 */ /* 0x000fe200078ec0ff */
[C---:B------:R-:W-:Y:S01]  /*da10*/  FFMA R0, R53.reuse, R3, R0 ;  /* 0x0000000335007223 */ /* 0x040fe20000000000 */
[----:B------:R-:W-:Y:S01]  /*da20*/  R2UR UR4, R58 ;  /* 0x000000003a0472ca */ /* 0x000fe200000e0000 */
[----:B------:R-:W-:Y:S01]  /*da30*/  FFMA R2, R53, R40, R2 ;  /* 0x0000002835027223 */ /* 0x000fe20000000002 */
[----:B------:R-:W-:Y:S01]  /*da40*/  SHF.L.U32 R54, R62, 0x10, RZ ;  /* 0x000000103e367819 */ /* 0x000fe200000006ff */
[----:B-1----:R-:W-:Y:S01]  /*da50*/  FMUL R20, R52, R4 ;  /* 0x0000000434147220 */ /* 0x002fe20000400000 */
[----:B------:R-:W-:Y:S01]  /*da60*/  LOP3.LUT R55, R62, 0xffff0000, RZ, 0xc0, !PT ;  /* 0xffff00003e377812 */ /* 0x000fe200078ec0ff */
[----:B------:R-:W-:Y:S01]  /*da70*/  FMUL R3, R52, R26 ;  /* 0x0000001a34037220 */ /* 0x000fe20000400000 */
[----:B------:R-:W-:Y:S01]  /*da80*/  F2FP.BF16.F32.PACK_AB R108, R2, R0 ;  /* 0x00000000026c723e */ /* 0x000fe200000010ff */
[----:B------:R-:W-:Y:S01]  /*da90*/  FMUL R4, R52, R27 ;  /* 0x0000001b34047220 */ /* 0x000fe20000400000 */
[----:B------:R-:W-:Y:S01]  /*daa0*/  SHF.L.U32 R56, R63, 0x10, RZ ;  /* 0x000000103f387819 */ /* 0x000fe200000006ff */
[----:B------:R-:W-:Y:S01]  /*dab0*/  FFMA R3, R53, R41, R3 ;  /* 0x0000002935037223 */ /* 0x000fe20000000003 */
[----:B------:R-:W-:Y:S01]  /*dac0*/  LOP3.LUT R57, R63, 0xffff0000, RZ, 0xc0, !PT ;  /* 0xffff00003f397812 */ /* 0x000fe200078ec0ff */
[----:B------:R-:W-:Y:S01]  /*dad0*/  FFMA R4, R53, R42, R4 ;  /* 0x0000002a35047223 */ /* 0x000fe20000000004 */
[----:B------:R-:W-:Y:S01]  /*dae0*/  SHF.L.U32 R58, R64, 0x10, RZ ;  /* 0x00000010403a7819 */ /* 0x000fe200000006ff */
[----:B------:R-:W-:Y:S01]  /*daf0*/  FMUL R0, R52, R28 ;  /* 0x0000001c34007220 */ /* 0x000fe20000400000 */
[----:B------:R-:W-:Y:S01]  /*db00*/  LOP3.LUT R59, R64, 0xffff0000, RZ, 0xc0, !PT ;  /* 0xffff0000403b7812 */ /* 0x000fe200078ec0ff */
[----:B------:R-:W-:Y:S01]  /*db10*/  FMUL R2, R52, R29 ;  /* 0x0000001d34027220 */ /* 0x000fe20000400000 */
[----:B------:R-:W-:Y:S01]  /*db20*/  F2FP.BF16.F32.PACK_AB R109, R4, R3 ;  /* 0x00000003046d723e */ /* 0x000fe200000010ff */
[C---:B------:R-:W-:Y:S01]  /*db30*/  FMUL R21, R52.reuse, R5 ;  /* 0x0000000534157220 */ /* 0x040fe20000400000 */
[C---:B------:R-:W-:Y:S01]  /*db40*/  SHF.L.U32 R60, R65.reuse, 0x10, RZ ;  /* 0x00000010413c7819 */ /* 0x040fe200000006ff */
[C---:B------:R-:W-:Y:S01]  /*db50*/  FMUL R5, R52.reuse, R30 ;  /* 0x0000001e34057220 */ /* 0x040fe20000400000 */
[----:B------:R-:W-:Y:S01]  /*db60*/  LOP3.LUT R61, R65, 0xffff0000, RZ, 0xc0, !PT ;  /* 0xffff0000413d7812 */ /* 0x000fe200078ec0ff */
[----:B------:R-:W-:Y:S01]  /*db70*/  FMUL R22, R52, R6 ;  /* 0x0000000634167220 */ /* 0x000fe20000400000 */
[----:B------:R-:W-:Y:S01]  /*db80*/  SHF.L.U32 R62, R66, 0x10, RZ ;  /* 0x00000010423e7819 */ /* 0x000fe200000006ff */
        /* <DEDUP_REMOVED lines=10> */
[----:B------:R-:W-:Y:S01]  /*dc30*/  FMUL R3, R52, R33 ;  /* 0x0000002134037220 */ /* 0x000fe20000400000 */
[----:B------:R-:W-:Y:S01]  /*dc40*/  F2FP.BF16.F32.PACK_AB R110, R2, R0 ;  /* 0x00000000026e723e */ /* 0x000fe200000010ff */
[----:B------:R-:W-:Y:S01]  /*dc50*/  FFMA R5, R53, R56, R5 ;  /* 0x0000003835057223 */ /* 0x000fe20000000005 */
[----:B------:R-:W-:Y:S01]  /*dc60*/  SHF.L.U32 R68, R73, 0x10, RZ ;  /* 0x0000001049447819 */ /* 0x000fe200000006ff */
[----:B------:R-:W-:Y:S01]  /*dc70*/  FFMA R6, R53, R57, R6 ;  /* 0x0000003935067223 */ /* 0x000fe20000000006 */
[----:B------:R-:W-:Y:S01]  /*dc80*/  LOP3.LUT R69, R73, 0xffff0000, RZ, 0xc0, !PT ;  /* 0xffff000049457812 */ /* 0x000fe200078ec0ff */
[C---:B------:R-:W-:Y:S01]  /*dc90*/  FFMA R7, R53.reuse, R58, R7 ;  /* 0x0000003a35077223 */ /* 0x040fe20000000007 */
[----:B------:R-:W-:Y:S01]  /*dca0*/  SHF.L.U32 R70, R74, 0x10, RZ ;  /* 0x000000104a467819 */ /* 0x000fe200000006ff */
[----:B------:R-:W-:Y:S01]  /*dcb0*/  UIADD3 UR4, UPT, UPT, UR4, 0x140, URZ ;  /* 0x0000014004047890 */ /* 0x000fe2000fffe0ff */
[----:B------:R-:W-:Y:S01]  /*dcc0*/  F2FP.BF16.F32.PACK_AB R111, R6, R5 ;  /* 0x00000005066f723e */ /* 0x000fe200000010ff */
[----:B------:R-:W-:Y:S01]  /*dcd0*/  FFMA R3, R53, R59, R3 ;  /* 0x0000003b35037223 */ /* 0x000fe20000000003 */
[----:B------:R-:W-:Y:S01]  /*dce0*/  LOP3.LUT R71, R74, 0xffff0000, RZ, 0xc0, !PT ;  /* 0xffff00004a477812 */ /* 0x000fe200078ec0ff */
[C---:B------:R-:W-:Y:S01]  /*dcf0*/  FMUL R0, R52.reuse, R34 ;  /* 0x0000002234007220 */ /* 0x040fe20000400000 */
[----:B------:R-:W-:Y:S01]  /*dd00*/  SHF.L.U32 R72, R75, 0x10, RZ ;  /* 0x000000104b487819 */ /* 0x000fe200000006ff */
[C---:B------:R-:W-:Y:S01]  /*dd10*/  FMUL R2, R52.reuse, R35 ;  /* 0x0000002334027220 */ /* 0x040fe20000400000 */
[----:B------:R-:W-:Y:S01]  /*dd20*/  UPRMT UR4, UR37, 0x654, UR4 ;  /* 0x0000065425047896 */ /* 0x000fe20008000004 */
[C---:B------:R-:W-:Y:S01]  /*dd30*/  FMUL R4, R52.reuse, R36 ;  /* 0x0000002434047220 */ /* 0x040fe20000400000 */
[C---:B------:R-:W-:Y:S01]  /*dd40*/  FMUL R5, R52.reuse, R37 ;  /* 0x0000002534057220 */ /* 0x040fe20000400000 */
[----:B------:R-:W-:Y:S01]  /*dd50*/  F2FP.BF16.F32.PACK_AB R28, R3, R7 ;  /* 0x00000007031c723e */ /* 0x000fe200000010ff */
[C---:B------:R-:W-:Y:S01]  /*dd60*/  FFMA R0, R53.reuse, R60, R0 ;  /* 0x0000003c35007223 */ /* 0x040fe20000000000 */
[C---:B------:R-:W-:Y:S01]  /*dd70*/  FMUL R6, R52.reuse, R38 ;  /* 0x0000002634067220 */ /* 0x040fe20000400000 */
[C---:B------:R-:W-:Y:S01]  /*dd80*/  FFMA R2, R53.reuse, R61, R2 ;  /* 0x0000003d35027223 */ /* 0x040fe20000000002 */
[C---:B------:R-:W-:Y:S01]  /*dd90*/  FMUL R3, R52.reuse, R39 ;  /* 0x0000002734037220 */ /* 0x040fe20000400000 */
[C---:B------:R-:W-:Y:S01]  /*dda0*/  FFMA R4, R53.reuse, R62, R4 ;  /* 0x0000003e35047223 */ /* 0x040fe20000000004 */
[C---:B------:R-:W-:Y:S01]  /*ddb0*/  FFMA R5, R53.reuse, R63, R5 ;  /* 0x0000003f35057223 */ /* 0x040fe20000000005 */
[C---:B------:R-:W-:Y:S01]  /*ddc0*/  FFMA R6, R53.reuse, R64, R6 ;  /* 0x0000004035067223 */ /* 0x040fe20000000006 */
[C---:B------:R-:W-:Y:S01]  /*ddd0*/  FFMA R3, R53.reuse, R65, R3 ;  /* 0x0000004135037223 */ /* 0x040fe20000000003 */
[----:B------:R-:W-:Y:S01]  /*dde0*/  FFMA R20, R53, R66, R20 ;  /* 0x0000004235147223 */ /* 0x000fe20000000014 */
[----:B------:R-:W-:Y:S01]  /*ddf0*/  FMUL R8, R52, R8 ;  /* 0x0000000834087220 */ /* 0x000fe20000400000 */
[----:B------:R-:W-:Y:S01]  /*de00*/  SYNCS.ARRIVE.TRANS64.RED.A1T0 RZ, [UR4], RZ ;  /* 0x000000ffffff79a7 */ /* 0x000fe20008100404 */
[----:B------:R1:W-:Y:S01]  /*de10*/  @!P1 STS.128 [R104+UR45+0x3200], R108 ;  /* 0x0032006c68009988 */ /* 0x0003e20008000c2d */
[----:B------:R-:W-:Y:S01]  /*de20*/  LOP3.LUT R73, R75, 0xffff0000, RZ, 0xc0, !PT ;  /* 0xffff00004b497812 */ /* 0x000fe200078ec0ff */
[C---:B------:R-:W-:Y:S01]  /*de30*/  FFMA R21, R53.reuse, R67, R21 ;  /* 0x0000004335157223 */ /* 0x040fe20000000015 */
[----:B------:R-:W-:Y:S01]  /*de40*/  SHF.L.U32 R24, R76, 0x10, RZ ;  /* 0x000000104c187819 */ /* 0x000fe200000006ff */
[----:B------:R-:W-:Y:S01]  /*de50*/  FMUL R9, R52, R9 ;  /* 0x0000000934097220 */ /* 0x000fe20000400000 */
[----:B------:R-:W-:Y:S01]  /*de60*/  LOP3.LUT R25, R76, 0xffff0000, RZ, 0xc0, !PT ;  /* 0xffff00004c197812 */ /* 0x000fe200078ec0ff */
[C---:B------:R-:W-:Y:S01]  /*de70*/  FFMA R22, R53.reuse, R68, R22 ;  /* 0x0000004435167223 */ /* 0x040fe20000000016 */
[C---:B------:R-:W-:Y:S01]  /*de80*/  FMUL R10, R52.reuse, R10 ;  /* 0x0000000a340a7220 */ /* 0x040fe20000400000 */
[C---:B------:R-:W-:Y:S01]  /*de90*/  FFMA R23, R53.reuse, R69, R23 ;  /* 0x0000004535177223 */ /* 0x040fe20000000017 */
[----:B------:R-:W-:Y:S01]  /*dea0*/  FMUL R11, R52, R11 ;  /* 0x0000000b340b7220 */ /* 0x000fe20000400000 */
[----:B------:R-:W-:Y:S01]  /*deb0*/  F2FP.BF16.F32.PACK_AB R29, R2, R0 ;  /* 0x00000000021d723e */ /* 0x000fe200000010ff */
[----:B------:R-:W-:Y:S01]  /*dec0*/  FFMA R8, R53, R70, R8 ;  /* 0x0000004635087223 */ /* 0x000fe20000000008 */
[----:B------:R-:W-:Y:S01]  /*ded0*/  F2FP.BF16.F32.PACK_AB R30, R5, R4 ;  /* 0x00000004051e723e */ /* 0x000fe200000010ff */
[C---:B------:R-:W-:Y:S01]  /*dee0*/  FMUL R12, R52.reuse, R12 ;  /* 0x0000000c340c7220 */ /* 0x040fe20000400000 */
[----:B------:R-:W-:Y:S01]  /*def0*/  F2FP.BF16.F32.PACK_AB R31, R3, R6 ;  /* 0x00000006031f723e */ /* 0x000fe200000010ff */
[----:B------:R-:W-:Y:S01]  /*df00*/  FFMA R9, R53, R71, R9 ;  /* 0x0000004735097223 */ /* 0x000fe20000000009 */
[C---:B------:R-:W-:Y:S01]  /*df10*/  FMUL R13, R52.reuse, R13 ;  /* 0x0000000d340d7220 */ /* 0x040fe20000400000 */
[----:B------:R-:W-:Y:S01]  /*df20*/  SHF.L.U32 R26, R77, 0x10, RZ ;  /* 0x000000104d1a7819 */ /* 0x000fe200000006ff */
[----:B------:R-:W-:Y:S01]  /*df30*/  FFMA R10, R53, R72, R10 ;  /* 0x00000048350a7223 */ /* 0x000fe2000000000a */
[----:B------:R1:W-:Y:S01]  /*df40*/  @!P1 STS.128 [R103+0x3200], R28 ;  /* 0x0032001c67009388 */ /* 0x0003e20000000c00 */
[C---:B------:R-:W-:Y:S01]  /*df50*/  FMUL R14, R52.reuse, R14 ;  /* 0x0000000e340e7220 */ /* 0x040fe20000400000 */
[----:B------:R-:W-:Y:S01]  /*df60*/  LOP3.LUT R27, R77, 0xffff0000, RZ, 0xc0, !PT ;  /* 0xffff00004d1b7812 */ /* 0x000fe200078ec0ff */
[C---:B------:R-:W-:Y:S01]  /*df70*/  FFMA R11, R53.reuse, R73, R11 ;  /* 0x00000049350b7223 */ /* 0x040fe2000000000b */
[----:B------:R-:W-:Y:S01]  /*df80*/  FMUL R15, R52, R15 ;  /* 0x0000000f340f7220 */ /* 0x000fe20000400000 */
[----:B------:R-:W-:Y:S01]  /*df90*/  SHF.L.U32 R40, R78, 0x10, RZ ;  /* 0x000000104e287819 */ /* 0x000fe200000006ff */
[C---:B------:R-:W-:Y:S01]  /*dfa0*/  FFMA R12, R53.reuse, R24, R12 ;  /* 0x00000018350c7223 */ /* 0x040fe2000000000c */
[----:B------:R-:W-:Y:S01]  /*dfb0*/  FMUL R16, R52, R16 ;  /* 0x0000001034107220 */ /* 0x000fe20000400000 */
[----:B------:R-:W-:Y:S01]  /*dfc0*/  LOP3.LUT R74, R78, 0xffff0000, RZ, 0xc0, !PT ;  /* 0xffff00004e4a7812 */ /* 0x000fe200078ec0ff */
[----:B------:R-:W-:Y:S01]  /*dfd0*/  FFMA R13, R53, R25, R13 ;  /* 0x00000019350d7223 */ /* 0x000fe2000000000d */
[C---:B------:R-:W-:Y:S01]  /*dfe0*/  FMUL R17, R52.reuse, R17 ;  /* 0x0000001134117220 */ /* 0x040fe20000400000 */
[----:B------:R-:W-:Y:S01]  /*dff0*/  SHF.L.U32 R75, R79, 0x10, RZ ;  /* 0x000000104f4b7819 */ /* 0x000fe200000006ff */
[----:B------:R-:W-:Y:S01]  /*e000*/  FFMA R14, R53, R26, R14 ;  /* 0x0000001a350e7223 */ /* 0x000fe2000000000e */
[----:B------:R-:W-:Y:S01]  /*e010*/  F2FP.BF16.F32.PACK_AB R20, R21, R20 ;  /* 0x000000141514723e */ /* 0x000fe200000010ff */
[C---:B------:R-:W-:Y:S01]  /*e020*/  FMUL R18, R52.reuse, R18 ;  /* 0x0000001234127220 */ /* 0x040fe20000400000 */
[----:B------:R-:W-:Y:S01]  /*e030*/  LOP3.LUT R76, R79, 0xffff0000, RZ, 0xc0, !PT ;  /* 0xffff00004f4c7812 */ /* 0x000fe200078ec0ff */
[----:B------:R-:W-:Y:S01]  /*e040*/  FFMA R15, R53, R27, R15 ;  /* 0x0000001b350f7223 */ /* 0x000fe2000000000f */
[----:B------:R-:W-:Y:S01]  /*e050*/  F2FP.BF16.F32.PACK_AB R21, R23, R22 ;  /* 0x000000161715723e */ /* 0x000fe200000010ff */
[----:B------:R-:W-:Y:S01]  /*e060*/  FMUL R19, R52, R19 ;  /* 0x0000001334137220 */ /* 0x000fe20000400000 */
[----:B------:R-:W-:Y:S01]  /*e070*/  F2FP.BF16.F32.PACK_AB R22, R9, R8 ;  /* 0x000000080916723e */ /* 0x000fe200000010ff */
[----:B------:R-:W-:Y:S01]  /*e080*/  FFMA R16, R53, R40, R16 ;  /* 0x0000002835107223 */ /* 0x000fe20000000010 */
[----:B------:R-:W-:Y:S01]  /*e090*/  F2FP.BF16.F32.PACK_AB R23, R11, R10 ;  /* 0x0000000a0b17723e */ /* 0x000fe200000010ff */
[C---:B------:R-:W-:Y:S01]  /*e0a0*/  FFMA R17, R53.reuse, R74, R17 ;  /* 0x0000004a35117223 */ /* 0x040fe20000000011 */
[C---:B------:R-:W-:Y:S01]  /*e0b0*/  FFMA R18, R53.reuse, R75, R18 ;  /* 0x0000004b35127223 */ /* 0x040fe20000000012 */
[----:B------:R-:W-:Y:S01]  /*e0c0*/  FFMA R19, R53, R76, R19 ;  /* 0x0000004c35137223 */ /* 0x000fe20000000013 */
[----:B------:R-:W-:Y:S01]  /*e0d0*/  F2FP.BF16.F32.PACK_AB R12, R13, R12 ;  /* 0x0000000c0d0c723e */ /* 0x000fe200000010ff */
[----:B------:R1:W-:Y:S01]  /*e0e0*/  @!P1 STS.128 [R104+UR45+0x3a00], R20 ;  /* 0x003a001468009988 */ /* 0x0003e20008000c2d */
[----:B------:R-:W-:Y:S01]  /*e0f0*/  F2FP.BF16.F32.PACK_AB R13, R15, R14 ;  /* 0x0000000e0f0d723e */ /* 0x000fe200000010ff */
[----:B------:R-:W-:Y:S01]  /*e100*/  BSSY.RECONVERGENT B0, `(.L_x_193) ;  /* 0x000001a000007945 */ /* 0x000fe20003800200 */
[----:B------:R-:W-:Y:S02]  /*e110*/  F2FP.BF16.F32.PACK_AB R14, R17, R16 ;  /* 0x00000010110e723e */ /* 0x000fe400000010ff */
[----:B------:R-:W-:Y:S02]  /*e120*/  F2FP.BF16.F32.PACK_AB R15, R19, R18 ;  /* 0x00000012130f723e */ /* 0x000fe400000010ff */
[----:B------:R-:W-:Y:S03]  /*e130*/  ISETP.NE.AND P0, PT, R98, RZ, PT ;  /* 0x000000ff6200720c */ /* 0x000fe60003f05270 */
[----:B------:R1:W-:Y:S01]  /*e140*/  @!P1 STS.128 [R103+0x3a00], R12 ;  /* 0x003a000c67009388 */ /* 0x0003e20000000c00 */
[----:B------:R-:W-:Y:S01]  /*e150*/  @!PT LDS RZ, [RZ] ;  /* 0x00000000fffff984 */ /* 0x000fe20000000800 */
[----:B------:R-:W-:Y:S01]  /*e160*/  @!PT LDS RZ, [RZ] ;  /* 0x00000000fffff984 */ /* 0x000fe20000000800 */
[----:B------:R-:W-:Y:S01]  /*e170*/  @!PT LDS RZ, [RZ] ;  /* 0x00000000fffff984 */ /* 0x000fe20000000800 */
[----:B------:R-:W-:Y:S01]  /*e180*/  @!PT LDS RZ, [RZ] ;  /* 0x00000000fffff984 */ /* 0x000fe20000000800 */
[----:B------:R2:W-:Y:S07]  /*e190*/  MEMBAR.ALL.CTA ;  /* 0x0000000000007992 */ /* 0x0005ee0000008000 */
[----:B--2---:R-:W2:Y:S02]  /*e1a0*/  FENCE.VIEW.ASYNC.S ;  /* 0x00000000000073c6 */ /* 0x004ea40000000000 */
        /* <DEDUP_REMOVED lines=15> */
.L_x_194:
[----:B------:R-:W-:Y:S05]  /*e2a0*/  BSYNC.RECONVERGENT B0 ;  /* 0x0000000000007941 */ /* 0x000fea0003800200 */
.L_x_193:
[----:B------:R-:W-:Y:S01]  /*e2b0*/  BAR.SYNC.DEFER_BLOCKING 0x1, 0x80 ;  /* 0x0042000000007b1d */ /* 0x000fe20000010000 */
[----:B------:R-:W-:Y:S01]  /*e2c0*/  UISETP.NE.AND UP0, UPT, UR56, -0x8, UPT ;  /* 0xfffffff83800788c */ /* 0x000fe2000bf05270 */
[----:B------:R-:W-:Y:S08]  /*e2d0*/  IADD3 R94, PT, PT, R94, 0x1, RZ ;  /* 0x000000015e5e7810 */ /* 0x000ff00007ffe0ff */
[----:B------:R-:W-:Y:S05]  /*e2e0*/  BRA.U !UP0, `(.L_x_195) ;  /* 0x0000000108287547 */ /* 0x000fea000b800000 */
[----:B------:R-:W-:Y:S01]  /*e2f0*/  ISETP.NE.AND P0, PT, R105, RZ, PT ;  /* 0x000000ff6900720c */ /* 0x000fe20003f05270 */
[----:B------:R-:W-:Y:S01]  /*e300*/  IMAD.U32 R2, RZ, RZ, UR57 ;  /* 0x00000039ff027e24 */ /* 0x000fe2000f8e00ff */
[----:B------:R-:W-:Y:S01]  /*e310*/  UIADD3 UR57, UPT, UPT, UR57, 0x1, URZ ;  /* 0x0000000139397890 */ /* 0x000fe2000fffe0ff */
[----:B------:R-:W-:Y:S03]  /*e320*/  IMAD.U32 R0, RZ, RZ, UR37 ;  /* 0x00000025ff007e24 */ /* 0x000fe6000f8e00ff */
[----:B------:R-:W-:Y:S04]  /*e330*/  UISETP.NE.AND UP0, UPT, UR57, 0x4, UPT ;  /* 0x000000043900788c */ /* 0x000fe8000bf05270 */
[----:B------:R-:W-:Y:S03]  /*e340*/  USEL UR57, UR57, URZ, UP0 ;  /* 0x000000ff39397287 */ /* 0x000fe60008000000 */
[----:B------:R-:W-:Y:S05]  /*e350*/  @P0 LEA R2, R2, UR45, 0x3 ;  /* 0x0000002d02020c11 */ /* 0x000fea000f8e18ff */
[----:B------:R-:W-:Y:S05]  /*e360*/  @P0 VIADD R2, R2, 0xe0 ;  /* 0x000000e002020836 */ /* 0x000fea0000000000 */
[----:B------:R-:W-:Y:S04]  /*e370*/  @P0 PRMT R0, R0, 0x654, R2 ;  /* 0x0000065400000816 */ /* 0x000fe80000000002 */
[----:B------:R2:W-:Y:S03]  /*e380*/  @P0 SYNCS.ARRIVE.TRANS64.RED.A1T0 RZ, [R0+URZ], RZ ;  /* 0x000000ff00ff09a7 */ /* 0x0005e600081004ff */
.L_x_195:
[----:B------:R-:W-:Y:S01]  /*e390*/  ISETP.NE.AND P2, PT, R100, RZ, PT ;  /* 0x000000ff6400720c */ /* 0x000fe20003f45270 */
[----:B------:R-:W-:Y:S01]  /*e3a0*/  VIADD R2, R50, UR38 ;  /* 0x0000002632027c36 */ /* 0x000fe20008000000 */
[----:B------:R-:W-:Y:S01]  /*e3b0*/  ISETP.NE.AND P0, PT, R102, 0x2, PT ;  /* 0x000000026600780c */ /* 0x000fe20003f05270 */
[----:B--2---:R-:W-:Y:S01]  /*e3c0*/  VIADD R0, R51, UR39 ;  /* 0x0000002733007c36 */ /* 0x004fe20008000000 */
[----:B------:R-:W-:Y:S01]  /*e3d0*/  ISETP.NE.AND P1, PT, R94, 0x2, PT ;  /* 0x000000025e00780c */ /* 0x000fe20003f25270 */
[----:B------:R-:W-:Y:S01]  /*e3e0*/  UIADD3 UR56, UPT, UPT, UR56, 0x8, URZ ;  /* 0x0000000838387890 */ /* 0x000fe2000fffe0ff */
[----:B------:R-:W-:Y:S02]  /*e3f0*/  R2UR UR11, R2 ;  /* 0x00000000020b72ca */ /* 0x000fe400000e0000 */
[----:B------:R-:W-:Y:S02]  /*e400*/  R2UR UR27, R0 ;  /* 0x00000000001b72ca */ /* 0x000fe400000e0000 */
[----:B------:R-:W-:Y:S02]  /*e410*/  SEL R2, RZ, 0x1, P0 ;  /* 0x00000001ff027807 */ /* 0x000fe40000000000 */
[----:B------:R-:W-:Y:S02]  /*e420*/  SEL R0, RZ, 0x1, P1 ;  /* 0x00000001ff007807 */ /* 0x000fe40000800000 */
[----:B------:R-:W-:Y:S02]  /*e430*/  @P2 R2UR UR44, R91 ;  /* 0x000000005b2c22ca */ /* 0x000fe400000e0000 */
[----:B------:R-:W-:Y:S02]  /*e440*/  LOP3.LUT R92, R92, R2, RZ, 0x3c, !PT ;  /* 0x000000025c5c7212 */ /* 0x000fe400078e3cff */
[----:B------:R-:W-:Y:S02]  /*e450*/  LOP3.LUT R93, R93, R0, RZ, 0x3c, !PT ;  /* 0x000000005d5d7212 */ /* 0x000fe400078e3cff */
[----:B------:R-:W-:Y:S02]  /*e460*/  SEL R102, R102, RZ, P0 ;  /* 0x000000ff66667207 */ /* 0x000fe40000000000 */
[----:B------:R-:W-:Y:S01]  /*e470*/  SEL R94, R94, RZ, P1 ;  /* 0x000000ff5e5e7207 */ /* 0x000fe20000800000 */
[----:B------:R-:W-:Y:S06]  /*e480*/  @P2 BRA `(.L_x_196) ;  /* 0xffffff7c00202947 */ /* 0x000fec000383ffff */
[----:B------:R-:W-:-:S09]  /*e490*/  UISETP.NE.AND UP0, UPT, UR36, URZ, UPT ;  /* 0x000000ff2400728c */ /* 0x000fd2000bf05270 */
[----:B------:R-:W-:Y:S05]  /*e4a0*/  BRA.U !UP0, `(.L_x_197) ;  /* 0x0000000108487547 */ /* 0x000fea000b800000 */
[----:B------:R-:W2:Y:S02]  /*e4b0*/  LDCU.64 UR4, c[0x0][0xc90] ;  /* 0x00019200ff0477ac */ /* 0x000ea40008000a00 */
[----:B--2---:R-:W-:-:S04]  /*e4c0*/  UISETP.NE.U32.AND UP0, UPT, UR4, URZ, UPT ;  /* 0x000000ff0400728c */ /* 0x004fc8000bf05070 */
[----:B------:R-:W-:-:S09]  /*e4d0*/  UISETP.NE.AND.EX UP0, UPT, UR5, URZ, UPT, UP0 ;  /* 0x000000ff0500728c */ /* 0x000fd2000bf05300 */
[----:B------:R-:W-:Y:S05]  /*e4e0*/  BRA.U UP0, `(.L_x_198) ;  /* 0x00000001000c7547 */ /* 0x000fea000b800000 */
[----:B------:R-:W-:-:S13]  /*e4f0*/  FSETP.NEU.AND P0, PT, R53, RZ, PT ;  /* 0x000000ff3500720b */ /* 0x000fda0003f0d000 */
[----:B------:R-:W-:Y:S05]  /*e500*/  @!P0 EXIT ;  /* 0x000000000000894d */ /* 0x000fea0003800000 */
[----:B------:R-:W-:Y:S05]  /*e510*/  BRA `(.L_x_197) ;  /* 0x00000000002c7947 */ /* 0x000fea0003800000 */
.L_x_198:
[----:B------:R-:W-:Y:S01]  /*e520*/  ISETP.NE.AND P0, PT, R101, RZ, PT ;  /* 0x000000ff6500720c */ /* 0x000fe20003f05270 */
[----:B------:R-:W-:-:S12]  /*e530*/  BSSY.RECONVERGENT B0, `(.L_x_197) ;  /* 0x0000009000007945 */ /* 0x000fd80003800200 */
[----:B------:R-:W-:Y:S05]  /*e540*/  @P0 BRA `(.L_x_199) ;  /* 0x0000000000140947 */ /* 0x000fea0003800000 */
[----:B------:R-:W2:Y:S02]  /*e550*/  LDCU.64 UR4, c[0x0][0xc88] ;  /* 0x00019100ff0477ac */ /* 0x000ea40008000a00 */
[----:B--2---:R-:W-:-:S04]  /*e560*/  ISETP.NE.U32.AND P0, PT, RZ, UR4, PT ;  /* 0x00000004ff007c0c */ /* 0x004fc8000bf05070 */
[----:B------:R-:W-:-:S13]  /*e570*/  ISETP.NE.AND.EX P0, PT, RZ, UR5, PT, P0 ;  /* 0x00000005ff007c0c */ /* 0x000fda000bf05300 */
[----:B------:R-:W-:Y:S05]  /*e580*/  @!P0 EXIT ;  /* 0x000000000000894d */ /* 0x000fea0003800000 */
[----:B------:R-:W-:Y:S05]  /*e590*/  BRA `(.L_x_200) ;  /* 0x0000000000087947 */ /* 0x000fea0003800000 */
.L_x_199:
[----:B------:R-:W-:-:S13]  /*e5a0*/  FSETP.NEU.AND P0, PT, R53, RZ, PT ;  /* 0x000000ff3500720b */ /* 0x000fda0003f0d000 */
[----:B------:R-:W-:Y:S05]  /*e5b0*/  @!P0 EXIT ;  /* 0x000000000000894d */ /* 0x000fea0003800000 */
.L_x_200:
[----:B------:R-:W-:Y:S05]  /*e5c0*/  BSYNC.RECONVERGENT B0 ;  /* 0x0000000000007941 */ /* 0x000fea0003800200 */
.L_x_197:
[----:B------:R-:W-:Y:S01]  /*e5d0*/  ULEA UR4, UR57, UR45, 0x3 ;  /* 0x0000002d39047291 */ /* 0x000fe2000f8e18ff */
[----:B------:R-:W-:-:S04]  /*e5e0*/  DEPBAR.LE SB0, 0x0 ;  /* 0x000080000000791a */ /* 0x000fc80000000000 */
[----:B------:R-:W-:-:S04]  /*e5f0*/  UIADD3 UR4, UPT, UPT, UR4, 0xe0, URZ ;  /* 0x000000e004047890 */ /* 0x000fc8000fffe0ff */
[----:B------:R-:W-:-:S09]  /*e600*/  UPRMT UR4, UR37, 0x654, UR4 ;  /* 0x0000065425047896 */ /* 0x000fd20008000004 */
[----:B------:R-:W-:Y:S01]  /*e610*/  SYNCS.ARRIVE.TRANS64.RED.A1T0 RZ, [UR4], RZ ;  /* 0x000000ffffff79a7 */ /* 0x000fe20008100404 */
[----:B------:R-:W-:Y:S05]  /*e620*/  EXIT ;  /* 0x000000000000794d */ /* 0x000fea0003800000 */
.L_x_25:
[----:B--2---:R2:W1:Y:S02]  /*e630*/  SYNCS.PHASECHK.TRANS64.TRYWAIT P0, [R2+URZ+0x160], R3 ;  /* 0x00016003020075a7 */ /* 0x00446400080011ff */
[----:B-1----:R-:W-:Y:S05]  /*e640*/  @!P0 NANOSLEEP.SYNCS 0x989680 ;  /* 0x009896800000895d */ /* 0x002fea0003900000 */
[----:B------:R-:W1:Y:S02]  /*e650*/  @!P0 SYNCS.PHASECHK.TRANS64 P0, [R2+URZ+0x160], R3 ;  /* 0x00016003020085a7 */ /* 0x000e6400080010ff */
[----:B-1----:R-:W-:Y:S05]  /*e660*/  @!P0 BRA `(.L_x_25) ;  /* 0xfffffffc00f08947 */ /* 0x002fea000383ffff */
[----:B------:R-:W-:Y:S05]  /*e670*/  BRA `(.L_x_201) ;  /* 0xffffff3000e47947 */ /* 0x000fea000383ffff */
.L_x_28:
[----:B-1----:R-:W-:-:S07]  /*e680*/  MOV R2, UR41 ;  /* 0x0000002900027c02 */ /* 0x002fce0008000f00 */
.L_x_202:
[----:B-1----:R1:W2:Y:S02]  /*e690*/  SYNCS.PHASECHK.TRANS64.TRYWAIT P0, [R2+URZ+0x60], R4 ;  /* 0x00006004020075a7 */ /* 0x0022a400080011ff */
[----:B--2---:R-:W-:Y:S05]  /*e6a0*/  @!P0 NANOSLEEP.SYNCS 0x989680 ;  /* 0x009896800000895d */ /* 0x004fea0003900000 */
[----:B------:R-:W2:Y:S02]  /*e6b0*/  @!P0 SYNCS.PHASECHK.TRANS64 P0, [R2+URZ+0x60], R4 ;  /* 0x00006004020085a7 */ /* 0x000ea400080010ff */
[----:B--2---:R-:W-:Y:S05]  /*e6c0*/  @!P0 BRA `(.L_x_202) ;  /* 0xfffffffc00f08947 */ /* 0x004fea000383ffff */
[----:B------:R-:W-:Y:S05]  /*e6d0*/  BRA `(.L_x_27) ;  /* 0xffffff34002c7947 */ /* 0x000fea000383ffff */
.L_x_37:
[----:B------:R-:W-:-:S07]  /*e6e0*/  MOV R2, UR41 ;  /* 0x0000002900027c02 */ /* 0x000fce0008000f00 */
.L_x_203:
[----:B-1----:R1:W2:Y:S02]  /*e6f0*/  SYNCS.PHASECHK.TRANS64.TRYWAIT P0, [R2+URZ+0x60], R4 ;  /* 0x00006004020075a7 */ /* 0x0022a400080011ff */
[----:B--2---:R-:W-:Y:S05]  /*e700*/  @!P0 NANOSLEEP.SYNCS 0x989680 ;  /* 0x009896800000895d */ /* 0x004fea0003900000 */
[----:B------:R-:W2:Y:S02]  /*e710*/  @!P0 SYNCS.PHASECHK.TRANS64 P0, [R2+URZ+0x60], R4 ;  /* 0x00006004020085a7 */ /* 0x000ea400080010ff */
[----:B--2---:R-:W-:Y:S05]  /*e720*/  @!P0 BRA `(.L_x_203) ;  /* 0xfffffffc00f08947 */ /* 0x004fea000383ffff */
[----:B------:R-:W-:Y:S05]  /*e730*/  BRA `(.L_x_36) ;  /* 0xffffff38003c7947 */ /* 0x000fea000383ffff */
.L_x_44:
[----:B-1----:R1:W2:Y:S02]  /*e740*/  SYNCS.PHASECHK.TRANS64.TRYWAIT P0, [R2+URZ+0x110], R3 ;  /* 0x00011003020075a7 */ /* 0x0022a400080011ff */
[----:B--2---:R-:W-:Y:S05]  /*e750*/  @!P0 NANOSLEEP.SYNCS 0x989680 ;  /* 0x009896800000895d */ /* 0x004fea0003900000 */
[----:B------:R-:W2:Y:S02]  /*e760*/  @!P0 SYNCS.PHASECHK.TRANS64 P0, [R2+URZ+0x110], R3 ;  /* 0x00011003020085a7 */ /* 0x000ea400080010ff */
[----:B--2---:R-:W-:Y:S05]  /*e770*/  @!P0 BRA `(.L_x_44) ;  /* 0xfffffffc00f08947 */ /* 0x004fea000383ffff */
[----:B------:R-:W-:Y:S05]  /*e780*/  BRA `(.L_x_204) ;  /* 0xffffff3c00307947 */ /* 0x000fea000383ffff */
.L_x_48:
[----:B----4-:R-:W-:-:S07]  /*e790*/  MOV R0, UR5 ;  /* 0x0000000500007c02 */ /* 0x010fce0008000f00 */
.L_x_205:
[----:B-1----:R1:W2:Y:S02]  /*e7a0*/  SYNCS.PHASECHK.TRANS64.TRYWAIT P0, [R0+URZ], R2 ;  /* 0x00000002000075a7 */ /* 0x0022a400080011ff */
[----:B--2---:R-:W-:Y:S05]  /*e7b0*/  @!P0 NANOSLEEP.SYNCS 0x989680 ;  /* 0x009896800000895d */ /* 0x004fea0003900000 */
[----:B------:R-:W2:Y:S02]  /*e7c0*/  @!P0 SYNCS.PHASECHK.TRANS64 P0, [R0+URZ], R2 ;  /* 0x00000002000085a7 */ /* 0x000ea400080010ff */
[----:B--2---:R-:W-:Y:S05]  /*e7d0*/  @!P0 BRA `(.L_x_205) ;  /* 0xfffffffc00f08947 */ /* 0x004fea000383ffff */
[----:B------:R-:W-:Y:S05]  /*e7e0*/  BRA `(.L_x_206) ;  /* 0xffffff4000a87947 */ /* 0x000fea000383ffff */
.L_x_49:
[----:B----4-:R-:W-:-:S07]  /*e7f0*/  MOV R0, UR5 ;  /* 0x0000000500007c02 */ /* 0x010fce0008000f00 */
.L_x_207:
[----:B-1----:R1:W2:Y:S02]  /*e800*/  SYNCS.PHASECHK.TRANS64.TRYWAIT P0, [R0+URZ], R3 ;  /* 0x00000003000075a7 */ /* 0x0022a400080011ff */
[----:B--2---:R-:W-:Y:S05]  /*e810*/  @!P0 NANOSLEEP.SYNCS 0x989680 ;  /* 0x009896800000895d */ /* 0x004fea0003900000 */
[----:B------:R-:W2:Y:S02]  /*e820*/  @!P0 SYNCS.PHASECHK.TRANS64 P0, [R0+URZ], R3 ;  /* 0x00000003000085a7 */ /* 0x000ea400080010ff */
[----:B--2---:R-:W-:Y:S05]  /*e830*/  @!P0 BRA `(.L_x_207) ;  /* 0xfffffffc00f08947 */ /* 0x004fea000383ffff */
[----:B------:R-:W-:Y:S05]  /*e840*/  BRA `(.L_x_208) ;  /* 0xffffff4000b47947 */ /* 0x000fea000383ffff */
.L_x_50:
[----:B----4-:R-:W-:-:S07]  /*e850*/  MOV R0, UR5 ;  /* 0x0000000500007c02 */ /* 0x010fce0008000f00 */
.L_x_209:
[----:B-1----:R1:W2:Y:S02]  /*e860*/  SYNCS.PHASECHK.TRANS64.TRYWAIT P0, [R0+URZ], R3 ;  /* 0x00000003000075a7 */ /* 0x0022a400080011ff */
[----:B--2---:R-:W-:Y:S05]  /*e870*/  @!P0 NANOSLEEP.SYNCS 0x989680 ;  /* 0x009896800000895d */ /* 0x004fea0003900000 */
[----:B------:R-:W2:Y:S02]  /*e880*/  @!P0 SYNCS.PHASECHK.TRANS64 P0, [R0+URZ], R3 ;  /* 0x00000003000085a7 */ /* 0x000ea400080010ff */
[----:B--2---:R-:W-:Y:S05]  /*e890*/  @!P0 BRA `(.L_x_209) ;  /* 0xfffffffc00f08947 */ /* 0x004fea000383ffff */
[----:B------:R-:W-:Y:S05]  /*e8a0*/  BRA `(.L_x_210) ;  /* 0xffffff4000c07947 */ /* 0x000fea000383ffff */
.L_x_51:
[----:B----4-:R-:W-:-:S07]  /*e8b0*/  MOV R0, UR5 ;  /* 0x0000000500007c02 */ /* 0x010fce0008000f00 */
.L_x_211:
[----:B-1----:R1:W2:Y:S02]  /*e8c0*/  SYNCS.PHASECHK.TRANS64.TRYWAIT P0, [R0+URZ], R3 ;  /* 0x00000003000075a7 */ /* 0x0022a400080011ff */
[----:B--2---:R-:W-:Y:S05]  /*e8d0*/  @!P0 NANOSLEEP.SYNCS 0x989680 ;  /* 0x009896800000895d */ /* 0x004fea0003900000 */
[----:B------:R-:W2:Y:S02]  /*e8e0*/  @!P0 SYNCS.PHASECHK.TRANS64 P0, [R0+URZ], R3 ;  /* 0x00000003000085a7 */ /* 0x000ea400080010ff */
[----:B--2---:R-:W-:Y:S05]  /*e8f0*/  @!P0 BRA `(.L_x_211) ;  /* 0xfffffffc00f08947 */ /* 0x004fea000383ffff */
[----:B------:R-:W-:Y:S05]  /*e900*/  BRA `(.L_x_212) ;  /* 0xffffff4000cc7947 */ /* 0x000fea000383ffff */
.L_x_52:
[----:B----4-:R-:W-:-:S07]  /*e910*/  MOV R0, UR5 ;  /* 0x0000000500007c02 */ /* 0x010fce0008000f00 */
.L_x_213:
[----:B-1----:R1:W2:Y:S02]  /*e920*/  SYNCS.PHASECHK.TRANS64.TRYWAIT P0, [R0+URZ], R3 ;  /* 0x00000003000075a7 */ /* 0x0022a400080011ff */
[----:B--2---:R-:W-:Y:S05]  /*e930*/  @!P0 NANOSLEEP.SYNCS 0x989680 ;  /* 0x009896800000895d */ /* 0x004fea0003900000 */
[----:B------:R-:W2:Y:S02]  /*e940*/  @!P0 SYNCS.PHASECHK.TRANS64 P0, [R0+URZ], R3 ;  /* 0x00000003000085a7 */ /* 0x000ea400080010ff */
[----:B--2---:R-:W-:Y:S05]  /*e950*/  @!P0 BRA `(.L_x_213) ;  /* 0xfffffffc00f08947 */ /* 0x004fea000383ffff */
[----:B------:R-:W-:Y:S05]  /*e960*/  BRA `(.L_x_214) ;  /* 0xffffff4000d87947 */ /* 0x000fea000383ffff */
.L_x_53:
[----:B----4-:R-:W-:-:S07]  /*e970*/  MOV R0, UR5 ;  /* 0x0000000500007c02 */ /* 0x010fce0008000f00 */
.L_x_215:
[----:B-1----:R1:W2:Y:S02]  /*e980*/  SYNCS.PHASECHK.TRANS64.TRYWAIT P0, [R0+URZ], R3 ;  /* 0x00000003000075a7 */ /* 0x0022a400080011ff */
[----:B--2---:R-:W-:Y:S05]  /*e990*/  @!P0 NANOSLEEP.SYNCS 0x989680 ;  /* 0x009896800000895d */ /* 0x004fea0003900000 */
[----:B------:R-:W2:Y:S02]  /*e9a0*/  @!P0 SYNCS.PHASECHK.TRANS64 P0, [R0+URZ], R3 ;  /* 0x00000003000085a7 */ /* 0x000ea400080010ff */
[----:B--2---:R-:W-:Y:S05]  /*e9b0*/  @!P0 BRA `(.L_x_215) ;  /* 0xfffffffc00f08947 */ /* 0x004fea000383ffff */
[----:B------:R-:W-:Y:S05]  /*e9c0*/  BRA `(.L_x_216) ;  /* 0xffffff4000e47947 */ /* 0x000fea000383ffff */
.L_x_54:
[----:B----4-:R-:W-:-:S07]  /*e9d0*/  MOV R0, UR5 ;  /* 0x0000000500007c02 */ /* 0x010fce0008000f00 */
.L_x_217:
[----:B-1----:R1:W2:Y:S02]  /*e9e0*/  SYNCS.PHASECHK.TRANS64.TRYWAIT P0, [R0+URZ], R3 ;  /* 0x00000003000075a7 */ /* 0x0022a400080011ff */
[----:B--2---:R-:W-:Y:S05]  /*e9f0*/  @!P0 NANOSLEEP.SYNCS 0x989680 ;  /* 0x009896800000895d */ /* 0x004fea0003900000 */
[----:B------:R-:W2:Y:S02]  /*ea00*/  @!P0 SYNCS.PHASECHK.TRANS64 P0, [R0+URZ], R3 ;  /* 0x00000003000085a7 */ /* 0x000ea400080010ff */
[----:B--2---:R-:W-:Y:S05]  /*ea10*/  @!P0 BRA `(.L_x_217) ;  /* 0xfffffffc00f08947 */ /* 0x004fea000383ffff */
[----:B------:R-:W-:Y:S05]  /*ea20*/  BRA `(.L_x_218) ;  /* 0xffffff4000f07947 */ /* 0x000fea000383ffff */
.L_x_55:
[----:B----4-:R-:W-:-:S07]  /*ea30*/  MOV R0, UR5 ;  /* 0x0000000500007c02 */ /* 0x010fce0008000f00 */
.L_x_219:
[----:B-1----:R1:W2:Y:S02]  /*ea40*/  SYNCS.PHASECHK.TRANS64.TRYWAIT P0, [R0+URZ], R3 ;  /* 0x00000003000075a7 */ /* 0x0022a400080011ff */
[----:B--2---:R-:W-:Y:S05]  /*ea50*/  @!P0 NANOSLEEP.SYNCS 0x989680 ;  /* 0x009896800000895d */ /* 0x004fea0003900000 */
[----:B------:R-:W2:Y:S02]  /*ea60*/  @!P0 SYNCS.PHASECHK.TRANS64 P0, [R0+URZ], R3 ;  /* 0x00000003000085a7 */ /* 0x000ea400080010ff */
[----:B--2---:R-:W-:Y:S05]  /*ea70*/  @!P0 BRA `(.L_x_219) ;  /* 0xfffffffc00f08947 */ /* 0x004fea000383ffff */
[----:B------:R-:W-:Y:S05]  /*ea80*/  BRA `(.L_x_220) ;  /* 0xffffff4000fc7947 */ /* 0x000fea000383ffff */
.L_x_56:
[----:B----4-:R-:W-:-:S07]  /*ea90*/  MOV R0, UR5 ;  /* 0x0000000500007c02 */ /* 0x010fce0008000f00 */
.L_x_221:
[----:B-1----:R1:W2:Y:S02]  /*eaa0*/  SYNCS.PHASECHK.TRANS64.TRYWAIT P0, [R0+URZ], R3 ;  /* 0x00000003000075a7 */ /* 0x0022a400080011ff */
[----:B--2---:R-:W-:Y:S05]  /*eab0*/  @!P0 NANOSLEEP.SYNCS 0x989680 ;  /* 0x009896800000895d */ /* 0x004fea0003900000 */
[----:B------:R-:W2:Y:S02]  /*eac0*/  @!P0 SYNCS.PHASECHK.TRANS64 P0, [R0+URZ], R3 ;  /* 0x00000003000085a7 */ /* 0x000ea400080010ff */
[----:B--2---:R-:W-:Y:S05]  /*ead0*/  @!P0 BRA `(.L_x_221) ;  /* 0xfffffffc00f08947 */ /* 0x004fea000383ffff */
[----:B------:R-:W-:Y:S05]  /*eae0*/  BRA `(.L_x_222) ;  /* 0xffffff4400087947 */ /* 0x000fea000383ffff */
.L_x_57:
[----:B----4-:R-:W-:-:S07]  /*eaf0*/  MOV R0, UR5 ;  /* 0x0000000500007c02 */ /* 0x010fce0008000f00 */
.L_x_223:
[----:B-1----:R1:W2:Y:S02]  /*eb00*/  SYNCS.PHASECHK.TRANS64.TRYWAIT P0, [R0+URZ], R3 ;  /* 0x00000003000075a7 */ /* 0x0022a400080011ff */
[----:B--2---:R-:W-:Y:S05]  /*eb10*/  @!P0 NANOSLEEP.SYNCS 0x989680 ;  /* 0x009896800000895d */ /* 0x004fea0003900000 */
[----:B------:R-:W2:Y:S02]  /*eb20*/  @!P0 SYNCS.PHASECHK.TRANS64 P0, [R0+URZ], R3 ;  /* 0x00000003000085a7 */ /* 0x000ea400080010ff */
[----:B--2---:R-:W-:Y:S05]  /*eb30*/  @!P0 BRA `(.L_x_223) ;  /* 0xfffffffc00f08947 */ /* 0x004fea000383ffff */
[----:B------:R-:W-:Y:S05]  /*eb40*/  BRA `(.L_x_224) ;  /* 0xffffff4400147947 */ /* 0x000fea000383ffff */
.L_x_58:
[----:B----4-:R-:W-:-:S07]  /*eb50*/  MOV R0, UR5 ;  /* 0x0000000500007c02 */ /* 0x010fce0008000f00 */
.L_x_225:
[----:B-1----:R1:W2:Y:S02]  /*eb60*/  SYNCS.PHASECHK.TRANS64.TRYWAIT P0, [R0+URZ], R3 ;  /* 0x00000003000075a7 */ /* 0x0022a400080011ff */
[----:B--2---:R-:W-:Y:S05]  /*eb70*/  @!P0 NANOSLEEP.SYNCS 0x989680 ;  /* 0x009896800000895d */ /* 0x004fea0003900000 */
[----:B------:R-:W2:Y:S02]  /*eb80*/  @!P0 SYNCS.PHASECHK.TRANS64 P0, [R0+URZ], R3 ;  /* 0x00000003000085a7 */ /* 0x000ea400080010ff */
[----:B--2---:R-:W-:Y:S05]  /*eb90*/  @!P0 BRA `(.L_x_225) ;  /* 0xfffffffc00f08947 */ /* 0x004fea000383ffff */
[----:B------:R-:W-:Y:S05]  /*eba0*/  BRA `(.L_x_226) ;  /* 0xffffff4400207947 */ /* 0x000fea000383ffff */
.L_x_61:
[----:B--2---:R2:W3:Y:S02]  /*ebb0*/  SYNCS.PHASECHK.TRANS64.TRYWAIT P0, [R0+URZ+0x150], R4 ;  /* 0x00015004000075a7 */ /* 0x0044e400080011ff */
[----:B---3--:R-:W-:Y:S05]  /*ebc0*/  @!P0 NANOSLEEP.SYNCS 0x989680 ;  /* 0x009896800000895d */ /* 0x008fea0003900000 */
[----:B------:R-:W3:Y:S02]  /*ebd0*/  @!P0 SYNCS.PHASECHK.TRANS64 P0, [R0+URZ+0x150], R4 ;  /* 0x00015004000085a7 */ /* 0x000ee400080010ff */
[----:B---3--:R-:W-:Y:S05]  /*ebe0*/  @!P0 BRA `(.L_x_61) ;  /* 0xfffffffc00f08947 */ /* 0x008fea000383ffff */
[----:B------:R-:W-:Y:S05]  /*ebf0*/  BRA `(.L_x_227) ;  /* 0xffffff44007c7947 */ /* 0x000fea000383ffff */
.L_x_62:
[----:B------:R-:W-:-:S07]  /*ec00*/  MOV R0, UR5 ;  /* 0x0000000500007c02 */ /* 0x000fce0008000f00 */
.L_x_228:
[----:B--2---:R2:W3:Y:S02]  /*ec10*/  SYNCS.PHASECHK.TRANS64.TRYWAIT P0, [R0+URZ+0x120], R5 ;  /* 0x00012005000075a7 */ /* 0x0044e400080011ff */
[----:B---3--:R-:W-:Y:S05]  /*ec20*/  @!P0 NANOSLEEP.SYNCS 0x989680 ;  /* 0x009896800000895d */ /* 0x008fea0003900000 */
[----:B------:R-:W3:Y:S02]  /*ec30*/  @!P0 SYNCS.PHASECHK.TRANS64 P0, [R0+URZ+0x120], R5 ;  /* 0x00012005000085a7 */ /* 0x000ee400080010ff */
[----:B---3--:R-:W-:Y:S05]  /*ec40*/  @!P0 BRA `(.L_x_228) ;  /* 0xfffffffc00f08947 */ /* 0x008fea000383ffff */
[----:B------:R-:W-:Y:S05]  /*ec50*/  BRA `(.L_x_229) ;  /* 0xffffff44008c7947 */ /* 0x000fea000383ffff */
.L_x_63:
[----:B--2---:R2:W3:Y:S02]  /*ec60*/  SYNCS.PHASECHK.TRANS64.TRYWAIT P1, [R0+URZ+0x110], R4 ;  /* 0x00011004000075a7 */ /* 0x0044e400080211ff */
[----:B---3--:R-:W-:Y:S05]  /*ec70*/  @!P1 NANOSLEEP.SYNCS 0x989680 ;  /* 0x009896800000995d */ /* 0x008fea0003900000 */
[----:B------:R-:W3:Y:S02]  /*ec80*/  @!P1 SYNCS.PHASECHK.TRANS64 P1, [R0+URZ+0x110], R4 ;  /* 0x00011004000095a7 */ /* 0x000ee400080210ff */
[----:B---3--:R-:W-:Y:S05]  /*ec90*/  @!P1 BRA `(.L_x_63) ;  /* 0xfffffffc00f09947 */ /* 0x008fea000383ffff */
[----:B------:R-:W-:Y:S05]  /*eca0*/  BRA `(.L_x_230) ;  /* 0xffffff4400bc7947 */ /* 0x000fea000383ffff */
.L_x_66:
[----:B------:R-:W-:-:S07]  /*ecb0*/  MOV R0, UR5 ;  /* 0x0000000500007c02 */ /* 0x000fce0008000f00 */
.L_x_231:
[----:B--2---:R2:W3:Y:S02]  /*ecc0*/  SYNCS.PHASECHK.TRANS64.TRYWAIT P0, [R0+URZ+0x120], R2 ;  /* 0x00012002000075a7 */ /* 0x0044e400080011ff */
[----:B---3--:R-:W-:Y:S05]  /*ecd0*/  @!P0 NANOSLEEP.SYNCS 0x989680 ;  /* 0x009896800000895d */ /* 0x008fea0003900000 */
[----:B------:R-:W3:Y:S02]  /*ece0*/  @!P0 SYNCS.PHASECHK.TRANS64 P0, [R0+URZ+0x120], R2 ;  /* 0x00012002000085a7 */ /* 0x000ee400080010ff */
[----:B---3--:R-:W-:Y:S05]  /*ecf0*/  @!P0 BRA `(.L_x_231) ;  /* 0xfffffffc00f08947 */ /* 0x008fea000383ffff */
[----:B------:R-:W-:Y:S05]  /*ed00*/  BRA `(.L_x_65) ;  /* 0xffffff4800107947 */ /* 0x000fea000383ffff */
.L_x_73:
[----:B--2---:R2:W3:Y:S02]  /*ed10*/  SYNCS.PHASECHK.TRANS64.TRYWAIT P1, [R0+URZ+0x110], R2 ;  /* 0x00011002000075a7 */ /* 0x0044e400080211ff */
[----:B---3--:R-:W-:Y:S05]  /*ed20*/  @!P1 NANOSLEEP.SYNCS 0x989680 ;  /* 0x009896800000995d */ /* 0x008fea0003900000 */
[----:B------:R-:W3:Y:S02]  /*ed30*/  @!P1 SYNCS.PHASECHK.TRANS64 P1, [R0+URZ+0x110], R2 ;  /* 0x00011002000095a7 */ /* 0x000ee400080210ff */
[----:B---3--:R-:W-:Y:S05]  /*ed40*/  @!P1 BRA `(.L_x_73) ;  /* 0xfffffffc00f09947 */ /* 0x008fea000383ffff */
[----:B------:R-:W-:Y:S05]  /*ed50*/  BRA `(.L_x_232) ;  /* 0xffffff4c00d47947 */ /* 0x000fea000383ffff */
.L_x_74:
[----:B------:R-:W-:-:S07]  /*ed60*/  MOV R2, UR11 ;  /* 0x0000000b00027c02 */ /* 0x000fce0008000f00 */
.L_x_233:
[----:B--2---:R2:W3:Y:S02]  /*ed70*/  SYNCS.PHASECHK.TRANS64.TRYWAIT P0, [R2+URZ+0x140], R0 ;  /* 0x00014000020075a7 */ /* 0x0044e400080011ff */
[----:B---3--:R-:W-:Y:S05]  /*ed80*/  @!P0 NANOSLEEP.SYNCS 0x989680 ;  /* 0x009896800000895d */ /* 0x008fea0003900000 */
[----:B------:R-:W3:Y:S02]  /*ed90*/  @!P0 SYNCS.PHASECHK.TRANS64 P0, [R2+URZ+0x140], R0 ;  /* 0x00014000020085a7 */ /* 0x000ee400080010ff */
[----:B---3--:R-:W-:Y:S05]  /*eda0*/  @!P0 BRA `(.L_x_233) ;  /* 0xfffffffc00f08947 */ /* 0x008fea000383ffff */
[----:B------:R-:W-:Y:S05]  /*edb0*/  BRA `(.L_x_234) ;  /* 0xffffff50000c7947 */ /* 0x000fea000383ffff */
.L_x_77:
[----:B------:R-:W-:Y:S07]  /*edc0*/  MOV R0, UR10 ;  /* 0x0000000a00007c02 */ /* 0x000fee0008000f00 */
.L_x_235:
[----:B--2---:R2:W3:Y:S02]  /*edd0*/  SYNCS.PHASECHK.TRANS64.TRYWAIT P0, [R0+URZ], R2 ;  /* 0x00000002000075a7 */ /* 0x0044e400080011ff */
[----:B---3--:R-:W-:Y:S05]  /*ede0*/  @!P0 NANOSLEEP.SYNCS 0x989680 ;  /* 0x009896800000895d */ /* 0x008fea0003900000 */
[----:B------:R-:W3:Y:S02]  /*edf0*/  @!P0 SYNCS.PHASECHK.TRANS64 P0, [R0+URZ], R2 ;  /* 0x00000002000085a7 */ /* 0x000ee400080010ff */
[----:B---3--:R-:W-:Y:S05]  /*ee00*/  @!P0 BRA `(.L_x_235) ;  /* 0xfffffffc00f08947 */ /* 0x008fea000383ffff */
[----:B------:R-:W-:Y:S05]  /*ee10*/  BRA `(.L_x_76) ;  /* 0xffffff5000287947 */ /* 0x000fea000383ffff */
.L_x_80:
[----:B------:R-:W-:-:S07]  /*ee20*/  MOV R0, UR5 ;  /* 0x0000000500007c02 */ /* 0x000fce0008000f00 */
.L_x_236:
[----:B-1----:R1:W3:Y:S02]  /*ee30*/  SYNCS.PHASECHK.TRANS64.TRYWAIT P0, [R0+URZ], R2 ;  /* 0x00000002000075a7 */ /* 0x0022e400080011ff */
[----:B---3--:R-:W-:Y:S05]  /*ee40*/  @!P0 NANOSLEEP.SYNCS 0x989680 ;  /* 0x009896800000895d */ /* 0x008fea0003900000 */
[----:B------:R-:W3:Y:S02]  /*ee50*/  @!P0 SYNCS.PHASECHK.TRANS64 P0, [R0+URZ], R2 ;  /* 0x00000002000085a7 */ /* 0x000ee400080010ff */
[----:B---3--:R-:W-:Y:S05]  /*ee60*/  @!P0 BRA `(.L_x_236) ;  /* 0xfffffffc00f08947 */ /* 0x008fea000383ffff */
[----:B------:R-:W-:Y:S05]  /*ee70*/  BRA `(.L_x_237) ;  /* 0xffffff5000f87947 */ /* 0x000fea000383ffff */
.L_x_81:
[----:B------:R-:W-:-:S07]  /*ee80*/  MOV R0, UR6 ;  /* 0x0000000600007c02 */ /* 0x000fce0008000f00 */
.L_x_238:
[----:B-1----:R1:W3:Y:S02]  /*ee90*/  SYNCS.PHASECHK.TRANS64.TRYWAIT P0, [R0+URZ], R2 ;  /* 0x00000002000075a7 */ /* 0x0022e400080011ff */
[----:B---3--:R-:W-:Y:S05]  /*eea0*/  @!P0 NANOSLEEP.SYNCS 0x989680 ;  /* 0x009896800000895d */ /* 0x008fea0003900000 */
[----:B------:R-:W3:Y:S02]  /*eeb0*/  @!P0 SYNCS.PHASECHK.TRANS64 P0, [R0+URZ], R2 ;  /* 0x00000002000085a7 */ /* 0x000ee400080010ff */
[----:B---3--:R-:W-:Y:S05]  /*eec0*/  @!P0 BRA `(.L_x_238) ;  /* 0xfffffffc00f08947 */ /* 0x008fea000383ffff */
[----:B------:R-:W-:Y:S05]  /*eed0*/  BRA `(.L_x_239) ;  /* 0xffffff5400047947 */ /* 0x000fea000383ffff */
.L_x_86:
[----:B--2---:R2:W1:Y:S02]  /*eee0*/  SYNCS.PHASECHK.TRANS64.TRYWAIT P0, [R0+URZ+0x110], R2 ;  /* 0x00011002000075a7 */ /* 0x00446400080011ff */
[----:B-1----:R-:W-:Y:S05]  /*eef0*/  @!P0 NANOSLEEP.SYNCS 0x989680 ;  /* 0x009896800000895d */ /* 0x002fea0003900000 */
[----:B------:R-:W1:Y:S02]  /*ef00*/  @!P0 SYNCS.PHASECHK.TRANS64 P0, [R0+URZ+0x110], R2 ;  /* 0x00011002000085a7 */ /* 0x000e6400080010ff */
[----:B-1----:R-:W-:Y:S05]  /*ef10*/  @!P0 BRA `(.L_x_86) ;  /* 0xfffffffc00f08947 */ /* 0x002fea000383ffff */
[----:B------:R-:W-:Y:S05]  /*ef20*/  BRA `(.L_x_240) ;  /* 0xffffff5800087947 */ /* 0x000fea000383ffff */
.L_x_89:
[----:B------:R-:W-:Y:S07]  /*ef30*/  MOV R0, UR6 ;  /* 0x0000000600007c02 */ /* 0x000fee0008000f00 */
.L_x_241:
[----:B-1----:R1:W2:Y:S02]  /*ef40*/  SYNCS.PHASECHK.TRANS64.TRYWAIT P0, [R0+URZ+0x108], R2 ;  /* 0x00010802000075a7 */ /* 0x0022a400080011ff */
[----:B--2---:R-:W-:Y:S05]  /*ef50*/  @!P0 NANOSLEEP.SYNCS 0x989680 ;  /* 0x009896800000895d */ /* 0x004fea0003900000 */
[----:B------:R-:W2:Y:S02]  /*ef60*/  @!P0 SYNCS.PHASECHK.TRANS64 P0, [R0+URZ+0x108], R2 ;  /* 0x00010802000085a7 */ /* 0x000ea400080010ff */
[----:B--2---:R-:W-:Y:S05]  /*ef70*/  @!P0 BRA `(.L_x_241) ;  /* 0xfffffffc00f08947 */ /* 0x004fea000383ffff */
[----:B------:R-:W-:Y:S05]  /*ef80*/  BRA `(.L_x_88) ;  /* 0xffffff5c00007947 */ /* 0x000fea000383ffff */
.L_x_92:
[----:B------:R-:W-:Y:S07]  /*ef90*/  MOV R0, UR6 ;  /* 0x0000000600007c02 */ /* 0x000fee0008000f00 */
.L_x_242:
[----:B-1----:R1:W2:Y:S02]  /*efa0*/  SYNCS.PHASECHK.TRANS64.TRYWAIT P0, [R0+URZ+0xe0], R24 ;  /* 0x0000e018000075a7 */ /* 0x0022a400080011ff */
[----:B--2---:R-:W-:Y:S05]  /*efb0*/  @!P0 NANOSLEEP.SYNCS 0x989680 ;  /* 0x009896800000895d */ /* 0x004fea0003900000 */
[----:B------:R-:W2:Y:S02]  /*efc0*/  @!P0 SYNCS.PHASECHK.TRANS64 P0, [R0+URZ+0xe0], R24 ;  /* 0x0000e018000085a7 */ /* 0x000ea400080010ff */
[----:B--2---:R-:W-:Y:S05]  /*efd0*/  @!P0 BRA `(.L_x_242) ;  /* 0xfffffffc00f08947 */ /* 0x004fea000383ffff */
[----:B------:R-:W-:Y:S05]  /*efe0*/  BRA `(.L_x_243) ;  /* 0xffffff5c005c7947 */ /* 0x000fea000383ffff */
.L_x_93:
[----:B------:R-:W-:Y:S07]  /*eff0*/  MOV R0, UR6 ;  /* 0x0000000600007c02 */ /* 0x000fee0008000f00 */
.L_x_244:
[----:B-1----:R1:W2:Y:S02]  /*f000*/  SYNCS.PHASECHK.TRANS64.TRYWAIT P0, [R0+URZ+0xe8], R24 ;  /* 0x0000e818000075a7 */ /* 0x0022a400080011ff */
[----:B--2---:R-:W-:Y:S05]  /*f010*/  @!P0 NANOSLEEP.SYNCS 0x989680 ;  /* 0x009896800000895d */ /* 0x004fea0003900000 */
[----:B------:R-:W2:Y:S02]  /*f020*/  @!P0 SYNCS.PHASECHK.TRANS64 P0, [R0+URZ+0xe8], R24 ;  /* 0x0000e818000085a7 */ /* 0x000ea400080010ff */
[----:B--2---:R-:W-:Y:S05]  /*f030*/  @!P0 BRA `(.L_x_244) ;  /* 0xfffffffc00f08947 */ /* 0x004fea000383ffff */
[----:B------:R-:W-:Y:S05]  /*f040*/  BRA `(.L_x_245) ;  /* 0xffffff5c00b47947 */ /* 0x000fea000383ffff */
.L_x_94:
[----:B------:R-:W-:Y:S07]  /*f050*/  MOV R0, UR6 ;  /* 0x0000000600007c02 */ /* 0x000fee0008000f00 */
.L_x_246:
[----:B-1----:R1:W2:Y:S02]  /*f060*/  SYNCS.PHASECHK.TRANS64.TRYWAIT P0, [R0+URZ+0xf0], R24 ;  /* 0x0000f018000075a7 */ /* 0x0022a400080011ff */
[----:B--2---:R-:W-:Y:S05]  /*f070*/  @!P0 NANOSLEEP.SYNCS 0x989680 ;  /* 0x009896800000895d */ /* 0x004fea0003900000 */
[----:B------:R-:W2:Y:S02]  /*f080*/  @!P0 SYNCS.PHASECHK.TRANS64 P0, [R0+URZ+0xf0], R24 ;  /* 0x0000f018000085a7 */ /* 0x000ea400080010ff */
[----:B--2---:R-:W-:Y:S05]  /*f090*/  @!P0 BRA `(.L_x_246) ;  /* 0xfffffffc00f08947 */ /* 0x004fea000383ffff */
[----:B------:R-:W-:Y:S05]  /*f0a0*/  BRA `(.L_x_247) ;  /* 0xffffff6000147947 */ /* 0x000fea000383ffff */
.L_x_95:
[----:B------:R-:W-:Y:S07]  /*f0b0*/  MOV R0, UR6 ;  /* 0x0000000600007c02 */ /* 0x000fee0008000f00 */
.L_x_248:
[----:B-1----:R1:W2:Y:S02]  /*f0c0*/  SYNCS.PHASECHK.TRANS64.TRYWAIT P0, [R0+URZ+0xf8], R24 ;  /* 0x0000f818000075a7 */ /* 0x0022a400080011ff */
[----:B--2---:R-:W-:Y:S05]  /*f0d0*/  @!P0 NANOSLEEP.SYNCS 0x989680 ;  /* 0x009896800000895d */ /* 0x004fea0003900000 */
[----:B------:R-:W2:Y:S02]  /*f0e0*/  @!P0 SYNCS.PHASECHK.TRANS64 P0, [R0+URZ+0xf8], R24 ;  /* 0x0000f818000085a7 */ /* 0x000ea400080010ff */
[----:B--2---:R-:W-:Y:S05]  /*f0f0*/  @!P0 BRA `(.L_x_248) ;  /* 0xfffffffc00f08947 */ /* 0x004fea000383ffff */
[----:B------:R-:W-:Y:S05]  /*f100*/  BRA `(.L_x_249) ;  /* 0xffffff6000707947 */ /* 0x000fea000383ffff */
.L_x_96:
[----:B------:R-:W-:Y:S07]  /*f110*/  MOV R0, UR6 ;  /* 0x0000000600007c02 */ /* 0x000fee0008000f00 */
.L_x_250:
[----:B-1----:R1:W2:Y:S02]  /*f120*/  SYNCS.PHASECHK.TRANS64.TRYWAIT P0, [R0+URZ+0xe0], R30 ;  /* 0x0000e01e000075a7 */ /* 0x0022a400080011ff */
[----:B--2---:R-:W-:Y:S05]  /*f130*/  @!P0 NANOSLEEP.SYNCS 0x989680 ;  /* 0x009896800000895d */ /* 0x004fea0003900000 */
[----:B------:R-:W2:Y:S02]  /*f140*/  @!P0 SYNCS.PHASECHK.TRANS64 P0, [R0+URZ+0xe0], R30 ;  /* 0x0000e01e000085a7 */ /* 0x000ea400080010ff */
[----:B--2---:R-:W-:Y:S05]  /*f150*/  @!P0 BRA `(.L_x_250) ;  /* 0xfffffffc00f08947 */ /* 0x004fea000383ffff */
[----:B------:R-:W-:Y:S05]  /*f160*/  BRA `(.L_x_251) ;  /* 0xffffff6000d47947 */ /* 0x000fea000383ffff */
.L_x_97:
[----:B------:R-:W-:Y:S07]  /*f170*/  MOV R0, UR6 ;  /* 0x0000000600007c02 */ /* 0x000fee0008000f00 */
.L_x_252:
[----:B-1----:R1:W2:Y:S02]  /*f180*/  SYNCS.PHASECHK.TRANS64.TRYWAIT P0, [R0+URZ+0xe8], R30 ;  /* 0x0000e81e000075a7 */ /* 0x0022a400080011ff */
[----:B--2---:R-:W-:Y:S05]  /*f190*/  @!P0 NANOSLEEP.SYNCS 0x989680 ;  /* 0x009896800000895d */ /* 0x004fea0003900000 */
[----:B------:R-:W2:Y:S02]  /*f1a0*/  @!P0 SYNCS.PHASECHK.TRANS64 P0, [R0+URZ+0xe8], R30 ;  /* 0x0000e81e000085a7 */ /* 0x000ea400080010ff */
[----:B--2---:R-:W-:Y:S05]  /*f1b0*/  @!P0 BRA `(.L_x_252) ;  /* 0xfffffffc00f08947 */ /* 0x004fea000383ffff */
[----:B------:R-:W-:Y:S05]  /*f1c0*/  BRA `(.L_x_253) ;  /* 0xffffff6400347947 */ /* 0x000fea000383ffff */
.L_x_98:
[----:B------:R-:W-:Y:S07]  /*f1d0*/  MOV R0, UR6 ;  /* 0x0000000600007c02 */ /* 0x000fee0008000f00 */
.L_x_254:
[----:B-1----:R1:W2:Y:S02]  /*f1e0*/  SYNCS.PHASECHK.TRANS64.TRYWAIT P0, [R0+URZ+0xf0], R30 ;  /* 0x0000f01e000075a7 */ /* 0x0022a400080011ff */
[----:B--2---:R-:W-:Y:S05]  /*f1f0*/  @!P0 NANOSLEEP.SYNCS 0x989680 ;  /* 0x009896800000895d */ /* 0x004fea0003900000 */
[----:B------:R-:W2:Y:S02]  /*f200*/  @!P0 SYNCS.PHASECHK.TRANS64 P0, [R0+URZ+0xf0], R30 ;  /* 0x0000f01e000085a7 */ /* 0x000ea400080010ff */
[----:B--2---:R-:W-:Y:S05]  /*f210*/  @!P0 BRA `(.L_x_254) ;  /* 0xfffffffc00f08947 */ /* 0x004fea000383ffff */
[----:B------:R-:W-:Y:S05]  /*f220*/  BRA `(.L_x_255) ;  /* 0xffffff6400907947 */ /* 0x000fea000383ffff */
.L_x_99:
[----:B------:R-:W-:Y:S07]  /*f230*/  MOV R0, UR6 ;  /* 0x0000000600007c02 */ /* 0x000fee0008000f00 */
.L_x_256:
[----:B-1----:R1:W2:Y:S02]  /*f240*/  SYNCS.PHASECHK.TRANS64.TRYWAIT P0, [R0+URZ+0xf8], R30 ;  /* 0x0000f81e000075a7 */ /* 0x0022a400080011ff */
[----:B--2---:R-:W-:Y:S05]  /*f250*/  @!P0 NANOSLEEP.SYNCS 0x989680 ;  /* 0x009896800000895d */ /* 0x004fea0003900000 */
[----:B------:R-:W2:Y:S02]  /*f260*/  @!P0 SYNCS.PHASECHK.TRANS64 P0, [R0+URZ+0xf8], R30 ;  /* 0x0000f81e000085a7 */ /* 0x000ea400080010ff */
[----:B--2---:R-:W-:Y:S05]  /*f270*/  @!P0 BRA `(.L_x_256) ;  /* 0xfffffffc00f08947 */ /* 0x004fea000383ffff */
[----:B------:R-:W-:Y:S05]  /*f280*/  BRA `(.L_x_257) ;  /* 0xffffff6800307947 */ /* 0x000fea000383ffff */
.L_x_101:
[----:B------:R-:W-:-:S07]  /*f290*/  MOV R0, UR6 ;  /* 0x0000000600007c02 */ /* 0x000fce0008000f00 */
.L_x_258:
[----:B-1----:R1:W3:Y:S02]  /*f2a0*/  SYNCS.PHASECHK.TRANS64.TRYWAIT P0, [R0+URZ+0xe0], R24 ;  /* 0x0000e018000075a7 */ /* 0x0022e400080011ff */
[----:B---3--:R-:W-:Y:S05]  /*f2b0*/  @!P0 NANOSLEEP.SYNCS 0x989680 ;  /* 0x009896800000895d */ /* 0x008fea0003900000 */
[----:B------:R-:W3:Y:S02]  /*f2c0*/  @!P0 SYNCS.PHASECHK.TRANS64 P0, [R0+URZ+0xe0], R24 ;  /* 0x0000e018000085a7 */ /* 0x000ee400080010ff */
[----:B---3--:R-:W-:Y:S05]  /*f2d0*/  @!P0 BRA `(.L_x_258) ;  /* 0xfffffffc00f08947 */ /* 0x008fea000383ffff */
[----:B------:R-:W-:Y:S05]  /*f2e0*/  BRA `(.L_x_259) ;  /* 0xffffff6800b47947 */ /* 0x000fea000383ffff */
.L_x_102:
[----:B-1----:R-:W-:-:S07]  /*f2f0*/  MOV R0, UR6 ;  /* 0x0000000600007c02 */ /* 0x002fce0008000f00 */
.L_x_260:
[----:B-1----:R1:W3:Y:S02]  /*f300*/  SYNCS.PHASECHK.TRANS64.TRYWAIT P0, [R0+URZ+0xe8], R24 ;  /* 0x0000e818000075a7 */ /* 0x0022e400080011ff */
[----:B---3--:R-:W-:Y:S05]  /*f310*/  @!P0 NANOSLEEP.SYNCS 0x989680 ;  /* 0x009896800000895d */ /* 0x008fea0003900000 */
[----:B------:R-:W3:Y:S02]  /*f320*/  @!P0 SYNCS.PHASECHK.TRANS64 P0, [R0+URZ+0xe8], R24 ;  /* 0x0000e818000085a7 */ /* 0x000ee400080010ff */
[----:B---3--:R-:W-:Y:S05]  /*f330*/  @!P0 BRA `(.L_x_260) ;  /* 0xfffffffc00f08947 */ /* 0x008fea000383ffff */
[----:B------:R-:W-:Y:S05]  /*f340*/  BRA `(.L_x_261) ;  /* 0xffffff6800a47947 */ /* 0x000fea000383ffff */
.L_x_103:
[----:B------:R-:W-:-:S07]  /*f350*/  MOV R2, UR6 ;  /* 0x0000000600027c02 */ /* 0x000fce0008000f00 */
.L_x_262:
[----:B-1----:R1:W3:Y:S02]  /*f360*/  SYNCS.PHASECHK.TRANS64.TRYWAIT P0, [R2+URZ+0xf0], R24 ;  /* 0x0000f018020075a7 */ /* 0x0022e400080011ff */
[----:B---3--:R-:W-:Y:S05]  /*f370*/  @!P0 NANOSLEEP.SYNCS 0x989680 ;  /* 0x009896800000895d */ /* 0x008fea0003900000 */
[----:B------:R-:W3:Y:S02]  /*f380*/  @!P0 SYNCS.PHASECHK.TRANS64 P0, [R2+URZ+0xf0], R24 ;  /* 0x0000f018020085a7 */ /* 0x000ee400080010ff */
[----:B---3--:R-:W-:Y:S05]  /*f390*/  @!P0 BRA `(.L_x_262) ;  /* 0xfffffffc00f08947 */ /* 0x008fea000383ffff */
[----:B------:R-:W-:Y:S05]  /*f3a0*/  BRA `(.L_x_263) ;  /* 0xffffff6800987947 */ /* 0x000fea000383ffff */
.L_x_105:
[----:B--2---:R2:W4:Y:S02]  /*f3b0*/  SYNCS.PHASECHK.TRANS64.TRYWAIT P0, [R0+URZ+0x110], R2 ;  /* 0x00011002000075a7 */ /* 0x00452400080011ff */
[----:B----4-:R-:W-:Y:S05]  /*f3c0*/  @!P0 NANOSLEEP.SYNCS 0x989680 ;  /* 0x009896800000895d */ /* 0x010fea0003900000 */
[----:B------:R-:W4:Y:S02]  /*f3d0*/  @!P0 SYNCS.PHASECHK.TRANS64 P0, [R0+URZ+0x110], R2 ;  /* 0x00011002000085a7 */ /* 0x000f2400080010ff */
[----:B----4-:R-:W-:Y:S05]  /*f3e0*/  @!P0 BRA `(.L_x_105) ;  /* 0xfffffffc00f08947 */ /* 0x010fea000383ffff */
[----:B------:R-:W-:Y:S05]  /*f3f0*/  BRA `(.L_x_264) ;  /* 0xffffff6c00587947 */ /* 0x000fea000383ffff */
.L_x_116:
[----:B-1----:R-:W-:Y:S04]  /*f400*/  MOV R4, UR45 ;  /* 0x0000002d00047c02 */ /* 0x002fe80008000f00 */
[----:B------:R1:W2:Y:S03]  /*f410*/  SYNCS.PHASECHK.TRANS64.TRYWAIT P1, [R4+URZ+0xc0], R5 ;  /* 0x0000c005040075a7 */ /* 0x0002a600080211ff */
[----:B--2---:R-:W-:Y:S05]  /*f420*/  @!P1 NANOSLEEP.SYNCS 0x989680 ;  /* 0x009896800000995d */ /* 0x004fea0003900000 */
[----:B------:R-:W2:Y:S02]  /*f430*/  @!P1 SYNCS.PHASECHK.TRANS64 P1, [R4+URZ+0xc0], R5 ;  /* 0x0000c005040095a7 */ /* 0x000ea400080210ff */
[----:B--2---:R-:W-:Y:S05]  /*f440*/  @!P1 BRA `(.L_x_116) ;  /* 0xfffffffc00ec9947 */ /* 0x004fea000383ffff */
[----:B------:R-:W-:Y:S05]  /*f450*/  BRA `(.L_x_115) ;  /* 0xffffff7800747947 */ /* 0x000fea000383ffff */
.L_x_118:
[----:B------:R1:W1:Y:S02]  /*f460*/  SYNCS.PHASECHK.TRANS64.TRYWAIT P0, [R58+URZ+0x130], R3 ;  /* 0x000130033a0075a7 */ /* 0x00026400080011ff */
[----:B-1----:R-:W-:Y:S05]  /*f470*/  @!P0 NANOSLEEP.SYNCS 0x989680 ;  /* 0x009896800000895d */ /* 0x002fea0003900000 */
[----:B------:R-:W1:Y:S02]  /*f480*/  @!P0 SYNCS.PHASECHK.TRANS64 P0, [R58+URZ+0x130], R3 ;  /* 0x000130033a0085a7 */ /* 0x000e6400080010ff */
[----:B-1----:R-:W-:Y:S05]  /*f490*/  @!P0 BRA `(.L_x_118) ;  /* 0xfffffffc00f08947 */ /* 0x002fea000383ffff */
[----:B------:R-:W-:Y:S05]  /*f4a0*/  BRA `(.L_x_117) ;  /* 0xffffff7800987947 */ /* 0x000fea000383ffff */
.L_x_129:
[----:B-1----:R1:W3:Y:S02]  /*f4b0*/  SYNCS.PHASECHK.TRANS64.TRYWAIT P0, [R2+URZ+0xc0], R0 ;  /* 0x0000c000020075a7 */ /* 0x0022e400080011ff */
[----:B---3--:R-:W-:Y:S05]  /*f4c0*/  @!P0 NANOSLEEP.SYNCS 0x989680 ;  /* 0x009896800000895d */ /* 0x008fea0003900000 */
[----:B------:R-:W3:Y:S02]  /*f4d0*/  @!P0 SYNCS.PHASECHK.TRANS64 P0, [R2+URZ+0xc0], R0 ;  /* 0x0000c000020085a7 */ /* 0x000ee400080010ff */
[----:B---3--:R-:W-:Y:S05]  /*f4e0*/  @!P0 BRA `(.L_x_129) ;  /* 0xfffffffc00f08947 */ /* 0x008fea000383ffff */
[----:B------:R-:W-:Y:S05]  /*f4f0*/  BRA `(.L_x_128) ;  /* 0xffffff8800347947 */ /* 0x000fea000383ffff */
.L_x_139:
[----:B-1----:R1:W3:Y:S02]  /*f500*/  SYNCS.PHASECHK.TRANS64.TRYWAIT P0, [R0+URZ+0xc0], R20 ;  /* 0x0000c014000075a7 */ /* 0x0022e400080011ff */
[----:B---3--:R-:W-:Y:S05]  /*f510*/  @!P0 NANOSLEEP.SYNCS 0x989680 ;  /* 0x009896800000895d */ /* 0x008fea0003900000 */
[----:B------:R-:W3:Y:S02]  /*f520*/  @!P0 SYNCS.PHASECHK.TRANS64 P0, [R0+URZ+0xc0], R20 ;  /* 0x0000c014000085a7 */ /* 0x000ee400080010ff */
[----:B---3--:R-:W-:Y:S05]  /*f530*/  @!P0 BRA `(.L_x_139) ;  /* 0xfffffffc00f08947 */ /* 0x008fea000383ffff */
[----:B------:R-:W-:Y:S05]  /*f540*/  BRA `(.L_x_138) ;  /* 0xffffff9400cc7947 */ /* 0x000fea000383ffff */
.L_x_149:
[----:B-1----:R1:W3:Y:S02]  /*f550*/  SYNCS.PHASECHK.TRANS64.TRYWAIT P0, [R0+URZ+0xc0], R20 ;  /* 0x0000c014000075a7 */ /* 0x0022e400080011ff */
[----:B---3--:R-:W-:Y:S05]  /*f560*/  @!P0 NANOSLEEP.SYNCS 0x989680 ;  /* 0x009896800000895d */ /* 0x008fea0003900000 */
[----:B------:R-:W3:Y:S02]  /*f570*/  @!P0 SYNCS.PHASECHK.TRANS64 P0, [R0+URZ+0xc0], R20 ;  /* 0x0000c014000085a7 */ /* 0x000ee400080010ff */
[----:B---3--:R-:W-:Y:S05]  /*f580*/  @!P0 BRA `(.L_x_149) ;  /* 0xfffffffc00f08947 */ /* 0x008fea000383ffff */
[----:B------:R-:W-:Y:S05]  /*f590*/  BRA `(.L_x_148) ;  /* 0xffffffa400487947 */ /* 0x000fea000383ffff */
.L_x_159:
[----:B-1----:R1:W3:Y:S02]  /*f5a0*/  SYNCS.PHASECHK.TRANS64.TRYWAIT P0, [R0+URZ+0xc0], R20 ;  /* 0x0000c014000075a7 */ /* 0x0022e400080011ff */
[----:B---3--:R-:W-:Y:S05]  /*f5b0*/  @!P0 NANOSLEEP.SYNCS 0x989680 ;  /* 0x009896800000895d */ /* 0x008fea0003900000 */
[----:B------:R-:W3:Y:S02]  /*f5c0*/  @!P0 SYNCS.PHASECHK.TRANS64 P0, [R0+URZ+0xc0], R20 ;  /* 0x0000c014000085a7 */ /* 0x000ee400080010ff */
[----:B---3--:R-:W-:Y:S05]  /*f5d0*/  @!P0 BRA `(.L_x_159) ;  /* 0xfffffffc00f08947 */ /* 0x008fea000383ffff */
[----:B------:R-:W-:Y:S05]  /*f5e0*/  BRA `(.L_x_158) ;  /* 0xffffffb000ec7947 */ /* 0x000fea000383ffff */
.L_x_169:
[----:B-1----:R1:W2:Y:S02]  /*f5f0*/  SYNCS.PHASECHK.TRANS64.TRYWAIT P0, [R0+URZ+0xc0], R20 ;  /* 0x0000c014000075a7 */ /* 0x0022a400080011ff */
[----:B--2---:R-:W-:Y:S05]  /*f600*/  @!P0 NANOSLEEP.SYNCS 0x989680 ;  /* 0x009896800000895d */ /* 0x004fea0003900000 */
[----:B------:R-:W2:Y:S02]  /*f610*/  @!P0 SYNCS.PHASECHK.TRANS64 P0, [R0+URZ+0xc0], R20 ;  /* 0x0000c014000085a7 */ /* 0x000ea400080010ff */
[----:B--2---:R-:W-:Y:S05]  /*f620*/  @!P0 BRA `(.L_x_169) ;  /* 0xfffffffc00f08947 */ /* 0x004fea000383ffff */
[----:B------:R-:W-:Y:S05]  /*f630*/  BRA `(.L_x_168) ;  /* 0xffffffc000807947 */ /* 0x000fea000383ffff */
.L_x_179:
[----:B-1----:R1:W2:Y:S02]  /*f640*/  SYNCS.PHASECHK.TRANS64.TRYWAIT P0, [R0+URZ+0xc0], R20 ;  /* 0x0000c014000075a7 */ /* 0x0022a400080011ff */
[----:B--2---:R-:W-:Y:S05]  /*f650*/  @!P0 NANOSLEEP.SYNCS 0x989680 ;  /* 0x009896800000895d */ /* 0x004fea0003900000 */
[----:B------:R-:W2:Y:S02]  /*f660*/  @!P0 SYNCS.PHASECHK.TRANS64 P0, [R0+URZ+0xc0], R20 ;  /* 0x0000c014000085a7 */ /* 0x000ea400080010ff */
[----:B--2---:R-:W-:Y:S05]  /*f670*/  @!P0 BRA `(.L_x_179) ;  /* 0xfffffffc00f08947 */ /* 0x004fea000383ffff */
[----:B------:R-:W-:Y:S05]  /*f680*/  BRA `(.L_x_178) ;  /* 0xffffffd000287947 */ /* 0x000fea000383ffff */
.L_x_189:
[----:B--2---:R2:W3:Y:S02]  /*f690*/  SYNCS.PHASECHK.TRANS64.TRYWAIT P0, [R0+URZ+0xc0], R106 ;  /* 0x0000c06a000075a7 */ /* 0x0044e400080011ff */
[----:B---3--:R-:W-:Y:S05]  /*f6a0*/  @!P0 NANOSLEEP.SYNCS 0x989680 ;  /* 0x009896800000895d */ /* 0x008fea0003900000 */
[----:B------:R-:W3:Y:S02]  /*f6b0*/  @!P0 SYNCS.PHASECHK.TRANS64 P0, [R0+URZ+0xc0], R106 ;  /* 0x0000c06a000085a7 */ /* 0x000ee400080010ff */
[----:B---3--:R-:W-:Y:S05]  /*f6c0*/  @!P0 BRA `(.L_x_189) ;  /* 0xfffffffc00f08947 */ /* 0x008fea000383ffff */
[----:B------:R-:W-:Y:S05]  /*f6d0*/  BRA `(.L_x_188) ;  /* 0xffffffdc00b47947 */ /* 0x000fea000383ffff */
        .weak           $__internal_0_$__cuda_sm10x_tcgen05_guardrail_trap_col_being_dealloced_not_returned_by_alloc
        .type           $__internal_0_$__cuda_sm10x_tcgen05_guardrail_trap_col_being_dealloced_not_returned_by_alloc,@function
        .size           $__internal_0_$__cuda_sm10x_tcgen05_guardrail_trap_col_being_dealloced_not_returned_by_alloc,($__internal_1_$__cuda_sm10x_tcgen05_guardrail_trap_phase_invalid_during_alloc - $__internal_0_$__cuda_sm10x_tcgen05_guardrail_trap_col_being_dealloced_not_returned_by_alloc)
$__internal_0_$__cuda_sm10x_tcgen05_guardrail_trap_col_being_dealloced_not_returned_by_alloc:
[----:B------:R-:W-:Y:S05]  /*f6e0*/  BPT.TRAP 0x1 ;  /* 0x000000040000795c */ /* 0x000fea0000300000 */
[----:B------:R-:W-:-:S04]  /*f6f0*/  HFMA2 R3, -RZ, RZ, 0, 0 ;  /* 0x00000000ff037431 */ /* 0x000fc800000001ff */
[----:B------:R-:W-:Y:S05]  /*f700*/  RET.REL.NODEC R2 `(_ZN7cutlass13device_kernelINS_4gemm6kernel13GemmUniversalIN4cute5tupleIJiiiiEEENS1_10collective13CollectiveMmaINS1_46MainloopSm100TmaUmmaWarpSpecializedBlockScaledILi12ELi2ELi2ENS5_IJNS4_1CILi4EEENSA_ILi1EEESC_EEEEENS5_IJNSA_ILi128EEESF_SF_EEENS5_IJNS_12float_e2m1_tENS_13float_ue8m0_tEEEENS5_IJNS5_IJlSC_lEEENS4_6LayoutINS5_IJNS5_IJNS5_IJNSA_ILi32EEESB_EEEiEEESO_NS5_IJSC_iEEEEEENS5_IJNS5_IJNS5_IJNSA_ILi16EEESB_EEEiEEENS5_IJNS5_IJNSA_ILi0EEESC_EEENSA_ILi512EEEEEENS5_IJSU_iEEEEEEEEEEESJ_S11_NS4_8TiledMMAINS4_8MMA_AtomIJNS4_17SM100_MMA_MXF4_SSISH_SH_fSI_Li128ELi128ELi32ELNS4_4UMMA5MajorE0ELS16_0ELNS15_7ScaleInE0ELS17_0EEEEEENSL_INS5_IJSC_SC_SC_EEENS5_IJSU_SU_SU_EEEEENS5_IJNS4_10UnderscoreES1D_S1D_EEEEENS5_IJNS4_13SM90_TMA_LOADES1G_EEENS5_IJNS4_14ComposedLayoutINS4_7SwizzleILi2ELi4ELi3EEENS4_18smem_ptr_flag_bitsILi4EEENSL_INS5_IJNSA_ILi8EEESF_EEENS5_IJSF_SC_EEEEEEENSL_INS5_IJNS5_IJNS5_IJSN_SC_EEENS5_IJSM_NSA_ILi2EEEEEEEEESC_NS5_IJS1T_SC_EEEEEENS5_IJNS5_IJNS5_IJSS_SW_EEESV_EEESU_NS5_IJS1T_SW_EEEEEEEEEEEvNS4_8identityENS5_IJNS4_23SM90_TMA_LOAD_MULTICASTES25_EEES23_vS24_EENS_8epilogue10collective18CollectiveEpilogueINS28_23Sm100TmaWarpSpecializedILi4ELi2ELi16ELb1ELb0EEEJNS5_IJNSA_ILi64EEESF_SF_EEENS5_IJNSL_IS2D_SC_EENSL_INS5_IJSR_S1T_EEENS5_IJSC_S2D_EEEEEEEENS_10bfloat16_tESK_S2K_SK_NS28_6fusion15FusionCallbacksIS2C_NS2L_17LinearCombinationIS2K_fS2K_fLNS_15FloatRoundStyleE2EEES2E_S2J_JEEENS4_5SM1004TMEM4LOAD26SM100_TMEM_LOAD_32dp32b16xES1G_NS1I_INS1J_ILi1ELi4ELi3EEENS1L_ILi16EEENSL_INS5_IJS1N_SR_EEENS5_IJSR_SC_EEEEEEENS4_39AutoVectorizingCopyWithAssumedAlignmentILi128EEENS4_14SM90_TMA_STOREES30_S32_S32_EEEvvEEEEvNT_6ParamsE) ;  /* 0xffffff08023c7950 */ /* 0x000fea0003c3ffff */
        .weak           $__internal_1_$__cuda_sm10x_tcgen05_guardrail_trap_phase_invalid_during_alloc
        .type           $__internal_1_$__cuda_sm10x_tcgen05_guardrail_trap_phase_invalid_during_alloc,@function
        .size           $__internal_1_$__cuda_sm10x_tcgen05_guardrail_trap_phase_invalid_during_alloc,($__internal_2_$__cuda_sm10x_tcgen05_guardrail_trap_unallocated_columns_being_dealloced - $__internal_1_$__cuda_sm10x_tcgen05_guardrail_trap_phase_invalid_during_alloc)
$__internal_1_$__cuda_sm10x_tcgen05_guardrail_trap_phase_invalid_during_alloc:
[----:B------:R-:W-:Y:S05]  /*f710*/  BPT.TRAP 0x1 ;  /* 0x000000040000795c */ /* 0x000fea0000300000 */
[----:B------:R-:W-:-:S04]  /*f720*/  MOV R3, 0x0 ;  /* 0x0000000000037802 */ /* 0x000fc80000000f00 */
[----:B------:R-:W-:Y:S05]  /*f730*/  RET.REL.NODEC R2 `(_ZN7cutlass13device_kernelINS_4gemm6kernel13GemmUniversalIN4cute5tupleIJiiiiEEENS1_10collective13CollectiveMmaINS1_46MainloopSm100TmaUmmaWarpSpecializedBlockScaledILi12ELi2ELi2ENS5_IJNS4_1CILi4EEENSA_ILi1EEESC_EEEEENS5_IJNSA_ILi128EEESF_SF_EEENS5_IJNS_12float_e2m1_tENS_13float_ue8m0_tEEEENS5_IJNS5_IJlSC_lEEENS4_6LayoutINS5_IJNS5_IJNS5_IJNSA_ILi32EEESB_EEEiEEESO_NS5_IJSC_iEEEEEENS5_IJNS5_IJNS5_IJNSA_ILi16EEESB_EEEiEEENS5_IJNS5_IJNSA_ILi0EEESC_EEENSA_ILi512EEEEEENS5_IJSU_iEEEEEEEEEEESJ_S11_NS4_8TiledMMAINS4_8MMA_AtomIJNS4_17SM100_MMA_MXF4_SSISH_SH_fSI_Li128ELi128ELi32ELNS4_4UMMA5MajorE0ELS16_0ELNS15_7ScaleInE0ELS17_0EEEEEENSL_INS5_IJSC_SC_SC_EEENS5_IJSU_SU_SU_EEEEENS5_IJNS4_10UnderscoreES1D_S1D_EEEEENS5_IJNS4_13SM90_TMA_LOADES1G_EEENS5_IJNS4_14ComposedLayoutINS4_7SwizzleILi2ELi4ELi3EEENS4_18smem_ptr_flag_bitsILi4EEENSL_INS5_IJNSA_ILi8EEESF_EEENS5_IJSF_SC_EEEEEEENSL_INS5_IJNS5_IJNS5_IJSN_SC_EEENS5_IJSM_NSA_ILi2EEEEEEEEESC_NS5_IJS1T_SC_EEEEEENS5_IJNS5_IJNS5_IJSS_SW_EEESV_EEESU_NS5_IJS1T_SW_EEEEEEEEEEEvNS4_8identityENS5_IJNS4_23SM90_TMA_LOAD_MULTICASTES25_EEES23_vS24_EENS_8epilogue10collective18CollectiveEpilogueINS28_23Sm100TmaWarpSpecializedILi4ELi2ELi16ELb1ELb0EEEJNS5_IJNSA_ILi64EEESF_SF_EEENS5_IJNSL_IS2D_SC_EENSL_INS5_IJSR_S1T_EEENS5_IJSC_S2D_EEEEEEEENS_10bfloat16_tESK_S2K_SK_NS28_6fusion15FusionCallbacksIS2C_NS2L_17LinearCombinationIS2K_fS2K_fLNS_15FloatRoundStyleE2EEES2E_S2J_JEEENS4_5SM1004TMEM4LOAD26SM100_TMEM_LOAD_32dp32b16xES1G_NS1I_INS1J_ILi1ELi4ELi3EEENS1L_ILi16EEENSL_INS5_IJS1N_SR_EEENS5_IJSR_SC_EEEEEEENS4_39AutoVectorizingCopyWithAssumedAlignmentILi128EEENS4_14SM90_TMA_STOREES30_S32_S32_EEEvvEEEEvNT_6ParamsE) ;  /* 0xffffff0802307950 */ /* 0x000fea0003c3ffff */
        .weak           $__internal_2_$__cuda_sm10x_tcgen05_guardrail_trap_unallocated_columns_being_dealloced
        .type           $__internal_2_$__cuda_sm10x_tcgen05_guardrail_trap_unallocated_columns_being_dealloced,@function
        .size           $__internal_2_$__cuda_sm10x_tcgen05_guardrail_trap_unallocated_columns_being_dealloced,(.L_x_266 - $__internal_2_$__cuda_sm10x_tcgen05_guardrail_trap_unallocated_columns_being_dealloced)
$__internal_2_$__cuda_sm10x_tcgen05_guardrail_trap_unallocated_columns_being_dealloced:
[----:B------:R-:W-:Y:S05]  /*f740*/  BPT.TRAP 0x1 ;  /* 0x000000040000795c */ /* 0x000fea0000300000 */
[----:B------:R-:W-:-:S04]  /*f750*/  HFMA2 R3, -RZ, RZ, 0, 0 ;  /* 0x00000000ff037431 */ /* 0x000fc800000001ff */
[----:B------:R-:W-:Y:S05]  /*f760*/  RET.REL.NODEC R2 `(_ZN7cutlass13device_kernelINS_4gemm6kernel13GemmUniversalIN4cute5tupleIJiiiiEEENS1_10collective13CollectiveMmaINS1_46MainloopSm100TmaUmmaWarpSpecializedBlockScaledILi12ELi2ELi2ENS5_IJNS4_1CILi4EEENSA_ILi1EEESC_EEEEENS5_IJNSA_ILi128EEESF_SF_EEENS5_IJNS_12float_e2m1_tENS_13float_ue8m0_tEEEENS5_IJNS5_IJlSC_lEEENS4_6LayoutINS5_IJNS5_IJNS5_IJNSA_ILi32EEESB_EEEiEEESO_NS5_IJSC_iEEEEEENS5_IJNS5_IJNS5_IJNSA_ILi16EEESB_EEEiEEENS5_IJNS5_IJNSA_ILi0EEESC_EEENSA_ILi512EEEEEENS5_IJSU_iEEEEEEEEEEESJ_S11_NS4_8TiledMMAINS4_8MMA_AtomIJNS4_17SM100_MMA_MXF4_SSISH_SH_fSI_Li128ELi128ELi32ELNS4_4UMMA5MajorE0ELS16_0ELNS15_7ScaleInE0ELS17_0EEEEEENSL_INS5_IJSC_SC_SC_EEENS5_IJSU_SU_SU_EEEEENS5_IJNS4_10UnderscoreES1D_S1D_EEEEENS5_IJNS4_13SM90_TMA_LOADES1G_EEENS5_IJNS4_14ComposedLayoutINS4_7SwizzleILi2ELi4ELi3EEENS4_18smem_ptr_flag_bitsILi4EEENSL_INS5_IJNSA_ILi8EEESF_EEENS5_IJSF_SC_EEEEEEENSL_INS5_IJNS5_IJNS5_IJSN_SC_EEENS5_IJSM_NSA_ILi2EEEEEEEEESC_NS5_IJS1T_SC_EEEEEENS5_IJNS5_IJNS5_IJSS_SW_EEESV_EEESU_NS5_IJS1T_SW_EEEEEEEEEEEvNS4_8identityENS5_IJNS4_23SM90_TMA_LOAD_MULTICASTES25_EEES23_vS24_EENS_8epilogue10collective18CollectiveEpilogueINS28_23Sm100TmaWarpSpecializedILi4ELi2ELi16ELb1ELb0EEEJNS5_IJNSA_ILi64EEESF_SF_EEENS5_IJNSL_IS2D_SC_EENSL_INS5_IJSR_S1T_EEENS5_IJSC_S2D_EEEEEEEENS_10bfloat16_tESK_S2K_SK_NS28_6fusion15FusionCallbacksIS2C_NS2L_17LinearCombinationIS2K_fS2K_fLNS_15FloatRoundStyleE2EEES2E_S2J_JEEENS4_5SM1004TMEM4LOAD26SM100_TMEM_LOAD_32dp32b16xES1G_NS1I_INS1J_ILi1ELi4ELi3EEENS1L_ILi16EEENSL_INS5_IJS1N_SR_EEENS5_IJSR_SC_EEEEEEENS4_39AutoVectorizingCopyWithAssumedAlignmentILi128EEENS4_14SM90_TMA_STOREES30_S32_S32_EEEvvEEEEvNT_6ParamsE) ;  /* 0xffffff0802247950 */ /* 0x000fea0003c3ffff */
.L_x_265:
[----:B------:R-:W-:-:S00]  /*f770*/  BRA `(.L_x_265) ;  /* 0xfffffffc00fc7947 */ /* 0x000fc0000383ffff */
[----:B------:R-:W-:-:S00]  /*f780*/  NOP ;  /* 0x0000000000007918 */ /* 0x000fc00000000000 */
[----:B------:R-:W-:-:S00]  /*f790*/  NOP ;  /* 0x0000000000007918 */ /* 0x000fc00000000000 */
[----:B------:R-:W-:-:S00]  /*f7a0*/  NOP ;  /* 0x0000000000007918 */ /* 0x000fc00000000000 */
[----:B------:R-:W-:-:S00]  /*f7b0*/  NOP ;  /* 0x0000000000007918 */ /* 0x000fc00000000000 */
[----:B------:R-:W-:-:S00]  /*f7c0*/  NOP ;  /* 0x0000000000007918 */ /* 0x000fc00000000000 */
[----:B------:R-:W-:-:S00]  /*f7d0*/  NOP ;  /* 0x0000000000007918 */ /* 0x000fc00000000000 */
[----:B------:R-:W-:-:S00]  /*f7e0*/  NOP ;  /* 0x0000000000007918 */ /* 0x000fc00000000000 */
[----:B------:R-:W-:-:S00]  /*f7f0*/  NOP ;  /* 0x0000000000007918 */ /* 0x000fc00000000000 */
.L_x_266:


//--------------------- .nv.global.init           --------------------------
	.section	.nv.global.init,"aw",@progbits
.nv.global.init:
	.type		$str$29,@object
	.size		$str$29,($str$30 - $str$29)
$str$29:
        /*0000*/ 	.byte	0x28, 0x61, 0x64, 0x64, 0x72, 0x65, 0x73, 0x73, 0x20, 0x26, 0x20, 0x6d, 0x61, 0x73, 0x6b, 0x29
        /*0010*/ 	.byte	0x20, 0x3d, 0x3d, 0x20, 0x30, 0x00
	.type		$str$30,@object
	.size		$str$30,($str$26 - $str$30)
$str$30:
        /*0016*/ 	.byte	0x2f, 0x74, 0x6d, 0x70, 0x2f, 0x63, 0x75, 0x74, 0x6c, 0x61, 0x73, 0x73, 0x5f, 0x73, 0x77, 0x65
        /*0026*/ 	.byte	0x65, 0x70, 0x5f, 0x73, 0x72, 0x63, 0x2f, 0x69, 0x6e, 0x63, 0x6c, 0x75, 0x64, 0x65, 0x2f, 0x63
        /*0036*/ 	.byte	0x75, 0x74, 0x65, 0x2f, 0x70, 0x6f, 0x69, 0x6e, 0x74, 0x65, 0x72, 0x5f, 0x66, 0x6c, 0x61, 0x67
        /*0046*/ 	.byte	0x67, 0x65, 0x64, 0x2e, 0x68, 0x70, 0x70, 0x00
	.type		$str$26,@object
	.size		$str$26,($str$25 - $str$26)
$str$26:
        /*004e*/ 	.byte	0x2f, 0x74, 0x6d, 0x70, 0x2f, 0x63, 0x75, 0x74, 0x6c, 0x61, 0x73, 0x73, 0x5f, 0x73, 0x77, 0x65
        /*005e*/ 	.byte	0x65, 0x70, 0x5f, 0x73, 0x72, 0x63, 0x2f, 0x69, 0x6e, 0x63, 0x6c, 0x75, 0x64, 0x65, 0x2f, 0x63
        /*006e*/ 	.byte	0x75, 0x74, 0x65, 0x2f, 0x61, 0x74, 0x6f, 0x6d, 0x2f, 0x63, 0x6f, 0x70, 0x79, 0x5f, 0x74, 0x72
        /*007e*/ 	.byte	0x61, 0x69, 0x74, 0x73, 0x5f, 0x73, 0x6d, 0x31, 0x30, 0x30, 0x2e, 0x68, 0x70, 0x70, 0x00
	.type		$str$25,@object
	.size		$str$25,(__unnamed_1 - $str$25)
$str$25:
        /*008d*/ 	.byte	0x28, 0x28, 0x75, 0x69, 0x6e, 0x74, 0x33, 0x32, 0x5f, 0x74, 0x28, 0x74, 0x68, 0x72, 0x65, 0x61
        /*009d*/ 	.byte	0x64, 0x49, 0x64, 0x78, 0x2e, 0x78, 0x29, 0x20, 0x2f, 0x20, 0x33, 0x32, 0x29, 0x20, 0x25, 0x20
        /*00ad*/ 	.byte	0x34, 0x29, 0x20, 0x3d, 0x3d, 0x20, 0x28, 0x28, 0x28, 0x74, 0x6d, 0x65, 0x6d, 0x5f, 0x61, 0x64
        /*00bd*/ 	.byte	0x64, 0x72, 0x20, 0x3e, 0x3e, 0x20, 0x31, 0x36, 0x29, 0x20, 0x2f, 0x20, 0x33, 0x32, 0x29, 0x20
        /*00cd*/ 	.byte	0x25, 0x20, 0x34, 0x29, 0x00
	.type		__unnamed_1,@object
	.size		__unnamed_1,(__unnamed_2 - __unnamed_1)
__unnamed_1:
        /*00d2*/ 	.byte	0x61, 0x75, 0x74, 0x6f, 0x20, 0x63, 0x75, 0x74, 0x65, 0x3a, 0x3a, 0x61, 0x73, 0x5f, 0x70, 0x6f
        /* <DEDUP_REMOVED lines=24> */
        /*0262*/ 	.byte	0x43, 0x3c, 0x32, 0x30, 0x34, 0x38, 0x3e, 0x3e, 0x3e, 0x3e, 0x5d, 0x00
	.type		__unnamed_2,@object
	.size		__unnamed_2,(.L_2 - __unnamed_2)
__unnamed_2:
        /* <DEDUP_REMOVED lines=40> */
        /*04ee*/ 	.byte	0x3a, 0x3a, 0x43, 0x3c, 0x30, 0x3e, 0x3e, 0x3e, 0x3e, 0x5d, 0x00
.L_2:


//--------------------- .nv.shared._ZN7cutlass13device_kernelINS_4gemm6kernel13GemmUniversalIN4cute5tupleIJiiiiEEENS1_10collective13CollectiveMmaINS1_46MainloopSm100TmaUmmaWarpSpecializedBlockScaledILi12ELi2ELi2ENS5_IJNS4_1CILi4EEENSA_ILi1EEESC_EEEEENS5_IJNSA_ILi128EEESF_SF_EEENS5_IJNS_12float_e2m1_tENS_13float_ue8m0_tEEEENS5_IJNS5_IJlSC_lEEENS4_6LayoutINS5_IJNS5_IJNS5_IJNSA_ILi32EEESB_EEEiEEESO_NS5_IJSC_iEEEEEENS5_IJNS5_IJNS5_IJNSA_ILi16EEESB_EEEiEEENS5_IJNS5_IJNSA_ILi0EEESC_EEENSA_ILi512EEEEEENS5_IJSU_iEEEEEEEEEEESJ_S11_NS4_8TiledMMAINS4_8MMA_AtomIJNS4_17SM100_MMA_MXF4_SSISH_SH_fSI_Li128ELi128ELi32ELNS4_4UMMA5MajorE0ELS16_0ELNS15_7ScaleInE0ELS17_0EEEEEENSL_INS5_IJSC_SC_SC_EEENS5_IJSU_SU_SU_EEEEENS5_IJNS4_10UnderscoreES1D_S1D_EEEEENS5_IJNS4_13SM90_TMA_LOADES1G_EEENS5_IJNS4_14ComposedLayoutINS4_7SwizzleILi2ELi4ELi3EEENS4_18smem_ptr_flag_bitsILi4EEENSL_INS5_IJNSA_ILi8EEESF_EEENS5_IJSF_SC_EEEEEEENSL_INS5_IJNS5_IJNS5_IJSN_SC_EEENS5_IJSM_NSA_ILi2EEEEEEEEESC_NS5_IJS1T_SC_EEEEEENS5_IJNS5_IJNS5_IJSS_SW_EEESV_EEESU_NS5_IJS1T_SW_EEEEEEEEEEEvNS4_8identityENS5_IJNS4_23SM90_TMA_LOAD_MULTICASTES25_EEES23_vS24_EENS_8epilogue10collective18CollectiveEpilogueINS28_23Sm100TmaWarpSpecializedILi4ELi2ELi16ELb1ELb0EEEJNS5_IJNSA_ILi64EEESF_SF_EEENS5_IJNSL_IS2D_SC_EENSL_INS5_IJSR_S1T_EEENS5_IJSC_S2D_EEEEEEEENS_10bfloat16_tESK_S2K_SK_NS28_6fusion15FusionCallbacksIS2C_NS2L_17LinearCombinationIS2K_fS2K_fLNS_15FloatRoundStyleE2EEES2E_S2J_JEEENS4_5SM1004TMEM4LOAD26SM100_TMEM_LOAD_32dp32b16xES1G_NS1I_INS1J_ILi1ELi4ELi3EEENS1L_ILi16EEENSL_INS5_IJS1N_SR_EEENS5_IJSR_SC_EEEEEEENS4_39AutoVectorizingCopyWithAssumedAlignmentILi128EEENS4_14SM90_TMA_STOREES30_S32_S32_EEEvvEEEEvNT_6ParamsE --------------------------
	.section	.nv.shared._ZN7cutlass13device_kernelINS_4gemm6kernel13GemmUniversalIN4cute5tupleIJiiiiEEENS1_10collective13CollectiveMmaINS1_46MainloopSm100TmaUmmaWarpSpecializedBlockScaledILi12ELi2ELi2ENS5_IJNS4_1CILi4EEENSA_ILi1EEESC_EEEEENS5_IJNSA_ILi128EEESF_SF_EEENS5_IJNS_12float_e2m1_tENS_13float_ue8m0_tEEEENS5_IJNS5_IJlSC_lEEENS4_6LayoutINS5_IJNS5_IJNS5_IJNSA_ILi32EEESB_EEEiEEESO_NS5_IJSC_iEEEEEENS5_IJNS5_IJNS5_IJNSA_ILi16EEESB_EEEiEEENS5_IJNS5_IJNSA_ILi0EEESC_EEENSA_ILi512EEEEEENS5_IJSU_iEEEEEEEEEEESJ_S11_NS4_8TiledMMAINS4_8MMA_AtomIJNS4_17SM100_MMA_MXF4_SSISH_SH_fSI_Li128ELi128ELi32ELNS4_4UMMA5MajorE0ELS16_0ELNS15_7ScaleInE0ELS17_0EEEEEENSL_INS5_IJSC_SC_SC_EEENS5_IJSU_SU_SU_EEEEENS5_IJNS4_10UnderscoreES1D_S1D_EEEEENS5_IJNS4_13SM90_TMA_LOADES1G_EEENS5_IJNS4_14ComposedLayoutINS4_7SwizzleILi2ELi4ELi3EEENS4_18smem_ptr_flag_bitsILi4EEENSL_INS5_IJNSA_ILi8EEESF_EEENS5_IJSF_SC_EEEEEEENSL_INS5_IJNS5_IJNS5_IJSN_SC_EEENS5_IJSM_NSA_ILi2EEEEEEEEESC_NS5_IJS1T_SC_EEEEEENS5_IJNS5_IJNS5_IJSS_SW_EEESV_EEESU_NS5_IJS1T_SW_EEEEEEEEEEEvNS4_8identityENS5_IJNS4_23SM90_TMA_LOAD_MULTICASTES25_EEES23_vS24_EENS_8epilogue10collective18CollectiveEpilogueINS28_23Sm100TmaWarpSpecializedILi4ELi2ELi16ELb1ELb0EEEJNS5_IJNSA_ILi64EEESF_SF_EEENS5_IJNSL_IS2D_SC_EENSL_INS5_IJSR_S1T_EEENS5_IJSC_S2D_EEEEEEEENS_10bfloat16_tESK_S2K_SK_NS28_6fusion15FusionCallbacksIS2C_NS2L_17LinearCombinationIS2K_fS2K_fLNS_15FloatRoundStyleE2EEES2E_S2J_JEEENS4_5SM1004TMEM4LOAD26SM100_TMEM_LOAD_32dp32b16xES1G_NS1I_INS1J_ILi1ELi4ELi3EEENS1L_ILi16EEENSL_INS5_IJS1N_SR_EEENS5_IJSR_SC_EEEEEEENS4_39AutoVectorizingCopyWithAssumedAlignmentILi128EEENS4_14SM90_TMA_STOREES30_S32_S32_EEEvvEEEEvNT_6ParamsE,"aw",@nobits
	.sectionflags	@""
	.align	16
	.zero		1024


//--------------------- .nv.shared.reserved.0     --------------------------
	.section	.nv.shared.reserved.0,"aw",@nobits
	.weak		__nv_reservedSMEM_offset_0_alias
	.size		__nv_reservedSMEM_offset_0_alias, 0, 64
	.other		__nv_reservedSMEM_offset_0_alias,@"STO_CUDA_RESERVED_SHARED STV_DEFAULT"
__nv_reservedSMEM_offset_0_alias:
	.zero		0
.nv.shared.reserved.0:
	.zero		64
	.weak		__nv_reservedSMEM_tcgen05_partition
	.type		__nv_reservedSMEM_tcgen05_partition,@object
	.size		__nv_reservedSMEM_tcgen05_partition,(.L_0 - __nv_reservedSMEM_tcgen05_partition)
__nv_reservedSMEM_tcgen05_partition:
	.zero		32
.L_0:


//--------------------- .nv.global                --------------------------
	.section	.nv.global,"aw",@nobits
.nv.global:
	.type		_ZN40_INTERNAL_549ff726_4_k_cu_4ad18ebe_261914cute1_E,@object
	.size		_ZN40_INTERNAL_549ff726_4_k_cu_4ad18ebe_261914cute1_E,(_ZN40_INTERNAL_549ff726_4_k_cu_4ad18ebe_261914cuda3std3__45__cpo6cbeginE - _ZN40_INTERNAL_549ff726_4_k_cu_4ad18ebe_261914cute1_E)
_ZN40_INTERNAL_549ff726_4_k_cu_4ad18ebe_261914cute1_E:
	.zero		1
	.type		_ZN40_INTERNAL_549ff726_4_k_cu_4ad18ebe_261914cuda3std3__45__cpo6cbeginE,@object
	.size		_ZN40_INTERNAL_549ff726_4_k_cu_4ad18ebe_261914cuda3std3__45__cpo6cbeginE,(_ZN40_INTERNAL_549ff726_4_k_cu_4ad18ebe_261914cuda3std3__48in_placeE - _ZN40_INTERNAL_549ff726_4_k_cu_4ad18ebe_261914cuda3std3__45__cpo6cbeginE)
_ZN40_INTERNAL_549ff726_4_k_cu_4ad18ebe_261914cuda3std3__45__cpo6cbeginE:
	.zero		1
	.type		_ZN40_INTERNAL_549ff726_4_k_cu_4ad18ebe_261914cuda3std3__48in_placeE,@object
	.size		_ZN40_INTERNAL_549ff726_4_k_cu_4ad18ebe_261914cuda3std3__48in_placeE,(_ZN40_INTERNAL_549ff726_4_k_cu_4ad18ebe_261914cuda3std6ranges3__45__cpo9iter_moveE - _ZN40_INTERNAL_549ff726_4_k_cu_4ad18ebe_261914cuda3std3__48in_placeE)
_ZN40_INTERNAL_549ff726_4_k_cu_4ad18ebe_261914cuda3std3__48in_placeE:
	.zero		1
	.type		_ZN40_INTERNAL_549ff726_4_k_cu_4ad18ebe_261914cuda3std6ranges3__45__cpo9iter_moveE,@object
	.size		_ZN40_INTERNAL_549ff726_4_k_cu_4ad18ebe_261914cuda3std6ranges3__45__cpo9iter_moveE,(_ZN40_INTERNAL_549ff726_4_k_cu_4ad18ebe_261914cuda3std3__45__cpo5beginE - _ZN40_INTERNAL_549ff726_4_k_cu_4ad18ebe_261914cuda3std6ranges3__45__cpo9iter_moveE)
_ZN40_INTERNAL_549ff726_4_k_cu_4ad18ebe_261914cuda3std6ranges3__45__cpo9iter_moveE:
	.zero		1
	.type		_ZN40_INTERNAL_549ff726_4_k_cu_4ad18ebe_261914cuda3std3__45__cpo5beginE,@object
	.size		_ZN40_INTERNAL_549ff726_4_k_cu_4ad18ebe_261914cuda3std3__45__cpo5beginE,(_ZN40_INTERNAL_549ff726_4_k_cu_4ad18ebe_261914cuda3std3__442_GLOBAL__N__549ff726_4_k_cu_4ad18ebe_261916ignoreE - _ZN40_INTERNAL_549ff726_4_k_cu_4ad18ebe_261914cuda3std3__45__cpo5beginE)
_ZN40_INTERNAL_549ff726_4_k_cu_4ad18ebe_261914cuda3std3__45__cpo5beginE:
	.zero		1
	.type		_ZN40_INTERNAL_549ff726_4_k_cu_4ad18ebe_261914cuda3std3__442_GLOBAL__N__549ff726_4_k_cu_4ad18ebe_261916ignoreE,@object
	.size		_ZN40_INTERNAL_549ff726_4_k_cu_4ad18ebe_261914cuda3std3__442_GLOBAL__N__549ff726_4_k_cu_4ad18ebe_261916ignoreE,(_ZN40_INTERNAL_549ff726_4_k_cu_4ad18ebe_261914cute7productE - _ZN40_INTERNAL_549ff726_4_k_cu_4ad18ebe_261914cuda3std3__442_GLOBAL__N__549ff726_4_k_cu_4ad18ebe_261916ignoreE)
_ZN40_INTERNAL_549ff726_4_k_cu_4ad18ebe_261914cuda3std3__442_GLOBAL__N__549ff726_4_k_cu_4ad18ebe_261916ignoreE:
	.zero		1
	.type		_ZN40_INTERNAL_549ff726_4_k_cu_4ad18ebe_261914cute7productE,@object
	.size		_ZN40_INTERNAL_549ff726_4_k_cu_4ad18ebe_261914cute7productE,(_ZN40_INTERNAL_549ff726_4_k_cu_4ad18ebe_261914cuda3std3__45__cpo3endE - _ZN40_INTERNAL_549ff726_4_k_cu_4ad18ebe_261914cute7productE)
_ZN40_INTERNAL_549ff726_4_k_cu_4ad18ebe_261914cute7productE:
	.zero		1
	.type		_ZN40_INTERNAL_549ff726_4_k_cu_4ad18ebe_261914cuda3std3__45__cpo3endE,@object
	.size		_ZN40_INTERNAL_549ff726_4_k_cu_4ad18ebe_261914cuda3std3__45__cpo3endE,(_ZN40_INTERNAL_549ff726_4_k_cu_4ad18ebe_261914cuda3std3__419piecewise_constructE - _ZN40_INTERNAL_549ff726_4_k_cu_4ad18ebe_261914cuda3std3__45__cpo3endE)
_ZN40_INTERNAL_549ff726_4_k_cu_4ad18ebe_261914cuda3std3__45__cpo3endE:
	.zero		1
	.type		_ZN40_INTERNAL_549ff726_4_k_cu_4ad18ebe_261914cuda3std3__419piecewise_constructE,@object
	.size		_ZN40_INTERNAL_549ff726_4_k_cu_4ad18ebe_261914cuda3std3__419piecewise_constructE,(_ZN40_INTERNAL_549ff726_4_k_cu_4ad18ebe_261914cuda3std3__45__cpo4cendE - _ZN40_INTERNAL_549ff726_4_k_cu_4ad18ebe_261914cuda3std3__419piecewise_constructE)
_ZN40_INTERNAL_549ff726_4_k_cu_4ad18ebe_261914cuda3std3__419piecewise_constructE:
	.zero		1
	.type		_ZN40_INTERNAL_549ff726_4_k_cu_4ad18ebe_261914cuda3std3__45__cpo4cendE,@object
	.size		_ZN40_INTERNAL_549ff726_4_k_cu_4ad18ebe_261914cuda3std3__45__cpo4cendE,(_ZN40_INTERNAL_549ff726_4_k_cu_4ad18ebe_261914cuda3std6ranges3__45__cpo4swapE - _ZN40_INTERNAL_549ff726_4_k_cu_4ad18ebe_261914cuda3std3__45__cpo4cendE)
_ZN40_INTERNAL_549ff726_4_k_cu_4ad18ebe_261914cuda3std3__45__cpo4cendE:
	.zero		1
	.type		_ZN40_INTERNAL_549ff726_4_k_cu_4ad18ebe_261914cuda3std6ranges3__45__cpo4swapE,@object
	.size		_ZN40_INTERNAL_549ff726_4_k_cu_4ad18ebe_261914cuda3std6ranges3__45__cpo4swapE,(.L_10 - _ZN40_INTERNAL_549ff726_4_k_cu_4ad18ebe_261914cuda3std6ranges3__45__cpo4swapE)
_ZN40_INTERNAL_549ff726_4_k_cu_4ad18ebe_261914cuda3std6ranges3__45__cpo4swapE:
	.zero		1
.L_10:


//--------------------- .nv.constant0._ZN7cutlass13device_kernelINS_4gemm6kernel13GemmUniversalIN4cute5tupleIJiiiiEEENS1_10collective13CollectiveMmaINS1_46MainloopSm100TmaUmmaWarpSpecializedBlockScaledILi12ELi2ELi2ENS5_IJNS4_1CILi4EEENSA_ILi1EEESC_EEEEENS5_IJNSA_ILi128EEESF_SF_EEENS5_IJNS_12float_e2m1_tENS_13float_ue8m0_tEEEENS5_IJNS5_IJlSC_lEEENS4_6LayoutINS5_IJNS5_IJNS5_IJNSA_ILi32EEESB_EEEiEEESO_NS5_IJSC_iEEEEEENS5_IJNS5_IJNS5_IJNSA_ILi16EEESB_EEEiEEENS5_IJNS5_IJNSA_ILi0EEESC_EEENSA_ILi512EEEEEENS5_IJSU_iEEEEEEEEEEESJ_S11_NS4_8TiledMMAINS4_8MMA_AtomIJNS4_17SM100_MMA_MXF4_SSISH_SH_fSI_Li128ELi128ELi32ELNS4_4UMMA5MajorE0ELS16_0ELNS15_7ScaleInE0ELS17_0EEEEEENSL_INS5_IJSC_SC_SC_EEENS5_IJSU_SU_SU_EEEEENS5_IJNS4_10UnderscoreES1D_S1D_EEEEENS5_IJNS4_13SM90_TMA_LOADES1G_EEENS5_IJNS4_14ComposedLayoutINS4_7SwizzleILi2ELi4ELi3EEENS4_18smem_ptr_flag_bitsILi4EEENSL_INS5_IJNSA_ILi8EEESF_EEENS5_IJSF_SC_EEEEEEENSL_INS5_IJNS5_IJNS5_IJSN_SC_EEENS5_IJSM_NSA_ILi2EEEEEEEEESC_NS5_IJS1T_SC_EEEEEENS5_IJNS5_IJNS5_IJSS_SW_EEESV_EEESU_NS5_IJS1T_SW_EEEEEEEEEEEvNS4_8identityENS5_IJNS4_23SM90_TMA_LOAD_MULTICASTES25_EEES23_vS24_EENS_8epilogue10collective18CollectiveEpilogueINS28_23Sm100TmaWarpSpecializedILi4ELi2ELi16ELb1ELb0EEEJNS5_IJNSA_ILi64EEESF_SF_EEENS5_IJNSL_IS2D_SC_EENSL_INS5_IJSR_S1T_EEENS5_IJSC_S2D_EEEEEEEENS_10bfloat16_tESK_S2K_SK_NS28_6fusion15FusionCallbacksIS2C_NS2L_17LinearCombinationIS2K_fS2K_fLNS_15FloatRoundStyleE2EEES2E_S2J_JEEENS4_5SM1004TMEM4LOAD26SM100_TMEM_LOAD_32dp32b16xES1G_NS1I_INS1J_ILi1ELi4ELi3EEENS1L_ILi16EEENSL_INS5_IJS1N_SR_EEENS5_IJSR_SC_EEEEEEENS4_39AutoVectorizingCopyWithAssumedAlignmentILi128EEENS4_14SM90_TMA_STOREES30_S32_S32_EEEvvEEEEvNT_6ParamsE --------------------------
	.section	.nv.constant0._ZN7cutlass13device_kernelINS_4gemm6kernel13GemmUniversalIN4cute5tupleIJiiiiEEENS1_10collective13CollectiveMmaINS1_46MainloopSm100TmaUmmaWarpSpecializedBlockScaledILi12ELi2ELi2ENS5_IJNS4_1CILi4EEENSA_ILi1EEESC_EEEEENS5_IJNSA_ILi128EEESF_SF_EEENS5_IJNS_12float_e2m1_tENS_13float_ue8m0_tEEEENS5_IJNS5_IJlSC_lEEENS4_6LayoutINS5_IJNS5_IJNS5_IJNSA_ILi32EEESB_EEEiEEESO_NS5_IJSC_iEEEEEENS5_IJNS5_IJNS5_IJNSA_ILi16EEESB_EEEiEEENS5_IJNS5_IJNSA_ILi0EEESC_EEENSA_ILi512EEEEEENS5_IJSU_iEEEEEEEEEEESJ_S11_NS4_8TiledMMAINS4_8MMA_AtomIJNS4_17SM100_MMA_MXF4_SSISH_SH_fSI_Li128ELi128ELi32ELNS4_4UMMA5MajorE0ELS16_0ELNS15_7ScaleInE0ELS17_0EEEEEENSL_INS5_IJSC_SC_SC_EEENS5_IJSU_SU_SU_EEEEENS5_IJNS4_10UnderscoreES1D_S1D_EEEEENS5_IJNS4_13SM90_TMA_LOADES1G_EEENS5_IJNS4_14ComposedLayoutINS4_7SwizzleILi2ELi4ELi3EEENS4_18smem_ptr_flag_bitsILi4EEENSL_INS5_IJNSA_ILi8EEESF_EEENS5_IJSF_SC_EEEEEEENSL_INS5_IJNS5_IJNS5_IJSN_SC_EEENS5_IJSM_NSA_ILi2EEEEEEEEESC_NS5_IJS1T_SC_EEEEEENS5_IJNS5_IJNS5_IJSS_SW_EEESV_EEESU_NS5_IJS1T_SW_EEEEEEEEEEEvNS4_8identityENS5_IJNS4_23SM90_TMA_LOAD_MULTICASTES25_EEES23_vS24_EENS_8epilogue10collective18CollectiveEpilogueINS28_23Sm100TmaWarpSpecializedILi4ELi2ELi16ELb1ELb0EEEJNS5_IJNSA_ILi64EEESF_SF_EEENS5_IJNSL_IS2D_SC_EENSL_INS5_IJSR_S1T_EEENS5_IJSC_S2D_EEEEEEEENS_10bfloat16_tESK_S2K_SK_NS28_6fusion15FusionCallbacksIS2C_NS2L_17LinearCombinationIS2K_fS2K_fLNS_15FloatRoundStyleE2EEES2E_S2J_JEEENS4_5SM1004TMEM4LOAD26SM100_TMEM_LOAD_32dp32b16xES1G_NS1I_INS1J_ILi1ELi4ELi3EEENS1L_ILi16EEENSL_INS5_IJS1N_SR_EEENS5_IJSR_SC_EEEEEEENS4_39AutoVectorizingCopyWithAssumedAlignmentILi128EEENS4_14SM90_TMA_STOREES30_S32_S32_EEEvvEEEEvNT_6ParamsE,"a",@progbits
	.sectionflags	@""
	.align	4
.nv.constant0._ZN7cutlass13device_kernelINS_4gemm6kernel13GemmUniversalIN4cute5tupleIJiiiiEEENS1_10collective13CollectiveMmaINS1_46MainloopSm100TmaUmmaWarpSpecializedBlockScaledILi12ELi2ELi2ENS5_IJNS4_1CILi4EEENSA_ILi1EEESC_EEEEENS5_IJNSA_ILi128EEESF_SF_EEENS5_IJNS_12float_e2m1_tENS_13float_ue8m0_tEEEENS5_IJNS5_IJlSC_lEEENS4_6LayoutINS5_IJNS5_IJNS5_IJNSA_ILi32EEESB_EEEiEEESO_NS5_IJSC_iEEEEEENS5_IJNS5_IJNS5_IJNSA_ILi16EEESB_EEEiEEENS5_IJNS5_IJNSA_ILi0EEESC_EEENSA_ILi512EEEEEENS5_IJSU_iEEEEEEEEEEESJ_S11_NS4_8TiledMMAINS4_8MMA_AtomIJNS4_17SM100_MMA_MXF4_SSISH_SH_fSI_Li128ELi128ELi32ELNS4_4UMMA5MajorE0ELS16_0ELNS15_7ScaleInE0ELS17_0EEEEEENSL_INS5_IJSC_SC_SC_EEENS5_IJSU_SU_SU_EEEEENS5_IJNS4_10UnderscoreES1D_S1D_EEEEENS5_IJNS4_13SM90_TMA_LOADES1G_EEENS5_IJNS4_14ComposedLayoutINS4_7SwizzleILi2ELi4ELi3EEENS4_18smem_ptr_flag_bitsILi4EEENSL_INS5_IJNSA_ILi8EEESF_EEENS5_IJSF_SC_EEEEEEENSL_INS5_IJNS5_IJNS5_IJSN_SC_EEENS5_IJSM_NSA_ILi2EEEEEEEEESC_NS5_IJS1T_SC_EEEEEENS5_IJNS5_IJNS5_IJSS_SW_EEESV_EEESU_NS5_IJS1T_SW_EEEEEEEEEEEvNS4_8identityENS5_IJNS4_23SM90_TMA_LOAD_MULTICASTES25_EEES23_vS24_EENS_8epilogue10collective18CollectiveEpilogueINS28_23Sm100TmaWarpSpecializedILi4ELi2ELi16ELb1ELb0EEEJNS5_IJNSA_ILi64EEESF_SF_EEENS5_IJNSL_IS2D_SC_EENSL_INS5_IJSR_S1T_EEENS5_IJSC_S2D_EEEEEEEENS_10bfloat16_tESK_S2K_SK_NS28_6fusion15FusionCallbacksIS2C_NS2L_17LinearCombinationIS2K_fS2K_fLNS_15FloatRoundStyleE2EEES2E_S2J_JEEENS4_5SM1004TMEM4LOAD26SM100_TMEM_LOAD_32dp32b16xES1G_NS1I_INS1J_ILi1ELi4ELi3EEENS1L_ILi16EEENSL_INS5_IJS1N_SR_EEENS5_IJSR_SC_EEEEEEENS4_39AutoVectorizingCopyWithAssumedAlignmentILi128EEENS4_14SM90_TMA_STOREES30_S32_S32_EEEvvEEEEvNT_6ParamsE:
	.zero		3968


//--------------------- SYMBOLS --------------------------

	.type		.nv.reservedSmem.offset0,@object
	.size		.nv.reservedSmem.offset0,0x4
	.type		.nv.reservedSmem.cap,@object
	.size		.nv.reservedSmem.cap,0x4
	.type		__assertfail,@function
